	.target	sm_80

	.elftype	@"ET_EXEC"


//--------------------- .note.nv.tkinfo           --------------------------
	.section	.note.nv.tkinfo,"",@"SHT_NOTE"
	.sectionflags	@"SHF_NOTE_NV_TKINFO"
	.tkinfo
        /*0018*/ 	.word	0x00000002
        /*0030*/ 	.string	""
        /*0030*/ 	.string	"ptxas"
        /*0030*/ 	.string	"Cuda compilation tools, release 13.0, V13.0.88"
        /*0030*/ 	.string	"Build cuda_13.0.r13.0/compiler.36424714_0"
        /*0030*/ 	.string	"-arch sm_80 -m 64 "



//--------------------- .note.nv.cuinfo           --------------------------
	.section	.note.nv.cuinfo,"",@"SHT_NOTE"
	.sectionflags	@"SHF_NOTE_NV_CUINFO"
        /*0018*/ 	.short	0x0002
        /*001a*/ 	.short	0x0050
        /*001c*/ 	.short	0x0082
	.zero		2


//--------------------- .nv.info                  --------------------------
	.section	.nv.info,"",@"SHT_CUDA_INFO"
	.align	4


	//----- nvinfo : EIATTR_REGCOUNT
	.align		4
        /*0000*/ 	.byte	0x04, 0x2f
        /*0002*/ 	.short	(.L_12 - .L_11)
	.align		4
.L_11:
        /*0004*/ 	.word	index@(_ZN5flash25flash_bwd_dot_do_o_kernelILb1E23Flash_bwd_kernel_traitsILi256ELi64ELi64ELi8ELi4ELi2ELi2ELb0ELb0EN7cutlass10bfloat16_tE19Flash_kernel_traitsILi256ELi64ELi64ELi8ES3_EEEEvNS_16Flash_bwd_paramsE)
        /*0008*/ 	.word	0x00000051


	//----- nvinfo : EIATTR_FRAME_SIZE
	.align		4
.L_12:
        /*000c*/ 	.byte	0x04, 0x11
        /*000e*/ 	.short	(.L_14 - .L_13)
	.align		4
.L_13:
        /*0010*/ 	.word	index@(_ZN5flash25flash_bwd_dot_do_o_kernelILb1E23Flash_bwd_kernel_traitsILi256ELi64ELi64ELi8ELi4ELi2ELi2ELb0ELb0EN7cutlass10bfloat16_tE19Flash_kernel_traitsILi256ELi64ELi64ELi8ES3_EEEEvNS_16Flash_bwd_paramsE)
        /*0014*/ 	.word	0x00000000


	//----- nvinfo : EIATTR_REGCOUNT
	.align		4
.L_14:
        /*0018*/ 	.byte	0x04, 0x2f
        /*001a*/ 	.short	(.L_16 - .L_15)
	.align		4
.L_15:
        /*001c*/ 	.word	index@(_ZN5flash25flash_bwd_dot_do_o_kernelILb0E23Flash_bwd_kernel_traitsILi256ELi64ELi64ELi8ELi4ELi2ELi2ELb0ELb0EN7cutlass10bfloat16_tE19Flash_kernel_traitsILi256ELi64ELi64ELi8ES3_EEEEvNS_16Flash_bwd_paramsE)
        /*0020*/ 	.word	0x0000004f


	//----- nvinfo : EIATTR_FRAME_SIZE
	.align		4
.L_16:
        /*0024*/ 	.byte	0x04, 0x11
        /*0026*/ 	.short	(.L_18 - .L_17)
	.align		4
.L_17:
        /*0028*/ 	.word	index@(_ZN5flash25flash_bwd_dot_do_o_kernelILb0E23Flash_bwd_kernel_traitsILi256ELi64ELi64ELi8ELi4ELi2ELi2ELb0ELb0EN7cutlass10bfloat16_tE19Flash_kernel_traitsILi256ELi64ELi64ELi8ES3_EEEEvNS_16Flash_bwd_paramsE)
        /*002c*/ 	.word	0x00000000


	//----- nvinfo : EIATTR_REGCOUNT
	.align		4
.L_18:
        /*0030*/ 	.byte	0x04, 0x2f
        /*0032*/ 	.short	(.L_20 - .L_19)
	.align		4
.L_19:
        /*0034*/ 	.word	index@(_ZN5flash44flash_bwd_dq_dk_dv_loop_seqk_parallel_kernelI23Flash_bwd_kernel_traitsILi256ELi64ELi64ELi8ELi4ELi2ELi2ELb0ELb0EN7cutlass10bfloat16_tE19Flash_kernel_traitsILi256ELi64ELi64ELi8ES3_EELb0ELb1ELb0ELb1ELb0ELb0ELb1EEEvNS_16Flash_bwd_paramsE)
        /*0038*/ 	.word	0x000000ff


	//----- nvinfo : EIATTR_FRAME_SIZE
	.align		4
.L_20:
        /*003c*/ 	.byte	0x04, 0x11
        /*003e*/ 	.short	(.L_22 - .L_21)
	.align		4
.L_21:
        /*0040*/ 	.word	index@(_ZN5flash44flash_bwd_dq_dk_dv_loop_seqk_parallel_kernelI23Flash_bwd_kernel_traitsILi256ELi64ELi64ELi8ELi4ELi2ELi2ELb0ELb0EN7cutlass10bfloat16_tE19Flash_kernel_traitsILi256ELi64ELi64ELi8ES3_EELb0ELb1ELb0ELb1ELb0ELb0ELb1EEEvNS_16Flash_bwd_paramsE)
        /*0044*/ 	.word	0x000000a0


	//----- nvinfo : EIATTR_REGCOUNT
	.align		4
.L_22:
        /*0048*/ 	.byte	0x04, 0x2f
        /*004a*/ 	.short	(.L_24 - .L_23)
	.align		4
.L_23:
        /*004c*/ 	.word	index@(_ZN5flash44flash_bwd_dq_dk_dv_loop_seqk_parallel_kernelI23Flash_bwd_kernel_traitsILi256ELi64ELi64ELi8ELi4ELi2ELi2ELb0ELb0EN7cutlass10bfloat16_tE19Flash_kernel_traitsILi256ELi64ELi64ELi8ES3_EELb1ELb1ELb0ELb1ELb0ELb0ELb0EEEvNS_16Flash_bwd_paramsE)
        /*0050*/ 	.word	0x000000ff


	//----- nvinfo : EIATTR_FRAME_SIZE
	.align		4
.L_24:
        /*0054*/ 	.byte	0x04, 0x11
        /*0056*/ 	.short	(.L_26 - .L_25)
	.align		4
.L_25:
        /*0058*/ 	.word	index@(_ZN5flash44flash_bwd_dq_dk_dv_loop_seqk_parallel_kernelI23Flash_bwd_kernel_traitsILi256ELi64ELi64ELi8ELi4ELi2ELi2ELb0ELb0EN7cutlass10bfloat16_tE19Flash_kernel_traitsILi256ELi64ELi64ELi8ES3_EELb1ELb1ELb0ELb1ELb0ELb0ELb0EEEvNS_16Flash_bwd_paramsE)
        /*005c*/ 	.word	0x000000b0


	//----- nvinfo : EIATTR_REGCOUNT
	.align		4
.L_26:
        /*0060*/ 	.byte	0x04, 0x2f
        /*0062*/ 	.short	(.L_28 - .L_27)
	.align		4
.L_27:
        /*0064*/ 	.word	index@(_ZN5flash44flash_bwd_dq_dk_dv_loop_seqk_parallel_kernelI23Flash_bwd_kernel_traitsILi256ELi64ELi64ELi8ELi4ELi2ELi2ELb0ELb0EN7cutlass10bfloat16_tE19Flash_kernel_traitsILi256ELi64ELi64ELi8ES3_EELb0ELb1ELb0ELb0ELb0ELb1ELb1EEEvNS_16Flash_bwd_paramsE)
        /*0068*/ 	.word	0x000000ff


	//----- nvinfo : EIATTR_FRAME_SIZE
	.align		4
.L_28:
        /*006c*/ 	.byte	0x04, 0x11
        /*006e*/ 	.short	(.L_30 - .L_29)
	.align		4
.L_29:
        /*0070*/ 	.word	index@(_ZN5flash44flash_bwd_dq_dk_dv_loop_seqk_parallel_kernelI23Flash_bwd_kernel_traitsILi256ELi64ELi64ELi8ELi4ELi2ELi2ELb0ELb0EN7cutlass10bfloat16_tE19Flash_kernel_traitsILi256ELi64ELi64ELi8ES3_EELb0ELb1ELb0ELb0ELb0ELb1ELb1EEEvNS_16Flash_bwd_paramsE)
        /*0074*/ 	.word	0x00000058


	//----- nvinfo : EIATTR_REGCOUNT
	.align		4
.L_30:
        /*0078*/ 	.byte	0x04, 0x2f
        /*007a*/ 	.short	(.L_32 - .L_31)
	.align		4
.L_31:
        /*007c*/ 	.word	index@(_ZN5flash44flash_bwd_dq_dk_dv_loop_seqk_parallel_kernelI23Flash_bwd_kernel_traitsILi256ELi64ELi64ELi8ELi4ELi2ELi2ELb0ELb0EN7cutlass10bfloat16_tE19Flash_kernel_traitsILi256ELi64ELi64ELi8ES3_EELb1ELb1ELb0ELb0ELb0ELb1ELb0EEEvNS_16Flash_bwd_paramsE)
        /*0080*/ 	.word	0x000000ff


	//----- nvinfo : EIATTR_FRAME_SIZE
	.align		4
.L_32:
        /*0084*/ 	.byte	0x04, 0x11
        /*0086*/ 	.short	(.L_34 - .L_33)
	.align		4
.L_33:
        /*0088*/ 	.word	index@(_ZN5flash44flash_bwd_dq_dk_dv_loop_seqk_parallel_kernelI23Flash_bwd_kernel_traitsILi256ELi64ELi64ELi8ELi4ELi2ELi2ELb0ELb0EN7cutlass10bfloat16_tE19Flash_kernel_traitsILi256ELi64ELi64ELi8ES3_EELb1ELb1ELb0ELb0ELb0ELb1ELb0EEEvNS_16Flash_bwd_paramsE)
        /*008c*/ 	.word	0x00000058


	//----- nvinfo : EIATTR_REGCOUNT
	.align		4
.L_34:
        /*0090*/ 	.byte	0x04, 0x2f
        /*0092*/ 	.short	(.L_36 - .L_35)
	.align		4
.L_35:
        /*0094*/ 	.word	index@(_ZN5flash44flash_bwd_dq_dk_dv_loop_seqk_parallel_kernelI23Flash_bwd_kernel_traitsILi256ELi64ELi64ELi8ELi4ELi2ELi2ELb0ELb0EN7cutlass10bfloat16_tE19Flash_kernel_traitsILi256ELi64ELi64ELi8ES3_EELb0ELb1ELb0ELb0ELb0ELb0ELb1EEEvNS_16Flash_bwd_paramsE)
        /*0098*/ 	.word	0x000000ff


	//----- nvinfo : EIATTR_FRAME_SIZE
	.align		4
.L_36:
        /*009c*/ 	.byte	0x04, 0x11
        /*009e*/ 	.short	(.L_38 - .L_37)
	.align		4
.L_37:
        /*00a0*/ 	.word	index@(_ZN5flash44flash_bwd_dq_dk_dv_loop_seqk_parallel_kernelI23Flash_bwd_kernel_traitsILi256ELi64ELi64ELi8ELi4ELi2ELi2ELb0ELb0EN7cutlass10bfloat16_tE19Flash_kernel_traitsILi256ELi64ELi64ELi8ES3_EELb0ELb1ELb0ELb0ELb0ELb0ELb1EEEvNS_16Flash_bwd_paramsE)
        /*00a4*/ 	.word	0x00000060


	//----- nvinfo : EIATTR_REGCOUNT
	.align		4
.L_38:
        /*00a8*/ 	.byte	0x04, 0x2f
        /*00aa*/ 	.short	(.L_40 - .L_39)
	.align		4
.L_39:
        /*00ac*/ 	.word	index@(_ZN5flash44flash_bwd_dq_dk_dv_loop_seqk_parallel_kernelI23Flash_bwd_kernel_traitsILi256ELi64ELi64ELi8ELi4ELi2ELi2ELb0ELb0EN7cutlass10bfloat16_tE19Flash_kernel_traitsILi256ELi64ELi64ELi8ES3_EELb1ELb1ELb0ELb0ELb0ELb0ELb0EEEvNS_16Flash_bwd_paramsE)
        /*00b0*/ 	.word	0x000000ff


	//----- nvinfo : EIATTR_FRAME_SIZE
	.align		4
.L_40:
        /*00b4*/ 	.byte	0x04, 0x11
        /*00b6*/ 	.short	(.L_42 - .L_41)
	.align		4
.L_41:
        /*00b8*/ 	.word	index@(_ZN5flash44flash_bwd_dq_dk_dv_loop_seqk_parallel_kernelI23Flash_bwd_kernel_traitsILi256ELi64ELi64ELi8ELi4ELi2ELi2ELb0ELb0EN7cutlass10bfloat16_tE19Flash_kernel_traitsILi256ELi64ELi64ELi8ES3_EELb1ELb1ELb0ELb0ELb0ELb0ELb0EEEvNS_16Flash_bwd_paramsE)
        /*00bc*/ 	.word	0x00000068


	//----- nvinfo : EIATTR_REGCOUNT
	.align		4
.L_42:
        /*00c0*/ 	.byte	0x04, 0x2f
        /*00c2*/ 	.short	(.L_44 - .L_43)
	.align		4
.L_43:
        /*00c4*/ 	.word	index@(_ZN5flash27flash_bwd_convert_dq_kernelI23Flash_bwd_kernel_traitsILi256ELi64ELi64ELi8ELi4ELi2ELi2ELb0ELb0EN7cutlass10bfloat16_tE19Flash_kernel_traitsILi256ELi64ELi64ELi8ES3_EEEEvNS_16Flash_bwd_paramsEi)
        /*00c8*/ 	.word	0x00000060


	//----- nvinfo : EIATTR_FRAME_SIZE
	.align		4
.L_44:
        /*00cc*/ 	.byte	0x04, 0x11
        /*00ce*/ 	.short	(.L_46 - .L_45)
	.align		4
.L_45:
        /*00d0*/ 	.word	index@(_ZN5flash27flash_bwd_convert_dq_kernelI23Flash_bwd_kernel_traitsILi256ELi64ELi64ELi8ELi4ELi2ELi2ELb0ELb0EN7cutlass10bfloat16_tE19Flash_kernel_traitsILi256ELi64ELi64ELi8ES3_EEEEvNS_16Flash_bwd_paramsEi)
        /*00d4*/ 	.word	0x00000000


	//----- nvinfo : EIATTR_REGCOUNT
	.align		4
.L_46:
        /*00d8*/ 	.byte	0x04, 0x2f
        /*00da*/ 	.short	(.L_48 - .L_47)
	.align		4
.L_47:
        /*00dc*/ 	.word	index@(_ZN5flash25flash_bwd_dot_do_o_kernelILb1E23Flash_bwd_kernel_traitsILi256ELi64ELi64ELi8ELi4ELi2ELi2ELb0ELb1EN7cutlass10bfloat16_tE19Flash_kernel_traitsILi256ELi64ELi64ELi8ES3_EEEEvNS_16Flash_bwd_paramsE)
        /*00e0*/ 	.word	0x00000051


	//----- nvinfo : EIATTR_FRAME_SIZE
	.align		4
.L_48:
        /*00e4*/ 	.byte	0x04, 0x11
        /*00e6*/ 	.short	(.L_50 - .L_49)
	.align		4
.L_49:
        /*00e8*/ 	.word	index@(_ZN5flash25flash_bwd_dot_do_o_kernelILb1E23Flash_bwd_kernel_traitsILi256ELi64ELi64ELi8ELi4ELi2ELi2ELb0ELb1EN7cutlass10bfloat16_tE19Flash_kernel_traitsILi256ELi64ELi64ELi8ES3_EEEEvNS_16Flash_bwd_paramsE)
        /*00ec*/ 	.word	0x00000000


	//----- nvinfo : EIATTR_REGCOUNT
	.align		4
.L_50:
        /*00f0*/ 	.byte	0x04, 0x2f
        /*00f2*/ 	.short	(.L_52 - .L_51)
	.align		4
.L_51:
        /*00f4*/ 	.word	index@(_ZN5flash25flash_bwd_dot_do_o_kernelILb0E23Flash_bwd_kernel_traitsILi256ELi64ELi64ELi8ELi4ELi2ELi2ELb0ELb1EN7cutlass10bfloat16_tE19Flash_kernel_traitsILi256ELi64ELi64ELi8ES3_EEEEvNS_16Flash_bwd_paramsE)
        /*00f8*/ 	.word	0x0000004f


	//----- nvinfo : EIATTR_FRAME_SIZE
	.align		4
.L_52:
        /*00fc*/ 	.byte	0x04, 0x11
        /*00fe*/ 	.short	(.L_54 - .L_53)
	.align		4
.L_53:
        /*0100*/ 	.word	index@(_ZN5flash25flash_bwd_dot_do_o_kernelILb0E23Flash_bwd_kernel_traitsILi256ELi64ELi64ELi8ELi4ELi2ELi2ELb0ELb1EN7cutlass10bfloat16_tE19Flash_kernel_traitsILi256ELi64ELi64ELi8ES3_EEEEvNS_16Flash_bwd_paramsE)
        /*0104*/ 	.word	0x00000000


	//----- nvinfo : EIATTR_REGCOUNT
	.align		4
.L_54:
        /*0108*/ 	.byte	0x04, 0x2f
        /*010a*/ 	.short	(.L_56 - .L_55)
	.align		4
.L_55:
        /*010c*/ 	.word	index@(_ZN5flash44flash_bwd_dq_dk_dv_loop_seqk_parallel_kernelI23Flash_bwd_kernel_traitsILi256ELi64ELi64ELi8ELi4ELi2ELi2ELb0ELb1EN7cutlass10bfloat16_tE19Flash_kernel_traitsILi256ELi64ELi64ELi8ES3_EELb0ELb1ELb0ELb1ELb0ELb0ELb1EEEvNS_16Flash_bwd_paramsE)
        /*0110*/ 	.word	0x000000ff


	//----- nvinfo : EIATTR_FRAME_SIZE
	.align		4
.L_56:
        /*0114*/ 	.byte	0x04, 0x11
        /*0116*/ 	.short	(.L_58 - .L_57)
	.align		4
.L_57:
        /*0118*/ 	.word	index@(_ZN5flash44flash_bwd_dq_dk_dv_loop_seqk_parallel_kernelI23Flash_bwd_kernel_traitsILi256ELi64ELi64ELi8ELi4ELi2ELi2ELb0ELb1EN7cutlass10bfloat16_tE19Flash_kernel_traitsILi256ELi64ELi64ELi8ES3_EELb0ELb1ELb0ELb1ELb0ELb0ELb1EEEvNS_16Flash_bwd_paramsE)
        /*011c*/ 	.word	0x00000040


	//----- nvinfo : EIATTR_REGCOUNT
	.align		4
.L_58:
        /*0120*/ 	.byte	0x04, 0x2f
        /*0122*/ 	.short	(.L_60 - .L_59)
	.align		4
.L_59:
        /*0124*/ 	.word	index@(_ZN5flash44flash_bwd_dq_dk_dv_loop_seqk_parallel_kernelI23Flash_bwd_kernel_traitsILi256ELi64ELi64ELi8ELi4ELi2ELi2ELb0ELb1EN7cutlass10bfloat16_tE19Flash_kernel_traitsILi256ELi64ELi64ELi8ES3_EELb1ELb1ELb0ELb1ELb0ELb0ELb0EEEvNS_16Flash_bwd_paramsE)
        /*0128*/ 	.word	0x000000ff


	//----- nvinfo : EIATTR_FRAME_SIZE
	.align		4
.L_60:
        /*012c*/ 	.byte	0x04, 0x11
        /*012e*/ 	.short	(.L_62 - .L_61)
	.align		4
.L_61:
        /*0130*/ 	.word	index@(_ZN5flash44flash_bwd_dq_dk_dv_loop_seqk_parallel_kernelI23Flash_bwd_kernel_traitsILi256ELi64ELi64ELi8ELi4ELi2ELi2ELb0ELb1EN7cutlass10bfloat16_tE19Flash_kernel_traitsILi256ELi64ELi64ELi8ES3_EELb1ELb1ELb0ELb1ELb0ELb0ELb0EEEvNS_16Flash_bwd_paramsE)
        /*0134*/ 	.word	0x00000050


	//----- nvinfo : EIATTR_REGCOUNT
	.align		4
.L_62:
        /*0138*/ 	.byte	0x04, 0x2f
        /*013a*/ 	.short	(.L_64 - .L_63)
	.align		4
.L_63:
        /*013c*/ 	.word	index@(_ZN5flash44flash_bwd_dq_dk_dv_loop_seqk_parallel_kernelI23Flash_bwd_kernel_traitsILi256ELi64ELi64ELi8ELi4ELi2ELi2ELb0ELb1EN7cutlass10bfloat16_tE19Flash_kernel_traitsILi256ELi64ELi64ELi8ES3_EELb0ELb1ELb0ELb0ELb0ELb1ELb1EEEvNS_16Flash_bwd_paramsE)
        /*0140*/ 	.word	0x000000ff


	//----- nvinfo : EIATTR_FRAME_SIZE
	.align		4
.L_64:
        /*0144*/ 	.byte	0x04, 0x11
        /*0146*/ 	.short	(.L_66 - .L_65)
	.align		4
.L_65:
        /*0148*/ 	.word	index@(_ZN5flash44flash_bwd_dq_dk_dv_loop_seqk_parallel_kernelI23Flash_bwd_kernel_traitsILi256ELi64ELi64ELi8ELi4ELi2ELi2ELb0ELb1EN7cutlass10bfloat16_tE19Flash_kernel_traitsILi256ELi64ELi64ELi8ES3_EELb0ELb1ELb0ELb0ELb0ELb1ELb1EEEvNS_16Flash_bwd_paramsE)
        /*014c*/ 	.word	0x00000000


	//----- nvinfo : EIATTR_REGCOUNT
	.align		4
.L_66:
        /*0150*/ 	.byte	0x04, 0x2f
        /*0152*/ 	.short	(.L_68 - .L_67)
	.align		4
.L_67:
        /*0154*/ 	.word	index@(_ZN5flash44flash_bwd_dq_dk_dv_loop_seqk_parallel_kernelI23Flash_bwd_kernel_traitsILi256ELi64ELi64ELi8ELi4ELi2ELi2ELb0ELb1EN7cutlass10bfloat16_tE19Flash_kernel_traitsILi256ELi64ELi64ELi8ES3_EELb1ELb1ELb0ELb0ELb0ELb1ELb0EEEvNS_16Flash_bwd_paramsE)
        /*0158*/ 	.word	0x000000ff


	//----- nvinfo : EIATTR_FRAME_SIZE
	.align		4
.L_68:
        /*015c*/ 	.byte	0x04, 0x11
        /*015e*/ 	.short	(.L_70 - .L_69)
	.align		4
.L_69:
        /*0160*/ 	.word	index@(_ZN5flash44flash_bwd_dq_dk_dv_loop_seqk_parallel_kernelI23Flash_bwd_kernel_traitsILi256ELi64ELi64ELi8ELi4ELi2ELi2ELb0ELb1EN7cutlass10bfloat16_tE19Flash_kernel_traitsILi256ELi64ELi64ELi8ES3_EELb1ELb1ELb0ELb0ELb0ELb1ELb0EEEvNS_16Flash_bwd_paramsE)
        /*0164*/ 	.word	0x00000000


	//----- nvinfo : EIATTR_REGCOUNT
	.align		4
.L_70:
        /*0168*/ 	.byte	0x04, 0x2f
        /*016a*/ 	.short	(.L_72 - .L_71)
	.align		4
.L_71:
        /*016c*/ 	.word	index@(_ZN5flash44flash_bwd_dq_dk_dv_loop_seqk_parallel_kernelI23Flash_bwd_kernel_traitsILi256ELi64ELi64ELi8ELi4ELi2ELi2ELb0ELb1EN7cutlass10bfloat16_tE19Flash_kernel_traitsILi256ELi64ELi64ELi8ES3_EELb0ELb1ELb0ELb0ELb0ELb0ELb1EEEvNS_16Flash_bwd_paramsE)
        /*0170*/ 	.word	0x000000ff


	//----- nvinfo : EIATTR_FRAME_SIZE
	.align		4
.L_72:
        /*0174*/ 	.byte	0x04, 0x11
        /*0176*/ 	.short	(.L_74 - .L_73)
	.align		4
.L_73:
        /*0178*/ 	.word	index@(_ZN5flash44flash_bwd_dq_dk_dv_loop_seqk_parallel_kernelI23Flash_bwd_kernel_traitsILi256ELi64ELi64ELi8ELi4ELi2ELi2ELb0ELb1EN7cutlass10bfloat16_tE19Flash_kernel_traitsILi256ELi64ELi64ELi8ES3_EELb0ELb1ELb0ELb0ELb0ELb0ELb1EEEvNS_16Flash_bwd_paramsE)
        /*017c*/ 	.word	0x00000000


	//----- nvinfo : EIATTR_REGCOUNT
	.align		4
.L_74:
        /*0180*/ 	.byte	0x04, 0x2f
        /*0182*/ 	.short	(.L_76 - .L_75)
	.align		4
.L_75:
        /*0184*/ 	.word	index@(_ZN5flash44flash_bwd_dq_dk_dv_loop_seqk_parallel_kernelI23Flash_bwd_kernel_traitsILi256ELi64ELi64ELi8ELi4ELi2ELi2ELb0ELb1EN7cutlass10bfloat16_tE19Flash_kernel_traitsILi256ELi64ELi64ELi8ES3_EELb1ELb1ELb0ELb0ELb0ELb0ELb0EEEvNS_16Flash_bwd_paramsE)
        /*0188*/ 	.word	0x000000ff


	//----- nvinfo : EIATTR_FRAME_SIZE
	.align		4
.L_76:
        /*018c*/ 	.byte	0x04, 0x11
        /*018e*/ 	.short	(.L_78 - .L_77)
	.align		4
.L_77:
        /*0190*/ 	.word	index@(_ZN5flash44flash_bwd_dq_dk_dv_loop_seqk_parallel_kernelI23Flash_bwd_kernel_traitsILi256ELi64ELi64ELi8ELi4ELi2ELi2ELb0ELb1EN7cutlass10bfloat16_tE19Flash_kernel_traitsILi256ELi64ELi64ELi8ES3_EELb1ELb1ELb0ELb0ELb0ELb0ELb0EEEvNS_16Flash_bwd_paramsE)
        /*0194*/ 	.word	0x00000000


	//----- nvinfo : EIATTR_REGCOUNT
	.align		4
.L_78:
        /*0198*/ 	.byte	0x04, 0x2f
        /*019a*/ 	.short	(.L_80 - .L_79)
	.align		4
.L_79:
        /*019c*/ 	.word	index@(_ZN5flash27flash_bwd_convert_dq_kernelI23Flash_bwd_kernel_traitsILi256ELi64ELi64ELi8ELi4ELi2ELi2ELb0ELb1EN7cutlass10bfloat16_tE19Flash_kernel_traitsILi256ELi64ELi64ELi8ES3_EEEEvNS_16Flash_bwd_paramsEi)
        /*01a0*/ 	.word	0x00000060


	//----- nvinfo : EIATTR_FRAME_SIZE
	.align		4
.L_80:
        /*01a4*/ 	.byte	0x04, 0x11
        /*01a6*/ 	.short	(.L_82 - .L_81)
	.align		4
.L_81:
        /*01a8*/ 	.word	index@(_ZN5flash27flash_bwd_convert_dq_kernelI23Flash_bwd_kernel_traitsILi256ELi64ELi64ELi8ELi4ELi2ELi2ELb0ELb1EN7cutlass10bfloat16_tE19Flash_kernel_traitsILi256ELi64ELi64ELi8ES3_EEEEvNS_16Flash_bwd_paramsEi)
        /*01ac*/ 	.word	0x00000000


	//----- nvinfo : EIATTR_REGCOUNT
	.align		4
.L_82:
        /*01b0*/ 	.byte	0x04, 0x2f
        /*01b2*/ 	.short	(.L_84 - .L_83)
	.align		4
.L_83:
        /*01b4*/ 	.word	index@(_ZN5flash44flash_bwd_dq_dk_dv_loop_seqk_parallel_kernelI23Flash_bwd_kernel_traitsILi256ELi64ELi64ELi8ELi4ELi2ELi2ELb0ELb0EN7cutlass10bfloat16_tE19Flash_kernel_traitsILi256ELi64ELi64ELi8ES3_EELb0ELb1ELb0ELb1ELb0ELb0ELb0EEEvNS_16Flash_bwd_paramsE)
        /*01b8*/ 	.word	0x000000ff


	//----- nvinfo : EIATTR_FRAME_SIZE
	.align		4
.L_84:
        /*01bc*/ 	.byte	0x04, 0x11
        /*01be*/ 	.short	(.L_86 - .L_85)
	.align		4
.L_85:
        /*01c0*/ 	.word	index@(_ZN5flash44flash_bwd_dq_dk_dv_loop_seqk_parallel_kernelI23Flash_bwd_kernel_traitsILi256ELi64ELi64ELi8ELi4ELi2ELi2ELb0ELb0EN7cutlass10bfloat16_tE19Flash_kernel_traitsILi256ELi64ELi64ELi8ES3_EELb0ELb1ELb0ELb1ELb0ELb0ELb0EEEvNS_16Flash_bwd_paramsE)
        /*01c4*/ 	.word	0x000000a0


	//----- nvinfo : EIATTR_REGCOUNT
	.align		4
.L_86:
        /*01c8*/ 	.byte	0x04, 0x2f
        /*01ca*/ 	.short	(.L_88 - .L_87)
	.align		4
.L_87:
        /*01cc*/ 	.word	index@(_ZN5flash44flash_bwd_dq_dk_dv_loop_seqk_parallel_kernelI23Flash_bwd_kernel_traitsILi256ELi64ELi64ELi8ELi4ELi2ELi2ELb0ELb0EN7cutlass10bfloat16_tE19Flash_kernel_traitsILi256ELi64ELi64ELi8ES3_EELb0ELb1ELb0ELb0ELb0ELb1ELb0EEEvNS_16Flash_bwd_paramsE)
        /*01d0*/ 	.word	0x000000ff


	//----- nvinfo : EIATTR_FRAME_SIZE
	.align		4
.L_88:
        /*01d4*/ 	.byte	0x04, 0x11
        /*01d6*/ 	.short	(.L_90 - .L_89)
	.align		4
.L_89:
        /*01d8*/ 	.word	index@(_ZN5flash44flash_bwd_dq_dk_dv_loop_seqk_parallel_kernelI23Flash_bwd_kernel_traitsILi256ELi64ELi64ELi8ELi4ELi2ELi2ELb0ELb0EN7cutlass10bfloat16_tE19Flash_kernel_traitsILi256ELi64ELi64ELi8ES3_EELb0ELb1ELb0ELb0ELb0ELb1ELb0EEEvNS_16Flash_bwd_paramsE)
        /*01dc*/ 	.word	0x00000058


	//----- nvinfo : EIATTR_REGCOUNT
	.align		4
.L_90:
        /*01e0*/ 	.byte	0x04, 0x2f
        /*01e2*/ 	.short	(.L_92 - .L_91)
	.align		4
.L_91:
        /*01e4*/ 	.word	index@(_ZN5flash44flash_bwd_dq_dk_dv_loop_seqk_parallel_kernelI23Flash_bwd_kernel_traitsILi256ELi64ELi64ELi8ELi4ELi2ELi2ELb0ELb0EN7cutlass10bfloat16_tE19Flash_kernel_traitsILi256ELi64ELi64ELi8ES3_EELb0ELb1ELb0ELb0ELb0ELb0ELb0EEEvNS_16Flash_bwd_paramsE)
        /*01e8*/ 	.word	0x000000ff


	//----- nvinfo : EIATTR_FRAME_SIZE
	.align		4
.L_92:
        /*01ec*/ 	.byte	0x04, 0x11
        /*01ee*/ 	.short	(.L_94 - .L_93)
	.align		4
.L_93:
        /*01f0*/ 	.word	index@(_ZN5flash44flash_bwd_dq_dk_dv_loop_seqk_parallel_kernelI23Flash_bwd_kernel_traitsILi256ELi64ELi64ELi8ELi4ELi2ELi2ELb0ELb0EN7cutlass10bfloat16_tE19Flash_kernel_traitsILi256ELi64ELi64ELi8ES3_EELb0ELb1ELb0ELb0ELb0ELb0ELb0EEEvNS_16Flash_bwd_paramsE)
        /*01f4*/ 	.word	0x00000060


	//----- nvinfo : EIATTR_REGCOUNT
	.align		4
.L_94:
        /*01f8*/ 	.byte	0x04, 0x2f
        /*01fa*/ 	.short	(.L_96 - .L_95)
	.align		4
.L_95:
        /*01fc*/ 	.word	index@(_ZN5flash44flash_bwd_dq_dk_dv_loop_seqk_parallel_kernelI23Flash_bwd_kernel_traitsILi256ELi64ELi64ELi8ELi4ELi2ELi2ELb0ELb1EN7cutlass10bfloat16_tE19Flash_kernel_traitsILi256ELi64ELi64ELi8ES3_EELb0ELb1ELb0ELb1ELb0ELb0ELb0EEEvNS_16Flash_bwd_paramsE)
        /*0200*/ 	.word	0x000000ff


	//----- nvinfo : EIATTR_FRAME_SIZE
	.align		4
.L_96:
        /*0204*/ 	.byte	0x04, 0x11
        /*0206*/ 	.short	(.L_98 - .L_97)
	.align		4
.L_97:
        /*0208*/ 	.word	index@(_ZN5flash44flash_bwd_dq_dk_dv_loop_seqk_parallel_kernelI23Flash_bwd_kernel_traitsILi256ELi64ELi64ELi8ELi4ELi2ELi2ELb0ELb1EN7cutlass10bfloat16_tE19Flash_kernel_traitsILi256ELi64ELi64ELi8ES3_EELb0ELb1ELb0ELb1ELb0ELb0ELb0EEEvNS_16Flash_bwd_paramsE)
        /*020c*/ 	.word	0x00000040


	//----- nvinfo : EIATTR_REGCOUNT
	.align		4
.L_98:
        /*0210*/ 	.byte	0x04, 0x2f
        /*0212*/ 	.short	(.L_100 - .L_99)
	.align		4
.L_99:
        /*0214*/ 	.word	index@(_ZN5flash44flash_bwd_dq_dk_dv_loop_seqk_parallel_kernelI23Flash_bwd_kernel_traitsILi256ELi64ELi64ELi8ELi4ELi2ELi2ELb0ELb1EN7cutlass10bfloat16_tE19Flash_kernel_traitsILi256ELi64ELi64ELi8ES3_EELb0ELb1ELb0ELb0ELb0ELb1ELb0EEEvNS_16Flash_bwd_paramsE)
        /*0218*/ 	.word	0x000000ff


	//----- nvinfo : EIATTR_FRAME_SIZE
	.align		4
.L_100:
        /*021c*/ 	.byte	0x04, 0x11
        /*021e*/ 	.short	(.L_102 - .L_101)
	.align		4
.L_101:
        /*0220*/ 	.word	index@(_ZN5flash44flash_bwd_dq_dk_dv_loop_seqk_parallel_kernelI23Flash_bwd_kernel_traitsILi256ELi64ELi64ELi8ELi4ELi2ELi2ELb0ELb1EN7cutlass10bfloat16_tE19Flash_kernel_traitsILi256ELi64ELi64ELi8ES3_EELb0ELb1ELb0ELb0ELb0ELb1ELb0EEEvNS_16Flash_bwd_paramsE)
        /*0224*/ 	.word	0x00000000


	//----- nvinfo : EIATTR_REGCOUNT
	.align		4
.L_102:
        /*0228*/ 	.byte	0x04, 0x2f
        /*022a*/ 	.short	(.L_104 - .L_103)
	.align		4
.L_103:
        /*022c*/ 	.word	index@(_ZN5flash44flash_bwd_dq_dk_dv_loop_seqk_parallel_kernelI23Flash_bwd_kernel_traitsILi256ELi64ELi64ELi8ELi4ELi2ELi2ELb0ELb1EN7cutlass10bfloat16_tE19Flash_kernel_traitsILi256ELi64ELi64ELi8ES3_EELb0ELb1ELb0ELb0ELb0ELb0ELb0EEEvNS_16Flash_bwd_paramsE)
        /*0230*/ 	.word	0x000000fe


	//----- nvinfo : EIATTR_FRAME_SIZE
	.align		4
.L_104:
        /*0234*/ 	.byte	0x04, 0x11
        /*0236*/ 	.short	(.L_106 - .L_105)
	.align		4
.L_105:
        /*0238*/ 	.word	index@(_ZN5flash44flash_bwd_dq_dk_dv_loop_seqk_parallel_kernelI23Flash_bwd_kernel_traitsILi256ELi64ELi64ELi8ELi4ELi2ELi2ELb0ELb1EN7cutlass10bfloat16_tE19Flash_kernel_traitsILi256ELi64ELi64ELi8ES3_EELb0ELb1ELb0ELb0ELb0ELb0ELb0EEEvNS_16Flash_bwd_paramsE)
        /*023c*/ 	.word	0x00000000


	//----- nvinfo : EIATTR_REGCOUNT
	.align		4
.L_106:
        /*0240*/ 	.byte	0x04, 0x2f
        /*0242*/ 	.short	(.L_108 - .L_107)
	.align		4
.L_107:
        /*0244*/ 	.word	index@(_ZN5flash25flash_bwd_dot_do_o_kernelILb1E23Flash_bwd_kernel_traitsILi256ELi64ELi32ELi8ELi4ELi1ELi2ELb1ELb1EN7cutlass10bfloat16_tE19Flash_kernel_traitsILi256ELi64ELi32ELi8ES3_EEEEvNS_16Flash_bwd_paramsE)
        /*0248*/ 	.word	0x00000051


	//----- nvinfo : EIATTR_FRAME_SIZE
	.align		4
.L_108:
        /*024c*/ 	.byte	0x04, 0x11
        /*024e*/ 	.short	(.L_110 - .L_109)
	.align		4
.L_109:
        /*0250*/ 	.word	index@(_ZN5flash25flash_bwd_dot_do_o_kernelILb1E23Flash_bwd_kernel_traitsILi256ELi64ELi32ELi8ELi4ELi1ELi2ELb1ELb1EN7cutlass10bfloat16_tE19Flash_kernel_traitsILi256ELi64ELi32ELi8ES3_EEEEvNS_16Flash_bwd_paramsE)
        /*0254*/ 	.word	0x00000000


	//----- nvinfo : EIATTR_REGCOUNT
	.align		4
.L_110:
        /*0258*/ 	.byte	0x04, 0x2f
        /*025a*/ 	.short	(.L_112 - .L_111)
	.align		4
.L_111:
        /*025c*/ 	.word	index@(_ZN5flash25flash_bwd_dot_do_o_kernelILb0E23Flash_bwd_kernel_traitsILi256ELi64ELi32ELi8ELi4ELi1ELi2ELb1ELb1EN7cutlass10bfloat16_tE19Flash_kernel_traitsILi256ELi64ELi32ELi8ES3_EEEEvNS_16Flash_bwd_paramsE)
        /*0260*/ 	.word	0x0000004f


	//----- nvinfo : EIATTR_FRAME_SIZE
	.align		4
.L_112:
        /*0264*/ 	.byte	0x04, 0x11
        /*0266*/ 	.short	(.L_114 - .L_113)
	.align		4
.L_113:
        /*0268*/ 	.word	index@(_ZN5flash25flash_bwd_dot_do_o_kernelILb0E23Flash_bwd_kernel_traitsILi256ELi64ELi32ELi8ELi4ELi1ELi2ELb1ELb1EN7cutlass10bfloat16_tE19Flash_kernel_traitsILi256ELi64ELi32ELi8ES3_EEEEvNS_16Flash_bwd_paramsE)
        /*026c*/ 	.word	0x00000000


	//----- nvinfo : EIATTR_REGCOUNT
	.align		4
.L_114:
        /*0270*/ 	.byte	0x04, 0x2f
        /*0272*/ 	.short	(.L_116 - .L_115)
	.align		4
.L_115:
        /*0274*/ 	.word	index@(_ZN5flash44flash_bwd_dq_dk_dv_loop_seqk_parallel_kernelI23Flash_bwd_kernel_traitsILi256ELi64ELi32ELi8ELi4ELi1ELi2ELb1ELb1EN7cutlass10bfloat16_tE19Flash_kernel_traitsILi256ELi64ELi32ELi8ES3_EELb0ELb1ELb0ELb1ELb0ELb0ELb1EEEvNS_16Flash_bwd_paramsE)
        /*0278*/ 	.word	0x000000ff


	//----- nvinfo : EIATTR_FRAME_SIZE
	.align		4
.L_116:
        /*027c*/ 	.byte	0x04, 0x11
        /*027e*/ 	.short	(.L_118 - .L_117)
	.align		4
.L_117:
        /*0280*/ 	.word	index@(_ZN5flash44flash_bwd_dq_dk_dv_loop_seqk_parallel_kernelI23Flash_bwd_kernel_traitsILi256ELi64ELi32ELi8ELi4ELi1ELi2ELb1ELb1EN7cutlass10bfloat16_tE19Flash_kernel_traitsILi256ELi64ELi32ELi8ES3_EELb0ELb1ELb0ELb1ELb0ELb0ELb1EEEvNS_16Flash_bwd_paramsE)
        /*0284*/ 	.word	0x00000020


	//----- nvinfo : EIATTR_REGCOUNT
	.align		4
.L_118:
        /*0288*/ 	.byte	0x04, 0x2f
        /*028a*/ 	.short	(.L_120 - .L_119)
	.align		4
.L_119:
        /*028c*/ 	.word	index@(_ZN5flash44flash_bwd_dq_dk_dv_loop_seqk_parallel_kernelI23Flash_bwd_kernel_traitsILi256ELi64ELi32ELi8ELi4ELi1ELi2ELb1ELb1EN7cutlass10bfloat16_tE19Flash_kernel_traitsILi256ELi64ELi32ELi8ES3_EELb0ELb1ELb0ELb1ELb0ELb0ELb0EEEvNS_16Flash_bwd_paramsE)
        /*0290*/ 	.word	0x000000ff


	//----- nvinfo : EIATTR_FRAME_SIZE
	.align		4
.L_120:
        /*0294*/ 	.byte	0x04, 0x11
        /*0296*/ 	.short	(.L_122 - .L_121)
	.align		4
.L_121:
        /*0298*/ 	.word	index@(_ZN5flash44flash_bwd_dq_dk_dv_loop_seqk_parallel_kernelI23Flash_bwd_kernel_traitsILi256ELi64ELi32ELi8ELi4ELi1ELi2ELb1ELb1EN7cutlass10bfloat16_tE19Flash_kernel_traitsILi256ELi64ELi32ELi8ES3_EELb0ELb1ELb0ELb1ELb0ELb0ELb0EEEvNS_16Flash_bwd_paramsE)
        /*029c*/ 	.word	0x00000020


	//----- nvinfo : EIATTR_REGCOUNT
	.align		4
.L_122:
        /*02a0*/ 	.byte	0x04, 0x2f
        /*02a2*/ 	.short	(.L_124 - .L_123)
	.align		4
.L_123:
        /*02a4*/ 	.word	index@(_ZN5flash44flash_bwd_dq_dk_dv_loop_seqk_parallel_kernelI23Flash_bwd_kernel_traitsILi256ELi64ELi32ELi8ELi4ELi1ELi2ELb1ELb1EN7cutlass10bfloat16_tE19Flash_kernel_traitsILi256ELi64ELi32ELi8ES3_EELb0ELb1ELb0ELb0ELb0ELb1ELb1EEEvNS_16Flash_bwd_paramsE)
        /*02a8*/ 	.word	0x000000ff


	//----- nvinfo : EIATTR_FRAME_SIZE
	.align		4
.L_124:
        /*02ac*/ 	.byte	0x04, 0x11
        /*02ae*/ 	.short	(.L_126 - .L_125)
	.align		4
.L_125:
        /*02b0*/ 	.word	index@(_ZN5flash44flash_bwd_dq_dk_dv_loop_seqk_parallel_kernelI23Flash_bwd_kernel_traitsILi256ELi64ELi32ELi8ELi4ELi1ELi2ELb1ELb1EN7cutlass10bfloat16_tE19Flash_kernel_traitsILi256ELi64ELi32ELi8ES3_EELb0ELb1ELb0ELb0ELb0ELb1ELb1EEEvNS_16Flash_bwd_paramsE)
        /*02b4*/ 	.word	0x00000018


	//----- nvinfo : EIATTR_REGCOUNT
	.align		4
.L_126:
        /*02b8*/ 	.byte	0x04, 0x2f
        /*02ba*/ 	.short	(.L_128 - .L_127)
	.align		4
.L_127:
        /*02bc*/ 	.word	index@(_ZN5flash44flash_bwd_dq_dk_dv_loop_seqk_parallel_kernelI23Flash_bwd_kernel_traitsILi256ELi64ELi32ELi8ELi4ELi1ELi2ELb1ELb1EN7cutlass10bfloat16_tE19Flash_kernel_traitsILi256ELi64ELi32ELi8ES3_EELb0ELb1ELb0ELb0ELb0ELb1ELb0EEEvNS_16Flash_bwd_paramsE)
        /*02c0*/ 	.word	0x000000ff


	//----- nvinfo : EIATTR_FRAME_SIZE
	.align		4
.L_128:
        /*02c4*/ 	.byte	0x04, 0x11
        /*02c6*/ 	.short	(.L_130 - .L_129)
	.align		4
.L_129:
        /*02c8*/ 	.word	index@(_ZN5flash44flash_bwd_dq_dk_dv_loop_seqk_parallel_kernelI23Flash_bwd_kernel_traitsILi256ELi64ELi32ELi8ELi4ELi1ELi2ELb1ELb1EN7cutlass10bfloat16_tE19Flash_kernel_traitsILi256ELi64ELi32ELi8ES3_EELb0ELb1ELb0ELb0ELb0ELb1ELb0EEEvNS_16Flash_bwd_paramsE)
        /*02cc*/ 	.word	0x00000018


	//----- nvinfo : EIATTR_REGCOUNT
	.align		4
.L_130:
        /*02d0*/ 	.byte	0x04, 0x2f
        /*02d2*/ 	.short	(.L_132 - .L_131)
	.align		4
.L_131:
        /*02d4*/ 	.word	index@(_ZN5flash44flash_bwd_dq_dk_dv_loop_seqk_parallel_kernelI23Flash_bwd_kernel_traitsILi256ELi64ELi32ELi8ELi4ELi1ELi2ELb1ELb1EN7cutlass10bfloat16_tE19Flash_kernel_traitsILi256ELi64ELi32ELi8ES3_EELb0ELb1ELb0ELb0ELb0ELb0ELb1EEEvNS_16Flash_bwd_paramsE)
        /*02d8*/ 	.word	0x000000ff


	//----- nvinfo : EIATTR_FRAME_SIZE
	.align		4
.L_132:
        /*02dc*/ 	.byte	0x04, 0x11
        /*02de*/ 	.short	(.L_134 - .L_133)
	.align		4
.L_133:
        /*02e0*/ 	.word	index@(_ZN5flash44flash_bwd_dq_dk_dv_loop_seqk_parallel_kernelI23Flash_bwd_kernel_traitsILi256ELi64ELi32ELi8ELi4ELi1ELi2ELb1ELb1EN7cutlass10bfloat16_tE19Flash_kernel_traitsILi256ELi64ELi32ELi8ES3_EELb0ELb1ELb0ELb0ELb0ELb0ELb1EEEvNS_16Flash_bwd_paramsE)
        /*02e4*/ 	.word	0x00000010


	//----- nvinfo : EIATTR_REGCOUNT
	.align		4
.L_134:
        /*02e8*/ 	.byte	0x04, 0x2f
        /*02ea*/ 	.short	(.L_136 - .L_135)
	.align		4
.L_135:
        /*02ec*/ 	.word	index@(_ZN5flash44flash_bwd_dq_dk_dv_loop_seqk_parallel_kernelI23Flash_bwd_kernel_traitsILi256ELi64ELi32ELi8ELi4ELi1ELi2ELb1ELb1EN7cutlass10bfloat16_tE19Flash_kernel_traitsILi256ELi64ELi32ELi8ES3_EELb0ELb1ELb0ELb0ELb0ELb0ELb0EEEvNS_16Flash_bwd_paramsE)
        /*02f0*/ 	.word	0x000000ff


	//----- nvinfo : EIATTR_FRAME_SIZE
	.align		4
.L_136:
        /*02f4*/ 	.byte	0x04, 0x11
        /*02f6*/ 	.short	(.L_138 - .L_137)
	.align		4
.L_137:
        /*02f8*/ 	.word	index@(_ZN5flash44flash_bwd_dq_dk_dv_loop_seqk_parallel_kernelI23Flash_bwd_kernel_traitsILi256ELi64ELi32ELi8ELi4ELi1ELi2ELb1ELb1EN7cutlass10bfloat16_tE19Flash_kernel_traitsILi256ELi64ELi32ELi8ES3_EELb0ELb1ELb0ELb0ELb0ELb0ELb0EEEvNS_16Flash_bwd_paramsE)
        /*02fc*/ 	.word	0x00000010


	//----- nvinfo : EIATTR_REGCOUNT
	.align		4
.L_138:
        /*0300*/ 	.byte	0x04, 0x2f
        /*0302*/ 	.short	(.L_140 - .L_139)
	.align		4
.L_139:
        /*0304*/ 	.word	index@(_ZN5flash27flash_bwd_convert_dq_kernelI23Flash_bwd_kernel_traitsILi256ELi64ELi32ELi8ELi4ELi1ELi2ELb1ELb1EN7cutlass10bfloat16_tE19Flash_kernel_traitsILi256ELi64ELi32ELi8ES3_EEEEvNS_16Flash_bwd_paramsEi)
        /*0308*/ 	.word	0x00000060


	//----- nvinfo : EIATTR_FRAME_SIZE
	.align		4
.L_140:
        /*030c*/ 	.byte	0x04, 0x11
        /*030e*/ 	.short	(.L_142 - .L_141)
	.align		4
.L_141:
        /*0310*/ 	.word	index@(_ZN5flash27flash_bwd_convert_dq_kernelI23Flash_bwd_kernel_traitsILi256ELi64ELi32ELi8ELi4ELi1ELi2ELb1ELb1EN7cutlass10bfloat16_tE19Flash_kernel_traitsILi256ELi64ELi32ELi8ES3_EEEEvNS_16Flash_bwd_paramsEi)
        /*0314*/ 	.word	0x00000000


	//----- nvinfo : EIATTR_MIN_STACK_SIZE
	.align		4
.L_142:
        /*0318*/ 	.byte	0x04, 0x12
        /*031a*/ 	.short	(.L_144 - .L_143)
	.align		4
.L_143:
        /*031c*/ 	.word	index@(_ZN5flash27flash_bwd_convert_dq_kernelI23Flash_bwd_kernel_traitsILi256ELi64ELi32ELi8ELi4ELi1ELi2ELb1ELb1EN7cutlass10bfloat16_tE19Flash_kernel_traitsILi256ELi64ELi32ELi8ES3_EEEEvNS_16Flash_bwd_paramsEi)
        /*0320*/ 	.word	0x00000000


	//----- nvinfo : EIATTR_MIN_STACK_SIZE
	.align		4
.L_144:
        /*0324*/ 	.byte	0x04, 0x12
        /*0326*/ 	.short	(.L_146 - .L_145)
	.align		4
.L_145:
        /*0328*/ 	.word	index@(_ZN5flash44flash_bwd_dq_dk_dv_loop_seqk_parallel_kernelI23Flash_bwd_kernel_traitsILi256ELi64ELi32ELi8ELi4ELi1ELi2ELb1ELb1EN7cutlass10bfloat16_tE19Flash_kernel_traitsILi256ELi64ELi32ELi8ES3_EELb0ELb1ELb0ELb0ELb0ELb0ELb0EEEvNS_16Flash_bwd_paramsE)
        /*032c*/ 	.word	0x00000010


	//----- nvinfo : EIATTR_MIN_STACK_SIZE
	.align		4
.L_146:
        /*0330*/ 	.byte	0x04, 0x12
        /*0332*/ 	.short	(.L_148 - .L_147)
	.align		4
.L_147:
        /*0334*/ 	.word	index@(_ZN5flash44flash_bwd_dq_dk_dv_loop_seqk_parallel_kernelI23Flash_bwd_kernel_traitsILi256ELi64ELi32ELi8ELi4ELi1ELi2ELb1ELb1EN7cutlass10bfloat16_tE19Flash_kernel_traitsILi256ELi64ELi32ELi8ES3_EELb0ELb1ELb0ELb0ELb0ELb0ELb1EEEvNS_16Flash_bwd_paramsE)
        /*0338*/ 	.word	0x00000010


	//----- nvinfo : EIATTR_MIN_STACK_SIZE
	.align		4
.L_148:
        /*033c*/ 	.byte	0x04, 0x12
        /*033e*/ 	.short	(.L_150 - .L_149)
	.align		4
.L_149:
        /*0340*/ 	.word	index@(_ZN5flash44flash_bwd_dq_dk_dv_loop_seqk_parallel_kernelI23Flash_bwd_kernel_traitsILi256ELi64ELi32ELi8ELi4ELi1ELi2ELb1ELb1EN7cutlass10bfloat16_tE19Flash_kernel_traitsILi256ELi64ELi32ELi8ES3_EELb0ELb1ELb0ELb0ELb0ELb1ELb0EEEvNS_16Flash_bwd_paramsE)
        /*0344*/ 	.word	0x00000018


	//----- nvinfo : EIATTR_MIN_STACK_SIZE
	.align		4
.L_150:
        /*0348*/ 	.byte	0x04, 0x12
        /*034a*/ 	.short	(.L_152 - .L_151)
	.align		4
.L_151:
        /*034c*/ 	.word	index@(_ZN5flash44flash_bwd_dq_dk_dv_loop_seqk_parallel_kernelI23Flash_bwd_kernel_traitsILi256ELi64ELi32ELi8ELi4ELi1ELi2ELb1ELb1EN7cutlass10bfloat16_tE19Flash_kernel_traitsILi256ELi64ELi32ELi8ES3_EELb0ELb1ELb0ELb0ELb0ELb1ELb1EEEvNS_16Flash_bwd_paramsE)
        /*0350*/ 	.word	0x00000018


	//----- nvinfo : EIATTR_MIN_STACK_SIZE
	.align		4
.L_152:
        /*0354*/ 	.byte	0x04, 0x12
        /*0356*/ 	.short	(.L_154 - .L_153)
	.align		4
.L_153:
        /*0358*/ 	.word	index@(_ZN5flash44flash_bwd_dq_dk_dv_loop_seqk_parallel_kernelI23Flash_bwd_kernel_traitsILi256ELi64ELi32ELi8ELi4ELi1ELi2ELb1ELb1EN7cutlass10bfloat16_tE19Flash_kernel_traitsILi256ELi64ELi32ELi8ES3_EELb0ELb1ELb0ELb1ELb0ELb0ELb0EEEvNS_16Flash_bwd_paramsE)
        /*035c*/ 	.word	0x00000020


	//----- nvinfo : EIATTR_MIN_STACK_SIZE
	.align		4
.L_154:
        /*0360*/ 	.byte	0x04, 0x12
        /*0362*/ 	.short	(.L_156 - .L_155)
	.align		4
.L_155:
        /*0364*/ 	.word	index@(_ZN5flash44flash_bwd_dq_dk_dv_loop_seqk_parallel_kernelI23Flash_bwd_kernel_traitsILi256ELi64ELi32ELi8ELi4ELi1ELi2ELb1ELb1EN7cutlass10bfloat16_tE19Flash_kernel_traitsILi256ELi64ELi32ELi8ES3_EELb0ELb1ELb0ELb1ELb0ELb0ELb1EEEvNS_16Flash_bwd_paramsE)
        /*0368*/ 	.word	0x00000020


	//----- nvinfo : EIATTR_MIN_STACK_SIZE
	.align		4
.L_156:
        /*036c*/ 	.byte	0x04, 0x12
        /*036e*/ 	.short	(.L_158 - .L_157)
	.align		4
.L_157:
        /*0370*/ 	.word	index@(_ZN5flash25flash_bwd_dot_do_o_kernelILb0E23Flash_bwd_kernel_traitsILi256ELi64ELi32ELi8ELi4ELi1ELi2ELb1ELb1EN7cutlass10bfloat16_tE19Flash_kernel_traitsILi256ELi64ELi32ELi8ES3_EEEEvNS_16Flash_bwd_paramsE)
        /*0374*/ 	.word	0x00000000


	//----- nvinfo : EIATTR_MIN_STACK_SIZE
	.align		4
.L_158:
        /*0378*/ 	.byte	0x04, 0x12
        /*037a*/ 	.short	(.L_160 - .L_159)
	.align		4
.L_159:
        /*037c*/ 	.word	index@(_ZN5flash25flash_bwd_dot_do_o_kernelILb1E23Flash_bwd_kernel_traitsILi256ELi64ELi32ELi8ELi4ELi1ELi2ELb1ELb1EN7cutlass10bfloat16_tE19Flash_kernel_traitsILi256ELi64ELi32ELi8ES3_EEEEvNS_16Flash_bwd_paramsE)
        /*0380*/ 	.word	0x00000000


	//----- nvinfo : EIATTR_MIN_STACK_SIZE
	.align		4
.L_160:
        /*0384*/ 	.byte	0x04, 0x12
        /*0386*/ 	.short	(.L_162 - .L_161)
	.align		4
.L_161:
        /*0388*/ 	.word	index@(_ZN5flash44flash_bwd_dq_dk_dv_loop_seqk_parallel_kernelI23Flash_bwd_kernel_traitsILi256ELi64ELi64ELi8ELi4ELi2ELi2ELb0ELb1EN7cutlass10bfloat16_tE19Flash_kernel_traitsILi256ELi64ELi64ELi8ES3_EELb0ELb1ELb0ELb0ELb0ELb0ELb0EEEvNS_16Flash_bwd_paramsE)
        /*038c*/ 	.word	0x00000000


	//----- nvinfo : EIATTR_MIN_STACK_SIZE
	.align		4
.L_162:
        /*0390*/ 	.byte	0x04, 0x12
        /*0392*/ 	.short	(.L_164 - .L_163)
	.align		4
.L_163:
        /*0394*/ 	.word	index@(_ZN5flash44flash_bwd_dq_dk_dv_loop_seqk_parallel_kernelI23Flash_bwd_kernel_traitsILi256ELi64ELi64ELi8ELi4ELi2ELi2ELb0ELb1EN7cutlass10bfloat16_tE19Flash_kernel_traitsILi256ELi64ELi64ELi8ES3_EELb0ELb1ELb0ELb0ELb0ELb1ELb0EEEvNS_16Flash_bwd_paramsE)
        /*0398*/ 	.word	0x00000000


	//----- nvinfo : EIATTR_MIN_STACK_SIZE
	.align		4
.L_164:
        /*039c*/ 	.byte	0x04, 0x12
        /*039e*/ 	.short	(.L_166 - .L_165)
	.align		4
.L_165:
        /*03a0*/ 	.word	index@(_ZN5flash44flash_bwd_dq_dk_dv_loop_seqk_parallel_kernelI23Flash_bwd_kernel_traitsILi256ELi64ELi64ELi8ELi4ELi2ELi2ELb0ELb1EN7cutlass10bfloat16_tE19Flash_kernel_traitsILi256ELi64ELi64ELi8ES3_EELb0ELb1ELb0ELb1ELb0ELb0ELb0EEEvNS_16Flash_bwd_paramsE)
        /*03a4*/ 	.word	0x00000040


	//----- nvinfo : EIATTR_MIN_STACK_SIZE
	.align		4
.L_166:
        /*03a8*/ 	.byte	0x04, 0x12
        /*03aa*/ 	.short	(.L_168 - .L_167)
	.align		4
.L_167:
        /*03ac*/ 	.word	index@(_ZN5flash44flash_bwd_dq_dk_dv_loop_seqk_parallel_kernelI23Flash_bwd_kernel_traitsILi256ELi64ELi64ELi8ELi4ELi2ELi2ELb0ELb0EN7cutlass10bfloat16_tE19Flash_kernel_traitsILi256ELi64ELi64ELi8ES3_EELb0ELb1ELb0ELb0ELb0ELb0ELb0EEEvNS_16Flash_bwd_paramsE)
        /*03b0*/ 	.word	0x00000060


	//----- nvinfo : EIATTR_MIN_STACK_SIZE
	.align		4
.L_168:
        /*03b4*/ 	.byte	0x04, 0x12
        /*03b6*/ 	.short	(.L_170 - .L_169)
	.align		4
.L_169:
        /*03b8*/ 	.word	index@(_ZN5flash44flash_bwd_dq_dk_dv_loop_seqk_parallel_kernelI23Flash_bwd_kernel_traitsILi256ELi64ELi64ELi8ELi4ELi2ELi2ELb0ELb0EN7cutlass10bfloat16_tE19Flash_kernel_traitsILi256ELi64ELi64ELi8ES3_EELb0ELb1ELb0ELb0ELb0ELb1ELb0EEEvNS_16Flash_bwd_paramsE)
        /*03bc*/ 	.word	0x00000058


	//----- nvinfo : EIATTR_MIN_STACK_SIZE
	.align		4
.L_170:
        /*03c0*/ 	.byte	0x04, 0x12
        /*03c2*/ 	.short	(.L_172 - .L_171)
	.align		4
.L_171:
        /*03c4*/ 	.word	index@(_ZN5flash44flash_bwd_dq_dk_dv_loop_seqk_parallel_kernelI23Flash_bwd_kernel_traitsILi256ELi64ELi64ELi8ELi4ELi2ELi2ELb0ELb0EN7cutlass10bfloat16_tE19Flash_kernel_traitsILi256ELi64ELi64ELi8ES3_EELb0ELb1ELb0ELb1ELb0ELb0ELb0EEEvNS_16Flash_bwd_paramsE)
        /*03c8*/ 	.word	0x000000a0


	//----- nvinfo : EIATTR_MIN_STACK_SIZE
	.align		4
.L_172:
        /*03cc*/ 	.byte	0x04, 0x12
        /*03ce*/ 	.short	(.L_174 - .L_173)
	.align		4
.L_173:
        /*03d0*/ 	.word	index@(_ZN5flash27flash_bwd_convert_dq_kernelI23Flash_bwd_kernel_traitsILi256ELi64ELi64ELi8ELi4ELi2ELi2ELb0ELb1EN7cutlass10bfloat16_tE19Flash_kernel_traitsILi256ELi64ELi64ELi8ES3_EEEEvNS_16Flash_bwd_paramsEi)
        /*03d4*/ 	.word	0x00000000


	//----- nvinfo : EIATTR_MIN_STACK_SIZE
	.align		4
.L_174:
        /*03d8*/ 	.byte	0x04, 0x12
        /*03da*/ 	.short	(.L_176 - .L_175)
	.align		4
.L_175:
        /*03dc*/ 	.word	index@(_ZN5flash44flash_bwd_dq_dk_dv_loop_seqk_parallel_kernelI23Flash_bwd_kernel_traitsILi256ELi64ELi64ELi8ELi4ELi2ELi2ELb0ELb1EN7cutlass10bfloat16_tE19Flash_kernel_traitsILi256ELi64ELi64ELi8ES3_EELb1ELb1ELb0ELb0ELb0ELb0ELb0EEEvNS_16Flash_bwd_paramsE)
        /*03e0*/ 	.word	0x00000000


	//----- nvinfo : EIATTR_MIN_STACK_SIZE
	.align		4
.L_176:
        /*03e4*/ 	.byte	0x04, 0x12
        /*03e6*/ 	.short	(.L_178 - .L_177)
	.align		4
.L_177:
        /*03e8*/ 	.word	index@(_ZN5flash44flash_bwd_dq_dk_dv_loop_seqk_parallel_kernelI23Flash_bwd_kernel_traitsILi256ELi64ELi64ELi8ELi4ELi2ELi2ELb0ELb1EN7cutlass10bfloat16_tE19Flash_kernel_traitsILi256ELi64ELi64ELi8ES3_EELb0ELb1ELb0ELb0ELb0ELb0ELb1EEEvNS_16Flash_bwd_paramsE)
        /*03ec*/ 	.word	0x00000000


	//----- nvinfo : EIATTR_MIN_STACK_SIZE
	.align		4
.L_178:
        /*03f0*/ 	.byte	0x04, 0x12
        /*03f2*/ 	.short	(.L_180 - .L_179)
	.align		4
.L_179:
        /*03f4*/ 	.word	index@(_ZN5flash44flash_bwd_dq_dk_dv_loop_seqk_parallel_kernelI23Flash_bwd_kernel_traitsILi256ELi64ELi64ELi8ELi4ELi2ELi2ELb0ELb1EN7cutlass10bfloat16_tE19Flash_kernel_traitsILi256ELi64ELi64ELi8ES3_EELb1ELb1ELb0ELb0ELb0ELb1ELb0EEEvNS_16Flash_bwd_paramsE)
        /*03f8*/ 	.word	0x00000000


	//----- nvinfo : EIATTR_MIN_STACK_SIZE
	.align		4
.L_180:
        /*03fc*/ 	.byte	0x04, 0x12
        /*03fe*/ 	.short	(.L_182 - .L_181)
	.align		4
.L_181:
        /*0400*/ 	.word	index@(_ZN5flash44flash_bwd_dq_dk_dv_loop_seqk_parallel_kernelI23Flash_bwd_kernel_traitsILi256ELi64ELi64ELi8ELi4ELi2ELi2ELb0ELb1EN7cutlass10bfloat16_tE19Flash_kernel_traitsILi256ELi64ELi64ELi8ES3_EELb0ELb1ELb0ELb0ELb0ELb1ELb1EEEvNS_16Flash_bwd_paramsE)
        /*0404*/ 	.word	0x00000000


	//----- nvinfo : EIATTR_MIN_STACK_SIZE
	.align		4
.L_182:
        /*0408*/ 	.byte	0x04, 0x12
        /*040a*/ 	.short	(.L_184 - .L_183)
	.align		4
.L_183:
        /*040c*/ 	.word	index@(_ZN5flash44flash_bwd_dq_dk_dv_loop_seqk_parallel_kernelI23Flash_bwd_kernel_traitsILi256ELi64ELi64ELi8ELi4ELi2ELi2ELb0ELb1EN7cutlass10bfloat16_tE19Flash_kernel_traitsILi256ELi64ELi64ELi8ES3_EELb1ELb1ELb0ELb1ELb0ELb0ELb0EEEvNS_16Flash_bwd_paramsE)
        /*0410*/ 	.word	0x00000050


	//----- nvinfo : EIATTR_MIN_STACK_SIZE
	.align		4
.L_184:
        /*0414*/ 	.byte	0x04, 0x12
        /*0416*/ 	.short	(.L_186 - .L_185)
	.align		4
.L_185:
        /*0418*/ 	.word	index@(_ZN5flash44flash_bwd_dq_dk_dv_loop_seqk_parallel_kernelI23Flash_bwd_kernel_traitsILi256ELi64ELi64ELi8ELi4ELi2ELi2ELb0ELb1EN7cutlass10bfloat16_tE19Flash_kernel_traitsILi256ELi64ELi64ELi8ES3_EELb0ELb1ELb0ELb1ELb0ELb0ELb1EEEvNS_16Flash_bwd_paramsE)
        /*041c*/ 	.word	0x00000040


	//----- nvinfo : EIATTR_MIN_STACK_SIZE
	.align		4
.L_186:
        /*0420*/ 	.byte	0x04, 0x12
        /*0422*/ 	.short	(.L_188 - .L_187)
	.align		4
.L_187:
        /*0424*/ 	.word	index@(_ZN5flash25flash_bwd_dot_do_o_kernelILb0E23Flash_bwd_kernel_traitsILi256ELi64ELi64ELi8ELi4ELi2ELi2ELb0ELb1EN7cutlass10bfloat16_tE19Flash_kernel_traitsILi256ELi64ELi64ELi8ES3_EEEEvNS_16Flash_bwd_paramsE)
        /*0428*/ 	.word	0x00000000


	//----- nvinfo : EIATTR_MIN_STACK_SIZE
	.align		4
.L_188:
        /*042c*/ 	.byte	0x04, 0x12
        /*042e*/ 	.short	(.L_190 - .L_189)
	.align		4
.L_189:
        /*0430*/ 	.word	index@(_ZN5flash25flash_bwd_dot_do_o_kernelILb1E23Flash_bwd_kernel_traitsILi256ELi64ELi64ELi8ELi4ELi2ELi2ELb0ELb1EN7cutlass10bfloat16_tE19Flash_kernel_traitsILi256ELi64ELi64ELi8ES3_EEEEvNS_16Flash_bwd_paramsE)
        /*0434*/ 	.word	0x00000000


	//----- nvinfo : EIATTR_MIN_STACK_SIZE
	.align		4
.L_190:
        /*0438*/ 	.byte	0x04, 0x12
        /*043a*/ 	.short	(.L_192 - .L_191)
	.align		4
.L_191:
        /*043c*/ 	.word	index@(_ZN5flash27flash_bwd_convert_dq_kernelI23Flash_bwd_kernel_traitsILi256ELi64ELi64ELi8ELi4ELi2ELi2ELb0ELb0EN7cutlass10bfloat16_tE19Flash_kernel_traitsILi256ELi64ELi64ELi8ES3_EEEEvNS_16Flash_bwd_paramsEi)
        /*0440*/ 	.word	0x00000000


	//----- nvinfo : EIATTR_MIN_STACK_SIZE
	.align		4
.L_192:
        /*0444*/ 	.byte	0x04, 0x12
        /*0446*/ 	.short	(.L_194 - .L_193)
	.align		4
.L_193:
        /*0448*/ 	.word	index@(_ZN5flash44flash_bwd_dq_dk_dv_loop_seqk_parallel_kernelI23Flash_bwd_kernel_traitsILi256ELi64ELi64ELi8ELi4ELi2ELi2ELb0ELb0EN7cutlass10bfloat16_tE19Flash_kernel_traitsILi256ELi64ELi64ELi8ES3_EELb1ELb1ELb0ELb0ELb0ELb0ELb0EEEvNS_16Flash_bwd_paramsE)
        /*044c*/ 	.word	0x00000068


	//----- nvinfo : EIATTR_MIN_STACK_SIZE
	.align		4
.L_194:
        /*0450*/ 	.byte	0x04, 0x12
        /*0452*/ 	.short	(.L_196 - .L_195)
	.align		4
.L_195:
        /*0454*/ 	.word	index@(_ZN5flash44flash_bwd_dq_dk_dv_loop_seqk_parallel_kernelI23Flash_bwd_kernel_traitsILi256ELi64ELi64ELi8ELi4ELi2ELi2ELb0ELb0EN7cutlass10bfloat16_tE19Flash_kernel_traitsILi256ELi64ELi64ELi8ES3_EELb0ELb1ELb0ELb0ELb0ELb0ELb1EEEvNS_16Flash_bwd_paramsE)
        /*0458*/ 	.word	0x00000060


	//----- nvinfo : EIATTR_MIN_STACK_SIZE
	.align		4
.L_196:
        /*045c*/ 	.byte	0x04, 0x12
        /*045e*/ 	.short	(.L_198 - .L_197)
	.align		4
.L_197:
        /*0460*/ 	.word	index@(_ZN5flash44flash_bwd_dq_dk_dv_loop_seqk_parallel_kernelI23Flash_bwd_kernel_traitsILi256ELi64ELi64ELi8ELi4ELi2ELi2ELb0ELb0EN7cutlass10bfloat16_tE19Flash_kernel_traitsILi256ELi64ELi64ELi8ES3_EELb1ELb1ELb0ELb0ELb0ELb1ELb0EEEvNS_16Flash_bwd_paramsE)
        /*0464*/ 	.word	0x00000058


	//----- nvinfo : EIATTR_MIN_STACK_SIZE
	.align		4
.L_198:
        /*0468*/ 	.byte	0x04, 0x12
        /*046a*/ 	.short	(.L_200 - .L_199)
	.align		4
.L_199:
        /*046c*/ 	.word	index@(_ZN5flash44flash_bwd_dq_dk_dv_loop_seqk_parallel_kernelI23Flash_bwd_kernel_traitsILi256ELi64ELi64ELi8ELi4ELi2ELi2ELb0ELb0EN7cutlass10bfloat16_tE19Flash_kernel_traitsILi256ELi64ELi64ELi8ES3_EELb0ELb1ELb0ELb0ELb0ELb1ELb1EEEvNS_16Flash_bwd_paramsE)
        /*0470*/ 	.word	0x00000058


	//----- nvinfo : EIATTR_MIN_STACK_SIZE
	.align		4
.L_200:
        /*0474*/ 	.byte	0x04, 0x12
        /*0476*/ 	.short	(.L_202 - .L_201)
	.align		4
.L_201:
        /*0478*/ 	.word	index@(_ZN5flash44flash_bwd_dq_dk_dv_loop_seqk_parallel_kernelI23Flash_bwd_kernel_traitsILi256ELi64ELi64ELi8ELi4ELi2ELi2ELb0ELb0EN7cutlass10bfloat16_tE19Flash_kernel_traitsILi256ELi64ELi64ELi8ES3_EELb1ELb1ELb0ELb1ELb0ELb0ELb0EEEvNS_16Flash_bwd_paramsE)
        /*047c*/ 	.word	0x000000b0


	//----- nvinfo : EIATTR_MIN_STACK_SIZE
	.align		4
.L_202:
        /*0480*/ 	.byte	0x04, 0x12
        /*0482*/ 	.short	(.L_204 - .L_203)
	.align		4
.L_203:
        /*0484*/ 	.word	index@(_ZN5flash44flash_bwd_dq_dk_dv_loop_seqk_parallel_kernelI23Flash_bwd_kernel_traitsILi256ELi64ELi64ELi8ELi4ELi2ELi2ELb0ELb0EN7cutlass10bfloat16_tE19Flash_kernel_traitsILi256ELi64ELi64ELi8ES3_EELb0ELb1ELb0ELb1ELb0ELb0ELb1EEEvNS_16Flash_bwd_paramsE)
        /*0488*/ 	.word	0x000000a0


	//----- nvinfo : EIATTR_MIN_STACK_SIZE
	.align		4
.L_204:
        /*048c*/ 	.byte	0x04, 0x12
        /*048e*/ 	.short	(.L_206 - .L_205)
	.align		4
.L_205:
        /*0490*/ 	.word	index@(_ZN5flash25flash_bwd_dot_do_o_kernelILb0E23Flash_bwd_kernel_traitsILi256ELi64ELi64ELi8ELi4ELi2ELi2ELb0ELb0EN7cutlass10bfloat16_tE19Flash_kernel_traitsILi256ELi64ELi64ELi8ES3_EEEEvNS_16Flash_bwd_paramsE)
        /*0494*/ 	.word	0x00000000


	//----- nvinfo : EIATTR_MIN_STACK_SIZE
	.align		4
.L_206:
        /*0498*/ 	.byte	0x04, 0x12
        /*049a*/ 	.short	(.L_208 - .L_207)
	.align		4
.L_207:
        /*049c*/ 	.word	index@(_ZN5flash25flash_bwd_dot_do_o_kernelILb1E23Flash_bwd_kernel_traitsILi256ELi64ELi64ELi8ELi4ELi2ELi2ELb0ELb0EN7cutlass10bfloat16_tE19Flash_kernel_traitsILi256ELi64ELi64ELi8ES3_EEEEvNS_16Flash_bwd_paramsE)
        /*04a0*/ 	.word	0x00000000
.L_208:


//--------------------- .nv.info._ZN5flash27flash_bwd_convert_dq_kernelI23Flash_bwd_kernel_traitsILi256ELi64ELi32ELi8ELi4ELi1ELi2ELb1ELb1EN7cutlass10bfloat16_tE19Flash_kernel_traitsILi256ELi64ELi32ELi8ES3_EEEEvNS_16Flash_bwd_paramsEi --------------------------
	.section	.nv.info._ZN5flash27flash_bwd_convert_dq_kernelI23Flash_bwd_kernel_traitsILi256ELi64ELi32ELi8ELi4ELi1ELi2ELb1ELb1EN7cutlass10bfloat16_tE19Flash_kernel_traitsILi256ELi64ELi32ELi8ES3_EEEEvNS_16Flash_bwd_paramsEi,"",@"SHT_CUDA_INFO"
	.sectionflags	@""
	.align	4


	//----- nvinfo : EIATTR_CUDA_API_VERSION
	.align		4
        /*0000*/ 	.byte	0x04, 0x37
        /*0002*/ 	.short	(.L_210 - .L_209)
.L_209:
        /*0004*/ 	.word	0x00000082


	//----- nvinfo : EIATTR_SW2861232_WAR
	.align		4
.L_210:
        /*0008*/ 	.byte	0x01, 0x35
	.zero		2


	//----- nvinfo : EIATTR_PARAM_CBANK
	.align		4
        /*000c*/ 	.byte	0x04, 0x0a
        /*000e*/ 	.short	(.L_212 - .L_211)
	.align		4
.L_211:
        /*0010*/ 	.word	index@(.nv.constant0._ZN5flash27flash_bwd_convert_dq_kernelI23Flash_bwd_kernel_traitsILi256ELi64ELi32ELi8ELi4ELi1ELi2ELb1ELb1EN7cutlass10bfloat16_tE19Flash_kernel_traitsILi256ELi64ELi32ELi8ES3_EEEEvNS_16Flash_bwd_paramsEi)
        /*0014*/ 	.short	0x0160
        /*0016*/ 	.short	0x0284


	//----- nvinfo : EIATTR_CBANK_PARAM_SIZE
	.align		4
.L_212:
        /*0018*/ 	.byte	0x03, 0x19
        /*001a*/ 	.short	0x0284


	//----- nvinfo : EIATTR_KPARAM_INFO
	.align		4
        /*001c*/ 	.byte	0x04, 0x17
        /*001e*/ 	.short	(.L_214 - .L_213)
.L_213:
        /*0020*/ 	.word	0x00000000
        /*0024*/ 	.short	0x0001
        /*0026*/ 	.short	0x0280
        /*0028*/ 	.byte	0x00, 0xf0, 0x11, 0x00


	//----- nvinfo : EIATTR_KPARAM_INFO
	.align		4
.L_214:
        /*002c*/ 	.byte	0x04, 0x17
        /*002e*/ 	.short	(.L_216 - .L_215)
.L_215:
        /*0030*/ 	.word	0x00000000
        /*0034*/ 	.short	0x0000
        /*0036*/ 	.short	0x0000
        /*0038*/ 	.byte	0x00, 0xf0, 0x01, 0x0a


	//----- nvinfo : EIATTR_MAXREG_COUNT
	.align		4
.L_216:
        /*003c*/ 	.byte	0x03, 0x1b
        /*003e*/ 	.short	0x00ff


	//----- nvinfo : EIATTR_NUM_BARRIERS
	.align		4
        /*0040*/ 	.byte	0x02, 0x4c
        /*0042*/ 	.byte	0x01
	.zero		1


	//----- nvinfo : EIATTR_MERCURY_ISA_VERSION
	.align		4
        /*0044*/ 	.byte	0x03, 0x5f
        /*0046*/ 	.short	0x0000


	//----- nvinfo : EIATTR_EXIT_INSTR_OFFSETS
	.align		4
        /*0048*/ 	.byte	0x04, 0x1c
        /*004a*/ 	.short	(.L_218 - .L_217)


	//   ....[0]....
.L_217:
        /*004c*/ 	.word	0x00000170


	//   ....[1]....
        /*0050*/ 	.word	0x000021b0


	//   ....[2]....
        /*0054*/ 	.word	0x000022d0


	//   ....[3]....
        /*0058*/ 	.word	0x000022f0


	//----- nvinfo : EIATTR_CTAIDZ_USED
	.align		4
.L_218:
        /*005c*/ 	.byte	0x01, 0x04
	.zero		2


	//----- nvinfo : EIATTR_CRS_STACK_SIZE
	.align		4
        /*0060*/ 	.byte	0x04, 0x1e
        /*0062*/ 	.short	(.L_220 - .L_219)
.L_219:
        /*0064*/ 	.word	0x00000000
.L_220:


//--------------------- .nv.info._ZN5flash44flash_bwd_dq_dk_dv_loop_seqk_parallel_kernelI23Flash_bwd_kernel_traitsILi256ELi64ELi32ELi8ELi4ELi1ELi2ELb1ELb1EN7cutlass10bfloat16_tE19Flash_kernel_traitsILi256ELi64ELi32ELi8ES3_EELb0ELb1ELb0ELb0ELb0ELb0ELb0EEEvNS_16Flash_bwd_paramsE --------------------------
	.section	.nv.info._ZN5flash44flash_bwd_dq_dk_dv_loop_seqk_parallel_kernelI23Flash_bwd_kernel_traitsILi256ELi64ELi32ELi8ELi4ELi1ELi2ELb1ELb1EN7cutlass10bfloat16_tE19Flash_kernel_traitsILi256ELi64ELi32ELi8ES3_EELb0ELb1ELb0ELb0ELb0ELb0ELb0EEEvNS_16Flash_bwd_paramsE,"",@"SHT_CUDA_INFO"
	.sectionflags	@""
	.align	4


	//----- nvinfo : EIATTR_CUDA_API_VERSION
	.align		4
        /*0000*/ 	.byte	0x04, 0x37
        /*0002*/ 	.short	(.L_222 - .L_221)
.L_221:
        /*0004*/ 	.word	0x00000082


	//----- nvinfo : EIATTR_SW2861232_WAR
	.align		4
.L_222:
        /*0008*/ 	.byte	0x01, 0x35
	.zero		2


	//----- nvinfo : EIATTR_PARAM_CBANK
	.align		4
        /*000c*/ 	.byte	0x04, 0x0a
        /*000e*/ 	.short	(.L_224 - .L_223)
	.align		4
.L_223:
        /*0010*/ 	.word	index@(.nv.constant0._ZN5flash44flash_bwd_dq_dk_dv_loop_seqk_parallel_kernelI23Flash_bwd_kernel_traitsILi256ELi64ELi32ELi8ELi4ELi1ELi2ELb1ELb1EN7cutlass10bfloat16_tE19Flash_kernel_traitsILi256ELi64ELi32ELi8ES3_EELb0ELb1ELb0ELb0ELb0ELb0ELb0EEEvNS_16Flash_bwd_paramsE)
        /*0014*/ 	.short	0x0160
        /*0016*/ 	.short	0x0280


	//----- nvinfo : EIATTR_CBANK_PARAM_SIZE
	.align		4
.L_224:
        /*0018*/ 	.byte	0x03, 0x19
        /*001a*/ 	.short	0x0280


	//----- nvinfo : EIATTR_KPARAM_INFO
	.align		4
        /*001c*/ 	.byte	0x04, 0x17
        /*001e*/ 	.short	(.L_226 - .L_225)
.L_225:
        /*0020*/ 	.word	0x00000000
        /*0024*/ 	.short	0x0000
        /*0026*/ 	.short	0x0000
        /*0028*/ 	.byte	0x00, 0xf0, 0x01, 0x0a


	//----- nvinfo : EIATTR_MAXREG_COUNT
	.align		4
.L_226:
        /*002c*/ 	.byte	0x03, 0x1b
        /*002e*/ 	.short	0x00ff


	//----- nvinfo : EIATTR_NUM_BARRIERS
	.align		4
        /*0030*/ 	.byte	0x02, 0x4c
        /*0032*/ 	.byte	0x01
	.zero		1


	//----- nvinfo : EIATTR_ANNOTATIONS
	.align		4
        /*0034*/ 	.byte	0x04, 0x55
        /*0036*/ 	.short	(.L_228 - .L_227)


	//   ....[0]....
.L_227:
        /*0038*/ 	.word	0x00000001
        /*003c*/ 	.byte	0x20, 0x08, 0x00, 0x00, 0x01, 0x00, 0x00, 0x00, 0xc0, 0x0b, 0x00, 0x00, 0x01, 0x00, 0x00, 0x00
        /*004c*/ 	.byte	0x90, 0x0c, 0x00, 0x00, 0x01, 0x00, 0x00, 0x00, 0x70, 0x34, 0x00, 0x00, 0x01, 0x00, 0x00, 0x00
        /*005c*/ 	.byte	0x80, 0x39, 0x00, 0x00, 0x01, 0x00, 0x00, 0x00, 0xb0, 0x3c, 0x00, 0x00, 0x01, 0x00, 0x00, 0x00
        /*006c*/ 	.byte	0xd0, 0x3c, 0x00, 0x00, 0x01, 0x00, 0x00, 0x00, 0x90, 0x69, 0x00, 0x00


	//----- nvinfo : EIATTR_MERCURY_ISA_VERSION
	.align		4
.L_228:
        /*0078*/ 	.byte	0x03, 0x5f
        /*007a*/ 	.short	0x0000


	//----- nvinfo : EIATTR_EXIT_INSTR_OFFSETS
	.align		4
        /*007c*/ 	.byte	0x04, 0x1c
        /*007e*/ 	.short	(.L_230 - .L_229)


	//   ....[0]....
.L_229:
        /*0080*/ 	.word	0x000000b0


	//   ....[1]....
        /*0084*/ 	.word	0x000077b0


	//----- nvinfo : EIATTR_CTAIDZ_USED
	.align		4
.L_230:
        /*0088*/ 	.byte	0x01, 0x04
	.zero		2


	//----- nvinfo : EIATTR_CRS_STACK_SIZE
	.align		4
        /*008c*/ 	.byte	0x04, 0x1e
        /*008e*/ 	.short	(.L_232 - .L_231)
.L_231:
        /*0090*/ 	.word	0x00000000
.L_232:


//--------------------- .nv.info._ZN5flash44flash_bwd_dq_dk_dv_loop_seqk_parallel_kernelI23Flash_bwd_kernel_traitsILi256ELi64ELi32ELi8ELi4ELi1ELi2ELb1ELb1EN7cutlass10bfloat16_tE19Flash_kernel_traitsILi256ELi64ELi32ELi8ES3_EELb0ELb1ELb0ELb0ELb0ELb0ELb1EEEvNS_16Flash_bwd_paramsE --------------------------
	.section	.nv.info._ZN5flash44flash_bwd_dq_dk_dv_loop_seqk_parallel_kernelI23Flash_bwd_kernel_traitsILi256ELi64ELi32ELi8ELi4ELi1ELi2ELb1ELb1EN7cutlass10bfloat16_tE19Flash_kernel_traitsILi256ELi64ELi32ELi8ES3_EELb0ELb1ELb0ELb0ELb0ELb0ELb1EEEvNS_16Flash_bwd_paramsE,"",@"SHT_CUDA_INFO"
	.sectionflags	@""
	.align	4


	//----- nvinfo : EIATTR_CUDA_API_VERSION
	.align		4
        /*0000*/ 	.byte	0x04, 0x37
        /*0002*/ 	.short	(.L_234 - .L_233)
.L_233:
        /*0004*/ 	.word	0x00000082


	//----- nvinfo : EIATTR_SW2861232_WAR
	.align		4
.L_234:
        /*0008*/ 	.byte	0x01, 0x35
	.zero		2


	//----- nvinfo : EIATTR_PARAM_CBANK
	.align		4
        /*000c*/ 	.byte	0x04, 0x0a
        /*000e*/ 	.short	(.L_236 - .L_235)
	.align		4
.L_235:
        /*0010*/ 	.word	index@(.nv.constant0._ZN5flash44flash_bwd_dq_dk_dv_loop_seqk_parallel_kernelI23Flash_bwd_kernel_traitsILi256ELi64ELi32ELi8ELi4ELi1ELi2ELb1ELb1EN7cutlass10bfloat16_tE19Flash_kernel_traitsILi256ELi64ELi32ELi8ES3_EELb0ELb1ELb0ELb0ELb0ELb0ELb1EEEvNS_16Flash_bwd_paramsE)
        /*0014*/ 	.short	0x0160
        /*0016*/ 	.short	0x0280


	//----- nvinfo : EIATTR_CBANK_PARAM_SIZE
	.align		4
.L_236:
        /*0018*/ 	.byte	0x03, 0x19
        /*001a*/ 	.short	0x0280


	//----- nvinfo : EIATTR_KPARAM_INFO
	.align		4
        /*001c*/ 	.byte	0x04, 0x17
        /*001e*/ 	.short	(.L_238 - .L_237)
.L_237:
        /*0020*/ 	.word	0x00000000
        /*0024*/ 	.short	0x0000
        /*0026*/ 	.short	0x0000
        /*0028*/ 	.byte	0x00, 0xf0, 0x01, 0x0a


	//----- nvinfo : EIATTR_MAXREG_COUNT
	.align		4
.L_238:
        /*002c*/ 	.byte	0x03, 0x1b
        /*002e*/ 	.short	0x00ff


	//----- nvinfo : EIATTR_NUM_BARRIERS
	.align		4
        /*0030*/ 	.byte	0x02, 0x4c
        /*0032*/ 	.byte	0x01
	.zero		1


	//----- nvinfo : EIATTR_ANNOTATIONS
	.align		4
        /*0034*/ 	.byte	0x04, 0x55
        /*0036*/ 	.short	(.L_240 - .L_239)


	//   ....[0]....
.L_239:
        /*0038*/ 	.word	0x00000001
        /*003c*/ 	.byte	0x20, 0x08, 0x00, 0x00, 0x01, 0x00, 0x00, 0x00, 0xc0, 0x0b, 0x00, 0x00, 0x01, 0x00, 0x00, 0x00
        /*004c*/ 	.byte	0x90, 0x0c, 0x00, 0x00, 0x01, 0x00, 0x00, 0x00, 0x70, 0x34, 0x00, 0x00, 0x01, 0x00, 0x00, 0x00
        /*005c*/ 	.byte	0x80, 0x39, 0x00, 0x00, 0x01, 0x00, 0x00, 0x00, 0xd0, 0x3c, 0x00, 0x00, 0x01, 0x00, 0x00, 0x00
        /*006c*/ 	.byte	0x00, 0x3d, 0x00, 0x00, 0x01, 0x00, 0x00, 0x00, 0xb0, 0x6c, 0x00, 0x00


	//----- nvinfo : EIATTR_MERCURY_ISA_VERSION
	.align		4
.L_240:
        /*0078*/ 	.byte	0x03, 0x5f
        /*007a*/ 	.short	0x0000


	//----- nvinfo : EIATTR_EXIT_INSTR_OFFSETS
	.align		4
        /*007c*/ 	.byte	0x04, 0x1c
        /*007e*/ 	.short	(.L_242 - .L_241)


	//   ....[0]....
.L_241:
        /*0080*/ 	.word	0x000000b0


	//   ....[1]....
        /*0084*/ 	.word	0x00007ad0


	//----- nvinfo : EIATTR_CTAIDZ_USED
	.align		4
.L_242:
        /*0088*/ 	.byte	0x01, 0x04
	.zero		2


	//----- nvinfo : EIATTR_CRS_STACK_SIZE
	.align		4
        /*008c*/ 	.byte	0x04, 0x1e
        /*008e*/ 	.short	(.L_244 - .L_243)
.L_243:
        /*0090*/ 	.word	0x00000000
.L_244:


//--------------------- .nv.info._ZN5flash44flash_bwd_dq_dk_dv_loop_seqk_parallel_kernelI23Flash_bwd_kernel_traitsILi256ELi64ELi32ELi8ELi4ELi1ELi2ELb1ELb1EN7cutlass10bfloat16_tE19Flash_kernel_traitsILi256ELi64ELi32ELi8ES3_EELb0ELb1ELb0ELb0ELb0ELb1ELb0EEEvNS_16Flash_bwd_paramsE --------------------------
	.section	.nv.info._ZN5flash44flash_bwd_dq_dk_dv_loop_seqk_parallel_kernelI23Flash_bwd_kernel_traitsILi256ELi64ELi32ELi8ELi4ELi1ELi2ELb1ELb1EN7cutlass10bfloat16_tE19Flash_kernel_traitsILi256ELi64ELi32ELi8ES3_EELb0ELb1ELb0ELb0ELb0ELb1ELb0EEEvNS_16Flash_bwd_paramsE,"",@"SHT_CUDA_INFO"
	.sectionflags	@""
	.align	4


	//----- nvinfo : EIATTR_CUDA_API_VERSION
	.align		4
        /*0000*/ 	.byte	0x04, 0x37
        /*0002*/ 	.short	(.L_246 - .L_245)
.L_245:
        /*0004*/ 	.word	0x00000082


	//----- nvinfo : EIATTR_SW2861232_WAR
	.align		4
.L_246:
        /*0008*/ 	.byte	0x01, 0x35
	.zero		2


	//----- nvinfo : EIATTR_PARAM_CBANK
	.align		4
        /*000c*/ 	.byte	0x04, 0x0a
        /*000e*/ 	.short	(.L_248 - .L_247)
	.align		4
.L_247:
        /*0010*/ 	.word	index@(.nv.constant0._ZN5flash44flash_bwd_dq_dk_dv_loop_seqk_parallel_kernelI23Flash_bwd_kernel_traitsILi256ELi64ELi32ELi8ELi4ELi1ELi2ELb1ELb1EN7cutlass10bfloat16_tE19Flash_kernel_traitsILi256ELi64ELi32ELi8ES3_EELb0ELb1ELb0ELb0ELb0ELb1ELb0EEEvNS_16Flash_bwd_paramsE)
        /*0014*/ 	.short	0x0160
        /*0016*/ 	.short	0x0280


	//----- nvinfo : EIATTR_CBANK_PARAM_SIZE
	.align		4
.L_248:
        /*0018*/ 	.byte	0x03, 0x19
        /*001a*/ 	.short	0x0280


	//----- nvinfo : EIATTR_KPARAM_INFO
	.align		4
        /*001c*/ 	.byte	0x04, 0x17
        /*001e*/ 	.short	(.L_250 - .L_249)
.L_249:
        /*0020*/ 	.word	0x00000000
        /*0024*/ 	.short	0x0000
        /*0026*/ 	.short	0x0000
        /*0028*/ 	.byte	0x00, 0xf0, 0x01, 0x0a


	//----- nvinfo : EIATTR_MAXREG_COUNT
	.align		4
.L_250:
        /*002c*/ 	.byte	0x03, 0x1b
        /*002e*/ 	.short	0x00ff


	//----- nvinfo : EIATTR_NUM_BARRIERS
	.align		4
        /*0030*/ 	.byte	0x02, 0x4c
        /*0032*/ 	.byte	0x01
	.zero		1


	//----- nvinfo : EIATTR_ANNOTATIONS
	.align		4
        /*0034*/ 	.byte	0x04, 0x55
        /*0036*/ 	.short	(.L_252 - .L_251)


	//   ....[0]....
.L_251:
        /*0038*/ 	.word	0x00000001
        /*003c*/ 	.byte	0xe0, 0x03, 0x00, 0x00, 0x01, 0x00, 0x00, 0x00, 0x80, 0x07, 0x00, 0x00, 0x01, 0x00, 0x00, 0x00
        /*004c*/ 	.byte	0x40, 0x08, 0x00, 0x00, 0x01, 0x00, 0x00, 0x00, 0x40, 0x0b, 0x00, 0x00, 0x01, 0x00, 0x00, 0x00
        /*005c*/ 	.byte	0x80, 0x19, 0x00, 0x00, 0x01, 0x00, 0x00, 0x00, 0x90, 0x19, 0x00, 0x00, 0x01, 0x00, 0x00, 0x00
        /*006c*/ 	.byte	0xc0, 0x19, 0x00, 0x00, 0x01, 0x00, 0x00, 0x00, 0x80, 0x1d, 0x00, 0x00, 0x01, 0x00, 0x00, 0x00
        /*007c*/ 	.byte	0xa0, 0x23, 0x00, 0x00, 0x01, 0x00, 0x00, 0x00, 0xf0, 0x2d, 0x00, 0x00, 0x01, 0x00, 0x00, 0x00
        /*008c*/ 	.byte	0x40, 0x2f, 0x00, 0x00, 0x01, 0x00, 0x00, 0x00, 0x70, 0x2f, 0x00, 0x00, 0x01, 0x00, 0x00, 0x00
        /*009c*/ 	.byte	0x30, 0x60, 0x00, 0x00


	//----- nvinfo : EIATTR_MERCURY_ISA_VERSION
	.align		4
.L_252:
        /*00a0*/ 	.byte	0x03, 0x5f
        /*00a2*/ 	.short	0x0000


	//----- nvinfo : EIATTR_EXIT_INSTR_OFFSETS
	.align		4
        /*00a4*/ 	.byte	0x04, 0x1c
        /*00a6*/ 	.short	(.L_254 - .L_253)


	//   ....[0]....
.L_253:
        /*00a8*/ 	.word	0x000000b0


	//   ....[1]....
        /*00ac*/ 	.word	0x00006420


	//----- nvinfo : EIATTR_CTAIDZ_USED
	.align		4
.L_254:
        /*00b0*/ 	.byte	0x01, 0x04
	.zero		2


	//----- nvinfo : EIATTR_CRS_STACK_SIZE
	.align		4
        /*00b4*/ 	.byte	0x04, 0x1e
        /*00b6*/ 	.short	(.L_256 - .L_255)
.L_255:
        /*00b8*/ 	.word	0x00000000
.L_256:


//--------------------- .nv.info._ZN5flash44flash_bwd_dq_dk_dv_loop_seqk_parallel_kernelI23Flash_bwd_kernel_traitsILi256ELi64ELi32ELi8ELi4ELi1ELi2ELb1ELb1EN7cutlass10bfloat16_tE19Flash_kernel_traitsILi256ELi64ELi32ELi8ES3_EELb0ELb1ELb0ELb0ELb0ELb1ELb1EEEvNS_16Flash_bwd_paramsE --------------------------
	.section	.nv.info._ZN5flash44flash_bwd_dq_dk_dv_loop_seqk_parallel_kernelI23Flash_bwd_kernel_traitsILi256ELi64ELi32ELi8ELi4ELi1ELi2ELb1ELb1EN7cutlass10bfloat16_tE19Flash_kernel_traitsILi256ELi64ELi32ELi8ES3_EELb0ELb1ELb0ELb0ELb0ELb1ELb1EEEvNS_16Flash_bwd_paramsE,"",@"SHT_CUDA_INFO"
	.sectionflags	@""
	.align	4


	//----- nvinfo : EIATTR_CUDA_API_VERSION
	.align		4
        /*0000*/ 	.byte	0x04, 0x37
        /*0002*/ 	.short	(.L_258 - .L_257)
.L_257:
        /*0004*/ 	.word	0x00000082


	//----- nvinfo : EIATTR_SW2861232_WAR
	.align		4
.L_258:
        /*0008*/ 	.byte	0x01, 0x35
	.zero		2


	//----- nvinfo : EIATTR_PARAM_CBANK
	.align		4
        /*000c*/ 	.byte	0x04, 0x0a
        /*000e*/ 	.short	(.L_260 - .L_259)
	.align		4
.L_259:
        /*0010*/ 	.word	index@(.nv.constant0._ZN5flash44flash_bwd_dq_dk_dv_loop_seqk_parallel_kernelI23Flash_bwd_kernel_traitsILi256ELi64ELi32ELi8ELi4ELi1ELi2ELb1ELb1EN7cutlass10bfloat16_tE19Flash_kernel_traitsILi256ELi64ELi32ELi8ES3_EELb0ELb1ELb0ELb0ELb0ELb1ELb1EEEvNS_16Flash_bwd_paramsE)
        /*0014*/ 	.short	0x0160
        /*0016*/ 	.short	0x0280


	//----- nvinfo : EIATTR_CBANK_PARAM_SIZE
	.align		4
.L_260:
        /*0018*/ 	.byte	0x03, 0x19
        /*001a*/ 	.short	0x0280


	//----- nvinfo : EIATTR_KPARAM_INFO
	.align		4
        /*001c*/ 	.byte	0x04, 0x17
        /*001e*/ 	.short	(.L_262 - .L_261)
.L_261:
        /*0020*/ 	.word	0x00000000
        /*0024*/ 	.short	0x0000
        /*0026*/ 	.short	0x0000
        /*0028*/ 	.byte	0x00, 0xf0, 0x01, 0x0a


	//----- nvinfo : EIATTR_MAXREG_COUNT
	.align		4
.L_262:
        /*002c*/ 	.byte	0x03, 0x1b
        /*002e*/ 	.short	0x00ff


	//----- nvinfo : EIATTR_NUM_BARRIERS
	.align		4
        /*0030*/ 	.byte	0x02, 0x4c
        /*0032*/ 	.byte	0x01
	.zero		1


	//----- nvinfo : EIATTR_ANNOTATIONS
	.align		4
        /*0034*/ 	.byte	0x04, 0x55
        /*0036*/ 	.short	(.L_264 - .L_263)


	//   ....[0]....
.L_263:
        /* <DEDUP_REMOVED lines=8> */


	//----- nvinfo : EIATTR_MERCURY_ISA_VERSION
	.align		4
.L_264:
        /*00a0*/ 	.byte	0x03, 0x5f
        /*00a2*/ 	.short	0x0000


	//----- nvinfo : EIATTR_EXIT_INSTR_OFFSETS
	.align		4
        /*00a4*/ 	.byte	0x04, 0x1c
        /*00a6*/ 	.short	(.L_266 - .L_265)


	//   ....[0]....
.L_265:
        /*00a8*/ 	.word	0x000000b0


	//   ....[1]....
        /*00ac*/ 	.word	0x00006740


	//----- nvinfo : EIATTR_CTAIDZ_USED
	.align		4
.L_266:
        /*00b0*/ 	.byte	0x01, 0x04
	.zero		2


	//----- nvinfo : EIATTR_CRS_STACK_SIZE
	.align		4
        /*00b4*/ 	.byte	0x04, 0x1e
        /*00b6*/ 	.short	(.L_268 - .L_267)
.L_267:
        /*00b8*/ 	.word	0x00000000
.L_268:


//--------------------- .nv.info._ZN5flash44flash_bwd_dq_dk_dv_loop_seqk_parallel_kernelI23Flash_bwd_kernel_traitsILi256ELi64ELi32ELi8ELi4ELi1ELi2ELb1ELb1EN7cutlass10bfloat16_tE19Flash_kernel_traitsILi256ELi64ELi32ELi8ES3_EELb0ELb1ELb0ELb1ELb0ELb0ELb0EEEvNS_16Flash_bwd_paramsE --------------------------
	.section	.nv.info._ZN5flash44flash_bwd_dq_dk_dv_loop_seqk_parallel_kernelI23Flash_bwd_kernel_traitsILi256ELi64ELi32ELi8ELi4ELi1ELi2ELb1ELb1EN7cutlass10bfloat16_tE19Flash_kernel_traitsILi256ELi64ELi32ELi8ES3_EELb0ELb1ELb0ELb1ELb0ELb0ELb0EEEvNS_16Flash_bwd_paramsE,"",@"SHT_CUDA_INFO"
	.sectionflags	@""
	.align	4


	//----- nvinfo : EIATTR_CUDA_API_VERSION
	.align		4
        /*0000*/ 	.byte	0x04, 0x37
        /*0002*/ 	.short	(.L_270 - .L_269)
.L_269:
        /*0004*/ 	.word	0x00000082


	//----- nvinfo : EIATTR_SW2861232_WAR
	.align		4
.L_270:
        /*0008*/ 	.byte	0x01, 0x35
	.zero		2


	//----- nvinfo : EIATTR_PARAM_CBANK
	.align		4
        /*000c*/ 	.byte	0x04, 0x0a
        /*000e*/ 	.short	(.L_272 - .L_271)
	.align		4
.L_271:
        /*0010*/ 	.word	index@(.nv.constant0._ZN5flash44flash_bwd_dq_dk_dv_loop_seqk_parallel_kernelI23Flash_bwd_kernel_traitsILi256ELi64ELi32ELi8ELi4ELi1ELi2ELb1ELb1EN7cutlass10bfloat16_tE19Flash_kernel_traitsILi256ELi64ELi32ELi8ES3_EELb0ELb1ELb0ELb1ELb0ELb0ELb0EEEvNS_16Flash_bwd_paramsE)
        /*0014*/ 	.short	0x0160
        /*0016*/ 	.short	0x0280


	//----- nvinfo : EIATTR_CBANK_PARAM_SIZE
	.align		4
.L_272:
        /*0018*/ 	.byte	0x03, 0x19
        /*001a*/ 	.short	0x0280


	//----- nvinfo : EIATTR_KPARAM_INFO
	.align		4
        /*001c*/ 	.byte	0x04, 0x17
        /*001e*/ 	.short	(.L_274 - .L_273)
.L_273:
        /*0020*/ 	.word	0x00000000
        /*0024*/ 	.short	0x0000
        /*0026*/ 	.short	0x0000
        /*0028*/ 	.byte	0x00, 0xf0, 0x01, 0x0a


	//----- nvinfo : EIATTR_MAXREG_COUNT
	.align		4
.L_274:
        /*002c*/ 	.byte	0x03, 0x1b
        /*002e*/ 	.short	0x00ff


	//----- nvinfo : EIATTR_NUM_BARRIERS
	.align		4
        /*0030*/ 	.byte	0x02, 0x4c
        /*0032*/ 	.byte	0x01
	.zero		1


	//----- nvinfo : EIATTR_ANNOTATIONS
	.align		4
        /*0034*/ 	.byte	0x04, 0x55
        /*0036*/ 	.short	(.L_276 - .L_275)


	//   ....[0]....
.L_275:
        /*0038*/ 	.word	0x00000001
        /*003c*/ 	.byte	0x40, 0x0b, 0x00, 0x00, 0x01, 0x00, 0x00, 0x00, 0x00, 0x0c, 0x00, 0x00, 0x01, 0x00, 0x00, 0x00
        /*004c*/ 	.byte	0x30, 0x0c, 0x00, 0x00, 0x01, 0x00, 0x00, 0x00, 0x90, 0x0c, 0x00, 0x00, 0x01, 0x00, 0x00, 0x00
        /*005c*/ 	.byte	0xc0, 0x0c, 0x00, 0x00, 0x01, 0x00, 0x00, 0x00, 0xe0, 0x0c, 0x00, 0x00, 0x01, 0x00, 0x00, 0x00
        /*006c*/ 	.byte	0x60, 0x34, 0x00, 0x00, 0x01, 0x00, 0x00, 0x00, 0xe0, 0x34, 0x00, 0x00, 0x01, 0x00, 0x00, 0x00
        /*007c*/ 	.byte	0x30, 0x3e, 0x00, 0x00, 0x01, 0x00, 0x00, 0x00, 0xd0, 0x3e, 0x00, 0x00, 0x01, 0x00, 0x00, 0x00
        /*008c*/ 	.byte	0xf0, 0x42, 0x00, 0x00, 0x01, 0x00, 0x00, 0x00, 0x30, 0x43, 0x00, 0x00, 0x01, 0x00, 0x00, 0x00
        /*009c*/ 	.byte	0xa0, 0x43, 0x00, 0x00, 0x01, 0x00, 0x00, 0x00, 0xe0, 0x43, 0x00, 0x00, 0x01, 0x00, 0x00, 0x00
        /*00ac*/ 	.byte	0xf0, 0x43, 0x00, 0x00, 0x01, 0x00, 0x00, 0x00, 0x60, 0x56, 0x00, 0x00, 0x01, 0x00, 0x00, 0x00
        /*00bc*/ 	.byte	0x80, 0x6c, 0x00, 0x00


	//----- nvinfo : EIATTR_MERCURY_ISA_VERSION
	.align		4
.L_276:
        /*00c0*/ 	.byte	0x03, 0x5f
        /*00c2*/ 	.short	0x0000


	//----- nvinfo : EIATTR_EXIT_INSTR_OFFSETS
	.align		4
        /*00c4*/ 	.byte	0x04, 0x1c
        /*00c6*/ 	.short	(.L_278 - .L_277)


	//   ....[0]....
.L_277:
        /*00c8*/ 	.word	0x000000b0


	//   ....[1]....
        /*00cc*/ 	.word	0x00007ab0


	//----- nvinfo : EIATTR_CTAIDZ_USED
	.align		4
.L_278:
        /*00d0*/ 	.byte	0x01, 0x04
	.zero		2


	//----- nvinfo : EIATTR_CRS_STACK_SIZE
	.align		4
        /*00d4*/ 	.byte	0x04, 0x1e
        /*00d6*/ 	.short	(.L_280 - .L_279)
.L_279:
        /*00d8*/ 	.word	0x00000000
.L_280:


//--------------------- .nv.info._ZN5flash44flash_bwd_dq_dk_dv_loop_seqk_parallel_kernelI23Flash_bwd_kernel_traitsILi256ELi64ELi32ELi8ELi4ELi1ELi2ELb1ELb1EN7cutlass10bfloat16_tE19Flash_kernel_traitsILi256ELi64ELi32ELi8ES3_EELb0ELb1ELb0ELb1ELb0ELb0ELb1EEEvNS_16Flash_bwd_paramsE --------------------------
	.section	.nv.info._ZN5flash44flash_bwd_dq_dk_dv_loop_seqk_parallel_kernelI23Flash_bwd_kernel_traitsILi256ELi64ELi32ELi8ELi4ELi1ELi2ELb1ELb1EN7cutlass10bfloat16_tE19Flash_kernel_traitsILi256ELi64ELi32ELi8ES3_EELb0ELb1ELb0ELb1ELb0ELb0ELb1EEEvNS_16Flash_bwd_paramsE,"",@"SHT_CUDA_INFO"
	.sectionflags	@""
	.align	4


	//----- nvinfo : EIATTR_CUDA_API_VERSION
	.align		4
        /*0000*/ 	.byte	0x04, 0x37
        /*0002*/ 	.short	(.L_282 - .L_281)
.L_281:
        /*0004*/ 	.word	0x00000082


	//----- nvinfo : EIATTR_SW2861232_WAR
	.align		4
.L_282:
        /*0008*/ 	.byte	0x01, 0x35
	.zero		2


	//----- nvinfo : EIATTR_PARAM_CBANK
	.align		4
        /*000c*/ 	.byte	0x04, 0x0a
        /*000e*/ 	.short	(.L_284 - .L_283)
	.align		4
.L_283:
        /*0010*/ 	.word	index@(.nv.constant0._ZN5flash44flash_bwd_dq_dk_dv_loop_seqk_parallel_kernelI23Flash_bwd_kernel_traitsILi256ELi64ELi32ELi8ELi4ELi1ELi2ELb1ELb1EN7cutlass10bfloat16_tE19Flash_kernel_traitsILi256ELi64ELi32ELi8ES3_EELb0ELb1ELb0ELb1ELb0ELb0ELb1EEEvNS_16Flash_bwd_paramsE)
        /*0014*/ 	.short	0x0160
        /*0016*/ 	.short	0x0280


	//----- nvinfo : EIATTR_CBANK_PARAM_SIZE
	.align		4
.L_284:
        /*0018*/ 	.byte	0x03, 0x19
        /*001a*/ 	.short	0x0280


	//----- nvinfo : EIATTR_KPARAM_INFO
	.align		4
        /*001c*/ 	.byte	0x04, 0x17
        /*001e*/ 	.short	(.L_286 - .L_285)
.L_285:
        /*0020*/ 	.word	0x00000000
        /*0024*/ 	.short	0x0000
        /*0026*/ 	.short	0x0000
        /*0028*/ 	.byte	0x00, 0xf0, 0x01, 0x0a


	//----- nvinfo : EIATTR_MAXREG_COUNT
	.align		4
.L_286:
        /*002c*/ 	.byte	0x03, 0x1b
        /*002e*/ 	.short	0x00ff


	//----- nvinfo : EIATTR_NUM_BARRIERS
	.align		4
        /*0030*/ 	.byte	0x02, 0x4c
        /*0032*/ 	.byte	0x01
	.zero		1


	//----- nvinfo : EIATTR_ANNOTATIONS
	.align		4
        /*0034*/ 	.byte	0x04, 0x55
        /*0036*/ 	.short	(.L_288 - .L_287)


	//   ....[0]....
.L_287:
        /* <DEDUP_REMOVED lines=10> */


	//----- nvinfo : EIATTR_MERCURY_ISA_VERSION
	.align		4
.L_288:
        /*00c0*/ 	.byte	0x03, 0x5f
        /*00c2*/ 	.short	0x0000


	//----- nvinfo : EIATTR_EXIT_INSTR_OFFSETS
	.align		4
        /*00c4*/ 	.byte	0x04, 0x1c
        /*00c6*/ 	.short	(.L_290 - .L_289)


	//   ....[0]....
.L_289:
        /*00c8*/ 	.word	0x000000b0


	//   ....[1]....
        /*00cc*/ 	.word	0x00007d40


	//----- nvinfo : EIATTR_CTAIDZ_USED
	.align		4
.L_290:
        /*00d0*/ 	.byte	0x01, 0x04
	.zero		2


	//----- nvinfo : EIATTR_CRS_STACK_SIZE
	.align		4
        /*00d4*/ 	.byte	0x04, 0x1e
        /*00d6*/ 	.short	(.L_292 - .L_291)
.L_291:
        /*00d8*/ 	.word	0x00000000
.L_292:


//--------------------- .nv.info._ZN5flash25flash_bwd_dot_do_o_kernelILb0E23Flash_bwd_kernel_traitsILi256ELi64ELi32ELi8ELi4ELi1ELi2ELb1ELb1EN7cutlass10bfloat16_tE19Flash_kernel_traitsILi256ELi64ELi32ELi8ES3_EEEEvNS_16Flash_bwd_paramsE --------------------------
	.section	.nv.info._ZN5flash25flash_bwd_dot_do_o_kernelILb0E23Flash_bwd_kernel_traitsILi256ELi64ELi32ELi8ELi4ELi1ELi2ELb1ELb1EN7cutlass10bfloat16_tE19Flash_kernel_traitsILi256ELi64ELi32ELi8ES3_EEEEvNS_16Flash_bwd_paramsE,"",@"SHT_CUDA_INFO"
	.sectionflags	@""
	.align	4


	//----- nvinfo : EIATTR_CUDA_API_VERSION
	.align		4
        /*0000*/ 	.byte	0x04, 0x37
        /*0002*/ 	.short	(.L_294 - .L_293)
.L_293:
        /*0004*/ 	.word	0x00000082


	//----- nvinfo : EIATTR_SW2861232_WAR
	.align		4
.L_294:
        /*0008*/ 	.byte	0x01, 0x35
	.zero		2


	//----- nvinfo : EIATTR_PARAM_CBANK
	.align		4
        /*000c*/ 	.byte	0x04, 0x0a
        /*000e*/ 	.short	(.L_296 - .L_295)
	.align		4
.L_295:
        /*0010*/ 	.word	index@(.nv.constant0._ZN5flash25flash_bwd_dot_do_o_kernelILb0E23Flash_bwd_kernel_traitsILi256ELi64ELi32ELi8ELi4ELi1ELi2ELb1ELb1EN7cutlass10bfloat16_tE19Flash_kernel_traitsILi256ELi64ELi32ELi8ES3_EEEEvNS_16Flash_bwd_paramsE)
        /*0014*/ 	.short	0x0160
        /*0016*/ 	.short	0x0280


	//----- nvinfo : EIATTR_CBANK_PARAM_SIZE
	.align		4
.L_296:
        /*0018*/ 	.byte	0x03, 0x19
        /*001a*/ 	.short	0x0280


	//----- nvinfo : EIATTR_KPARAM_INFO
	.align		4
        /*001c*/ 	.byte	0x04, 0x17
        /*001e*/ 	.short	(.L_298 - .L_297)
.L_297:
        /*0020*/ 	.word	0x00000000
        /*0024*/ 	.short	0x0000
        /*0026*/ 	.short	0x0000
        /*0028*/ 	.byte	0x00, 0xf0, 0x01, 0x0a


	//----- nvinfo : EIATTR_MAXREG_COUNT
	.align		4
.L_298:
        /*002c*/ 	.byte	0x03, 0x1b
        /*002e*/ 	.short	0x00ff


	//----- nvinfo : EIATTR_MERCURY_ISA_VERSION
	.align		4
        /*0030*/ 	.byte	0x03, 0x5f
        /*0032*/ 	.short	0x0000


	//----- nvinfo : EIATTR_COOP_GROUP_MASK_REGIDS
	.align		4
        /*0034*/ 	.byte	0x04, 0x29
        /*0036*/ 	.short	(.L_300 - .L_299)


	//   ....[0]....
.L_299:
        /*0038*/ 	.word	0xffffffff


	//   ....[1]....
        /*003c*/ 	.word	0xffffffff


	//   ....[2]....
        /*0040*/ 	.word	0xffffffff


	//   ....[3]....
        /*0044*/ 	.word	0xffffffff


	//   ....[4]....
        /*0048*/ 	.word	0xffffffff


	//   ....[5]....
        /*004c*/ 	.word	0xffffffff


	//----- nvinfo : EIATTR_COOP_GROUP_INSTR_OFFSETS
	.align		4
.L_300:
        /*0050*/ 	.byte	0x04, 0x28
        /*0052*/ 	.short	(.L_302 - .L_301)


	//   ....[0]....
.L_301:
        /*0054*/ 	.word	0x000018b0


	//   ....[1]....
        /*0058*/ 	.word	0x000018d0


	//   ....[2]....
        /*005c*/ 	.word	0x000018f0


	//   ....[3]....
        /*0060*/ 	.word	0x00001910


	//   ....[4]....
        /*0064*/ 	.word	0x00001940


	//   ....[5]....
        /*0068*/ 	.word	0x00001980


	//----- nvinfo : EIATTR_EXIT_INSTR_OFFSETS
	.align		4
.L_302:
        /*006c*/ 	.byte	0x04, 0x1c
        /*006e*/ 	.short	(.L_304 - .L_303)


	//   ....[0]....
.L_303:
        /*0070*/ 	.word	0x00000120


	//   ....[1]....
        /*0074*/ 	.word	0x000019e0


	//   ....[2]....
        /*0078*/ 	.word	0x00001a10


	//----- nvinfo : EIATTR_CTAIDZ_USED
	.align		4
.L_304:
        /*007c*/ 	.byte	0x01, 0x04
	.zero		2


	//----- nvinfo : EIATTR_CRS_STACK_SIZE
	.align		4
        /*0080*/ 	.byte	0x04, 0x1e
        /*0082*/ 	.short	(.L_306 - .L_305)
.L_305:
        /*0084*/ 	.word	0x00000000
.L_306:


//--------------------- .nv.info._ZN5flash25flash_bwd_dot_do_o_kernelILb1E23Flash_bwd_kernel_traitsILi256ELi64ELi32ELi8ELi4ELi1ELi2ELb1ELb1EN7cutlass10bfloat16_tE19Flash_kernel_traitsILi256ELi64ELi32ELi8ES3_EEEEvNS_16Flash_bwd_paramsE --------------------------
	.section	.nv.info._ZN5flash25flash_bwd_dot_do_o_kernelILb1E23Flash_bwd_kernel_traitsILi256ELi64ELi32ELi8ELi4ELi1ELi2ELb1ELb1EN7cutlass10bfloat16_tE19Flash_kernel_traitsILi256ELi64ELi32ELi8ES3_EEEEvNS_16Flash_bwd_paramsE,"",@"SHT_CUDA_INFO"
	.sectionflags	@""
	.align	4


	//----- nvinfo : EIATTR_CUDA_API_VERSION
	.align		4
        /*0000*/ 	.byte	0x04, 0x37
        /*0002*/ 	.short	(.L_308 - .L_307)
.L_307:
        /*0004*/ 	.word	0x00000082


	//----- nvinfo : EIATTR_SW2861232_WAR
	.align		4
.L_308:
        /*0008*/ 	.byte	0x01, 0x35
	.zero		2


	//----- nvinfo : EIATTR_PARAM_CBANK
	.align		4
        /*000c*/ 	.byte	0x04, 0x0a
        /*000e*/ 	.short	(.L_310 - .L_309)
	.align		4
.L_309:
        /*0010*/ 	.word	index@(.nv.constant0._ZN5flash25flash_bwd_dot_do_o_kernelILb1E23Flash_bwd_kernel_traitsILi256ELi64ELi32ELi8ELi4ELi1ELi2ELb1ELb1EN7cutlass10bfloat16_tE19Flash_kernel_traitsILi256ELi64ELi32ELi8ES3_EEEEvNS_16Flash_bwd_paramsE)
        /*0014*/ 	.short	0x0160
        /*0016*/ 	.short	0x0280


	//----- nvinfo : EIATTR_CBANK_PARAM_SIZE
	.align		4
.L_310:
        /*0018*/ 	.byte	0x03, 0x19
        /*001a*/ 	.short	0x0280


	//----- nvinfo : EIATTR_KPARAM_INFO
	.align		4
        /*001c*/ 	.byte	0x04, 0x17
        /*001e*/ 	.short	(.L_312 - .L_311)
.L_311:
        /*0020*/ 	.word	0x00000000
        /*0024*/ 	.short	0x0000
        /*0026*/ 	.short	0x0000
        /*0028*/ 	.byte	0x00, 0xf0, 0x01, 0x0a


	//----- nvinfo : EIATTR_MAXREG_COUNT
	.align		4
.L_312:
        /*002c*/ 	.byte	0x03, 0x1b
        /*002e*/ 	.short	0x00ff


	//----- nvinfo : EIATTR_MERCURY_ISA_VERSION
	.align		4
        /*0030*/ 	.byte	0x03, 0x5f
        /*0032*/ 	.short	0x0000


	//----- nvinfo : EIATTR_COOP_GROUP_MASK_REGIDS
	.align		4
        /*0034*/ 	.byte	0x04, 0x29
        /*0036*/ 	.short	(.L_314 - .L_313)


	//   ....[0]....
.L_313:
        /*0038*/ 	.word	0xffffffff


	//   ....[1]....
        /*003c*/ 	.word	0xffffffff


	//   ....[2]....
        /*0040*/ 	.word	0xffffffff


	//   ....[3]....
        /*0044*/ 	.word	0xffffffff


	//   ....[4]....
        /*0048*/ 	.word	0xffffffff


	//   ....[5]....
        /*004c*/ 	.word	0xffffffff


	//----- nvinfo : EIATTR_COOP_GROUP_INSTR_OFFSETS
	.align		4
.L_314:
        /*0050*/ 	.byte	0x04, 0x28
        /*0052*/ 	.short	(.L_316 - .L_315)


	//   ....[0]....
.L_315:
        /*0054*/ 	.word	0x00001bf0


	//   ....[1]....
        /*0058*/ 	.word	0x00001c00


	//   ....[2]....
        /*005c*/ 	.word	0x00001c30


	//   ....[3]....
        /*0060*/ 	.word	0x00001c50


	//   ....[4]....
        /*0064*/ 	.word	0x00001c90


	//   ....[5]....
        /*0068*/ 	.word	0x00001cb0


	//----- nvinfo : EIATTR_EXIT_INSTR_OFFSETS
	.align		4
.L_316:
        /*006c*/ 	.byte	0x04, 0x1c
        /*006e*/ 	.short	(.L_318 - .L_317)


	//   ....[0]....
.L_317:
        /*0070*/ 	.word	0x00000120


	//   ....[1]....
        /*0074*/ 	.word	0x00001e70


	//----- nvinfo : EIATTR_CTAIDZ_USED
	.align		4
.L_318:
        /*0078*/ 	.byte	0x01, 0x04
	.zero		2


	//----- nvinfo : EIATTR_CRS_STACK_SIZE
	.align		4
        /*007c*/ 	.byte	0x04, 0x1e
        /*007e*/ 	.short	(.L_320 - .L_319)
.L_319:
        /*0080*/ 	.word	0x00000000
.L_320:


//--------------------- .nv.info._ZN5flash44flash_bwd_dq_dk_dv_loop_seqk_parallel_kernelI23Flash_bwd_kernel_traitsILi256ELi64ELi64ELi8ELi4ELi2ELi2ELb0ELb1EN7cutlass10bfloat16_tE19Flash_kernel_traitsILi256ELi64ELi64ELi8ES3_EELb0ELb1ELb0ELb0ELb0ELb0ELb0EEEvNS_16Flash_bwd_paramsE --------------------------
	.section	.nv.info._ZN5flash44flash_bwd_dq_dk_dv_loop_seqk_parallel_kernelI23Flash_bwd_kernel_traitsILi256ELi64ELi64ELi8ELi4ELi2ELi2ELb0ELb1EN7cutlass10bfloat16_tE19Flash_kernel_traitsILi256ELi64ELi64ELi8ES3_EELb0ELb1ELb0ELb0ELb0ELb0ELb0EEEvNS_16Flash_bwd_paramsE,"",@"SHT_CUDA_INFO"
	.sectionflags	@""
	.align	4


	//----- nvinfo : EIATTR_CUDA_API_VERSION
	.align		4
        /*0000*/ 	.byte	0x04, 0x37
        /*0002*/ 	.short	(.L_322 - .L_321)
.L_321:
        /*0004*/ 	.word	0x00000082


	//----- nvinfo : EIATTR_SW2861232_WAR
	.align		4
.L_322:
        /*0008*/ 	.byte	0x01, 0x35
	.zero		2


	//----- nvinfo : EIATTR_PARAM_CBANK
	.align		4
        /*000c*/ 	.byte	0x04, 0x0a
        /*000e*/ 	.short	(.L_324 - .L_323)
	.align		4
.L_323:
        /*0010*/ 	.word	index@(.nv.constant0._ZN5flash44flash_bwd_dq_dk_dv_loop_seqk_parallel_kernelI23Flash_bwd_kernel_traitsILi256ELi64ELi64ELi8ELi4ELi2ELi2ELb0ELb1EN7cutlass10bfloat16_tE19Flash_kernel_traitsILi256ELi64ELi64ELi8ES3_EELb0ELb1ELb0ELb0ELb0ELb0ELb0EEEvNS_16Flash_bwd_paramsE)
        /*0014*/ 	.short	0x0160
        /*0016*/ 	.short	0x0280


	//----- nvinfo : EIATTR_CBANK_PARAM_SIZE
	.align		4
.L_324:
        /*0018*/ 	.byte	0x03, 0x19
        /*001a*/ 	.short	0x0280


	//----- nvinfo : EIATTR_KPARAM_INFO
	.align		4
        /*001c*/ 	.byte	0x04, 0x17
        /*001e*/ 	.short	(.L_326 - .L_325)
.L_325:
        /*0020*/ 	.word	0x00000000
        /*0024*/ 	.short	0x0000
        /*0026*/ 	.short	0x0000
        /*0028*/ 	.byte	0x00, 0xf0, 0x01, 0x0a


	//----- nvinfo : EIATTR_MAXREG_COUNT
	.align		4
.L_326:
        /*002c*/ 	.byte	0x03, 0x1b
        /*002e*/ 	.short	0x00ff


	//----- nvinfo : EIATTR_NUM_BARRIERS
	.align		4
        /*0030*/ 	.byte	0x02, 0x4c
        /*0032*/ 	.byte	0x01
	.zero		1


	//----- nvinfo : EIATTR_MERCURY_ISA_VERSION
	.align		4
        /*0034*/ 	.byte	0x03, 0x5f
        /*0036*/ 	.short	0x0000


	//----- nvinfo : EIATTR_EXIT_INSTR_OFFSETS
	.align		4
        /*0038*/ 	.byte	0x04, 0x1c
        /*003a*/ 	.short	(.L_328 - .L_327)


	//   ....[0]....
.L_327:
        /*003c*/ 	.word	0x00000090


	//   ....[1]....
        /*0040*/ 	.word	0x00009d40


	//----- nvinfo : EIATTR_CTAIDZ_USED
	.align		4
.L_328:
        /*0044*/ 	.byte	0x01, 0x04
	.zero		2


	//----- nvinfo : EIATTR_CRS_STACK_SIZE
	.align		4
        /*0048*/ 	.byte	0x04, 0x1e
        /*004a*/ 	.short	(.L_330 - .L_329)
.L_329:
        /*004c*/ 	.word	0x00000000
.L_330:


//--------------------- .nv.info._ZN5flash44flash_bwd_dq_dk_dv_loop_seqk_parallel_kernelI23Flash_bwd_kernel_traitsILi256ELi64ELi64ELi8ELi4ELi2ELi2ELb0ELb1EN7cutlass10bfloat16_tE19Flash_kernel_traitsILi256ELi64ELi64ELi8ES3_EELb0ELb1ELb0ELb0ELb0ELb1ELb0EEEvNS_16Flash_bwd_paramsE --------------------------
	.section	.nv.info._ZN5flash44flash_bwd_dq_dk_dv_loop_seqk_parallel_kernelI23Flash_bwd_kernel_traitsILi256ELi64ELi64ELi8ELi4ELi2ELi2ELb0ELb1EN7cutlass10bfloat16_tE19Flash_kernel_traitsILi256ELi64ELi64ELi8ES3_EELb0ELb1ELb0ELb0ELb0ELb1ELb0EEEvNS_16Flash_bwd_paramsE,"",@"SHT_CUDA_INFO"
	.sectionflags	@""
	.align	4


	//----- nvinfo : EIATTR_CUDA_API_VERSION
	.align		4
        /*0000*/ 	.byte	0x04, 0x37
        /*0002*/ 	.short	(.L_332 - .L_331)
.L_331:
        /*0004*/ 	.word	0x00000082


	//----- nvinfo : EIATTR_SW2861232_WAR
	.align		4
.L_332:
        /*0008*/ 	.byte	0x01, 0x35
	.zero		2


	//----- nvinfo : EIATTR_PARAM_CBANK
	.align		4
        /*000c*/ 	.byte	0x04, 0x0a
        /*000e*/ 	.short	(.L_334 - .L_333)
	.align		4
.L_333:
        /*0010*/ 	.word	index@(.nv.constant0._ZN5flash44flash_bwd_dq_dk_dv_loop_seqk_parallel_kernelI23Flash_bwd_kernel_traitsILi256ELi64ELi64ELi8ELi4ELi2ELi2ELb0ELb1EN7cutlass10bfloat16_tE19Flash_kernel_traitsILi256ELi64ELi64ELi8ES3_EELb0ELb1ELb0ELb0ELb0ELb1ELb0EEEvNS_16Flash_bwd_paramsE)
        /*0014*/ 	.short	0x0160
        /*0016*/ 	.short	0x0280


	//----- nvinfo : EIATTR_CBANK_PARAM_SIZE
	.align		4
.L_334:
        /*0018*/ 	.byte	0x03, 0x19
        /*001a*/ 	.short	0x0280


	//----- nvinfo : EIATTR_KPARAM_INFO
	.align		4
        /*001c*/ 	.byte	0x04, 0x17
        /*001e*/ 	.short	(.L_336 - .L_335)
.L_335:
        /*0020*/ 	.word	0x00000000
        /*0024*/ 	.short	0x0000
        /*0026*/ 	.short	0x0000
        /*0028*/ 	.byte	0x00, 0xf0, 0x01, 0x0a


	//----- nvinfo : EIATTR_MAXREG_COUNT
	.align		4
.L_336:
        /*002c*/ 	.byte	0x03, 0x1b
        /*002e*/ 	.short	0x00ff


	//----- nvinfo : EIATTR_NUM_BARRIERS
	.align		4
        /*0030*/ 	.byte	0x02, 0x4c
        /*0032*/ 	.byte	0x01
	.zero		1


	//----- nvinfo : EIATTR_MERCURY_ISA_VERSION
	.align		4
        /*0034*/ 	.byte	0x03, 0x5f
        /*0036*/ 	.short	0x0000


	//----- nvinfo : EIATTR_EXIT_INSTR_OFFSETS
	.align		4
        /*0038*/ 	.byte	0x04, 0x1c
        /*003a*/ 	.short	(.L_338 - .L_337)


	//   ....[0]....
.L_337:
        /*003c*/ 	.word	0x00000090


	//   ....[1]....
        /*0040*/ 	.word	0x00008470


	//----- nvinfo : EIATTR_CTAIDZ_USED
	.align		4
.L_338:
        /*0044*/ 	.byte	0x01, 0x04
	.zero		2


	//----- nvinfo : EIATTR_CRS_STACK_SIZE
	.align		4
        /*0048*/ 	.byte	0x04, 0x1e
        /*004a*/ 	.short	(.L_340 - .L_339)
.L_339:
        /*004c*/ 	.word	0x00000000
.L_340:


//--------------------- .nv.info._ZN5flash44flash_bwd_dq_dk_dv_loop_seqk_parallel_kernelI23Flash_bwd_kernel_traitsILi256ELi64ELi64ELi8ELi4ELi2ELi2ELb0ELb1EN7cutlass10bfloat16_tE19Flash_kernel_traitsILi256ELi64ELi64ELi8ES3_EELb0ELb1ELb0ELb1ELb0ELb0ELb0EEEvNS_16Flash_bwd_paramsE --------------------------
	.section	.nv.info._ZN5flash44flash_bwd_dq_dk_dv_loop_seqk_parallel_kernelI23Flash_bwd_kernel_traitsILi256ELi64ELi64ELi8ELi4ELi2ELi2ELb0ELb1EN7cutlass10bfloat16_tE19Flash_kernel_traitsILi256ELi64ELi64ELi8ES3_EELb0ELb1ELb0ELb1ELb0ELb0ELb0EEEvNS_16Flash_bwd_paramsE,"",@"SHT_CUDA_INFO"
	.sectionflags	@""
	.align	4


	//----- nvinfo : EIATTR_CUDA_API_VERSION
	.align		4
        /*0000*/ 	.byte	0x04, 0x37
        /*0002*/ 	.short	(.L_342 - .L_341)
.L_341:
        /*0004*/ 	.word	0x00000082


	//----- nvinfo : EIATTR_SW2861232_WAR
	.align		4
.L_342:
        /*0008*/ 	.byte	0x01, 0x35
	.zero		2


	//----- nvinfo : EIATTR_PARAM_CBANK
	.align		4
        /*000c*/ 	.byte	0x04, 0x0a
        /*000e*/ 	.short	(.L_344 - .L_343)
	.align		4
.L_343:
        /*0010*/ 	.word	index@(.nv.constant0._ZN5flash44flash_bwd_dq_dk_dv_loop_seqk_parallel_kernelI23Flash_bwd_kernel_traitsILi256ELi64ELi64ELi8ELi4ELi2ELi2ELb0ELb1EN7cutlass10bfloat16_tE19Flash_kernel_traitsILi256ELi64ELi64ELi8ES3_EELb0ELb1ELb0ELb1ELb0ELb0ELb0EEEvNS_16Flash_bwd_paramsE)
        /*0014*/ 	.short	0x0160
        /*0016*/ 	.short	0x0280


	//----- nvinfo : EIATTR_CBANK_PARAM_SIZE
	.align		4
.L_344:
        /*0018*/ 	.byte	0x03, 0x19
        /*001a*/ 	.short	0x0280


	//----- nvinfo : EIATTR_KPARAM_INFO
	.align		4
        /*001c*/ 	.byte	0x04, 0x17
        /*001e*/ 	.short	(.L_346 - .L_345)
.L_345:
        /*0020*/ 	.word	0x00000000
        /*0024*/ 	.short	0x0000
        /*0026*/ 	.short	0x0000
        /*0028*/ 	.byte	0x00, 0xf0, 0x01, 0x0a


	//----- nvinfo : EIATTR_MAXREG_COUNT
	.align		4
.L_346:
        /*002c*/ 	.byte	0x03, 0x1b
        /*002e*/ 	.short	0x00ff


	//----- nvinfo : EIATTR_NUM_BARRIERS
	.align		4
        /*0030*/ 	.byte	0x02, 0x4c
        /*0032*/ 	.byte	0x01
	.zero		1


	//----- nvinfo : EIATTR_ANNOTATIONS
	.align		4
        /*0034*/ 	.byte	0x04, 0x55
        /*0036*/ 	.short	(.L_348 - .L_347)


	//   ....[0]....
.L_347:
        /* <DEDUP_REMOVED lines=16> */
        /*012c*/ 	.byte	0x30, 0x8c, 0x00, 0x00, 0x01, 0x00, 0x00, 0x00, 0x40, 0x8c, 0x00, 0x00


	//----- nvinfo : EIATTR_MERCURY_ISA_VERSION
	.align		4
.L_348:
        /*0138*/ 	.byte	0x03, 0x5f
        /*013a*/ 	.short	0x0000


	//----- nvinfo : EIATTR_EXIT_INSTR_OFFSETS
	.align		4
        /*013c*/ 	.byte	0x04, 0x1c
        /*013e*/ 	.short	(.L_350 - .L_349)


	//   ....[0]....
.L_349:
        /*0140*/ 	.word	0x000000a0


	//   ....[1]....
        /*0144*/ 	.word	0x0000a3f0


	//----- nvinfo : EIATTR_CTAIDZ_USED
	.align		4
.L_350:
        /*0148*/ 	.byte	0x01, 0x04
	.zero		2


	//----- nvinfo : EIATTR_CRS_STACK_SIZE
	.align		4
        /*014c*/ 	.byte	0x04, 0x1e
        /*014e*/ 	.short	(.L_352 - .L_351)
.L_351:
        /*0150*/ 	.word	0x00000000
.L_352:


//--------------------- .nv.info._ZN5flash44flash_bwd_dq_dk_dv_loop_seqk_parallel_kernelI23Flash_bwd_kernel_traitsILi256ELi64ELi64ELi8ELi4ELi2ELi2ELb0ELb0EN7cutlass10bfloat16_tE19Flash_kernel_traitsILi256ELi64ELi64ELi8ES3_EELb0ELb1ELb0ELb0ELb0ELb0ELb0EEEvNS_16Flash_bwd_paramsE --------------------------
	.section	.nv.info._ZN5flash44flash_bwd_dq_dk_dv_loop_seqk_parallel_kernelI23Flash_bwd_kernel_traitsILi256ELi64ELi64ELi8ELi4ELi2ELi2ELb0ELb0EN7cutlass10bfloat16_tE19Flash_kernel_traitsILi256ELi64ELi64ELi8ES3_EELb0ELb1ELb0ELb0ELb0ELb0ELb0EEEvNS_16Flash_bwd_paramsE,"",@"SHT_CUDA_INFO"
	.sectionflags	@""
	.align	4


	//----- nvinfo : EIATTR_CUDA_API_VERSION
	.align		4
        /*0000*/ 	.byte	0x04, 0x37
        /*0002*/ 	.short	(.L_354 - .L_353)
.L_353:
        /*0004*/ 	.word	0x00000082


	//----- nvinfo : EIATTR_SW2861232_WAR
	.align		4
.L_354:
        /*0008*/ 	.byte	0x01, 0x35
	.zero		2


	//----- nvinfo : EIATTR_PARAM_CBANK
	.align		4
        /*000c*/ 	.byte	0x04, 0x0a
        /*000e*/ 	.short	(.L_356 - .L_355)
	.align		4
.L_355:
        /*0010*/ 	.word	index@(.nv.constant0._ZN5flash44flash_bwd_dq_dk_dv_loop_seqk_parallel_kernelI23Flash_bwd_kernel_traitsILi256ELi64ELi64ELi8ELi4ELi2ELi2ELb0ELb0EN7cutlass10bfloat16_tE19Flash_kernel_traitsILi256ELi64ELi64ELi8ES3_EELb0ELb1ELb0ELb0ELb0ELb0ELb0EEEvNS_16Flash_bwd_paramsE)
        /*0014*/ 	.short	0x0160
        /*0016*/ 	.short	0x0280


	//----- nvinfo : EIATTR_CBANK_PARAM_SIZE
	.align		4
.L_356:
        /*0018*/ 	.byte	0x03, 0x19
        /*001a*/ 	.short	0x0280


	//----- nvinfo : EIATTR_KPARAM_INFO
	.align		4
        /*001c*/ 	.byte	0x04, 0x17
        /*001e*/ 	.short	(.L_358 - .L_357)
.L_357:
        /*0020*/ 	.word	0x00000000
        /*0024*/ 	.short	0x0000
        /*0026*/ 	.short	0x0000
        /*0028*/ 	.byte	0x00, 0xf0, 0x01, 0x0a


	//----- nvinfo : EIATTR_MAXREG_COUNT
	.align		4
.L_358:
        /*002c*/ 	.byte	0x03, 0x1b
        /*002e*/ 	.short	0x00ff


	//----- nvinfo : EIATTR_NUM_BARRIERS
	.align		4
        /*0030*/ 	.byte	0x02, 0x4c
        /*0032*/ 	.byte	0x01
	.zero		1


	//----- nvinfo : EIATTR_ANNOTATIONS
	.align		4
        /*0034*/ 	.byte	0x04, 0x55
        /*0036*/ 	.short	(.L_360 - .L_359)


	//   ....[0]....
.L_359:
        /* <DEDUP_REMOVED lines=28> */


	//----- nvinfo : EIATTR_MERCURY_ISA_VERSION
	.align		4
.L_360:
        /*01e0*/ 	.byte	0x03, 0x5f
        /*01e2*/ 	.short	0x0000


	//----- nvinfo : EIATTR_EXIT_INSTR_OFFSETS
	.align		4
        /*01e4*/ 	.byte	0x04, 0x1c
        /*01e6*/ 	.short	(.L_362 - .L_361)


	//   ....[0]....
.L_361:
        /*01e8*/ 	.word	0x000000a0


	//   ....[1]....
        /*01ec*/ 	.word	0x0000b0e0


	//----- nvinfo : EIATTR_CTAIDZ_USED
	.align		4
.L_362:
        /*01f0*/ 	.byte	0x01, 0x04
	.zero		2


	//----- nvinfo : EIATTR_CRS_STACK_SIZE
	.align		4
        /*01f4*/ 	.byte	0x04, 0x1e
        /*01f6*/ 	.short	(.L_364 - .L_363)
.L_363:
        /*01f8*/ 	.word	0x00000000
.L_364:


//--------------------- .nv.info._ZN5flash44flash_bwd_dq_dk_dv_loop_seqk_parallel_kernelI23Flash_bwd_kernel_traitsILi256ELi64ELi64ELi8ELi4ELi2ELi2ELb0ELb0EN7cutlass10bfloat16_tE19Flash_kernel_traitsILi256ELi64ELi64ELi8ES3_EELb0ELb1ELb0ELb0ELb0ELb1ELb0EEEvNS_16Flash_bwd_paramsE --------------------------
	.section	.nv.info._ZN5flash44flash_bwd_dq_dk_dv_loop_seqk_parallel_kernelI23Flash_bwd_kernel_traitsILi256ELi64ELi64ELi8ELi4ELi2ELi2ELb0ELb0EN7cutlass10bfloat16_tE19Flash_kernel_traitsILi256ELi64ELi64ELi8ES3_EELb0ELb1ELb0ELb0ELb0ELb1ELb0EEEvNS_16Flash_bwd_paramsE,"",@"SHT_CUDA_INFO"
	.sectionflags	@""
	.align	4


	//----- nvinfo : EIATTR_CUDA_API_VERSION
	.align		4
        /*0000*/ 	.byte	0x04, 0x37
        /*0002*/ 	.short	(.L_366 - .L_365)
.L_365:
        /*0004*/ 	.word	0x00000082


	//----- nvinfo : EIATTR_SW2861232_WAR
	.align		4
.L_366:
        /*0008*/ 	.byte	0x01, 0x35
	.zero		2


	//----- nvinfo : EIATTR_PARAM_CBANK
	.align		4
        /*000c*/ 	.byte	0x04, 0x0a
        /*000e*/ 	.short	(.L_368 - .L_367)
	.align		4
.L_367:
        /*0010*/ 	.word	index@(.nv.constant0._ZN5flash44flash_bwd_dq_dk_dv_loop_seqk_parallel_kernelI23Flash_bwd_kernel_traitsILi256ELi64ELi64ELi8ELi4ELi2ELi2ELb0ELb0EN7cutlass10bfloat16_tE19Flash_kernel_traitsILi256ELi64ELi64ELi8ES3_EELb0ELb1ELb0ELb0ELb0ELb1ELb0EEEvNS_16Flash_bwd_paramsE)
        /*0014*/ 	.short	0x0160
        /*0016*/ 	.short	0x0280


	//----- nvinfo : EIATTR_CBANK_PARAM_SIZE
	.align		4
.L_368:
        /*0018*/ 	.byte	0x03, 0x19
        /*001a*/ 	.short	0x0280


	//----- nvinfo : EIATTR_KPARAM_INFO
	.align		4
        /*001c*/ 	.byte	0x04, 0x17
        /*001e*/ 	.short	(.L_370 - .L_369)
.L_369:
        /*0020*/ 	.word	0x00000000
        /*0024*/ 	.short	0x0000
        /*0026*/ 	.short	0x0000
        /*0028*/ 	.byte	0x00, 0xf0, 0x01, 0x0a


	//----- nvinfo : EIATTR_MAXREG_COUNT
	.align		4
.L_370:
        /*002c*/ 	.byte	0x03, 0x1b
        /*002e*/ 	.short	0x00ff


	//----- nvinfo : EIATTR_NUM_BARRIERS
	.align		4
        /*0030*/ 	.byte	0x02, 0x4c
        /*0032*/ 	.byte	0x01
	.zero		1


	//----- nvinfo : EIATTR_ANNOTATIONS
	.align		4
        /*0034*/ 	.byte	0x04, 0x55
        /*0036*/ 	.short	(.L_372 - .L_371)


	//   ....[0]....
.L_371:
        /* <DEDUP_REMOVED lines=24> */


	//----- nvinfo : EIATTR_MERCURY_ISA_VERSION
	.align		4
.L_372:
        /*01a0*/ 	.byte	0x03, 0x5f
        /*01a2*/ 	.short	0x0000


	//----- nvinfo : EIATTR_EXIT_INSTR_OFFSETS
	.align		4
        /*01a4*/ 	.byte	0x04, 0x1c
        /*01a6*/ 	.short	(.L_374 - .L_373)


	//   ....[0]....
.L_373:
        /*01a8*/ 	.word	0x000000a0


	//   ....[1]....
        /*01ac*/ 	.word	0x000092f0


	//----- nvinfo : EIATTR_CTAIDZ_USED
	.align		4
.L_374:
        /*01b0*/ 	.byte	0x01, 0x04
	.zero		2


	//----- nvinfo : EIATTR_CRS_STACK_SIZE
	.align		4
        /*01b4*/ 	.byte	0x04, 0x1e
        /*01b6*/ 	.short	(.L_376 - .L_375)
.L_375:
        /*01b8*/ 	.word	0x00000000
.L_376:


//--------------------- .nv.info._ZN5flash44flash_bwd_dq_dk_dv_loop_seqk_parallel_kernelI23Flash_bwd_kernel_traitsILi256ELi64ELi64ELi8ELi4ELi2ELi2ELb0ELb0EN7cutlass10bfloat16_tE19Flash_kernel_traitsILi256ELi64ELi64ELi8ES3_EELb0ELb1ELb0ELb1ELb0ELb0ELb0EEEvNS_16Flash_bwd_paramsE --------------------------
	.section	.nv.info._ZN5flash44flash_bwd_dq_dk_dv_loop_seqk_parallel_kernelI23Flash_bwd_kernel_traitsILi256ELi64ELi64ELi8ELi4ELi2ELi2ELb0ELb0EN7cutlass10bfloat16_tE19Flash_kernel_traitsILi256ELi64ELi64ELi8ES3_EELb0ELb1ELb0ELb1ELb0ELb0ELb0EEEvNS_16Flash_bwd_paramsE,"",@"SHT_CUDA_INFO"
	.sectionflags	@""
	.align	4


	//----- nvinfo : EIATTR_CUDA_API_VERSION
	.align		4
        /*0000*/ 	.byte	0x04, 0x37
        /*0002*/ 	.short	(.L_378 - .L_377)
.L_377:
        /*0004*/ 	.word	0x00000082


	//----- nvinfo : EIATTR_SW2861232_WAR
	.align		4
.L_378:
        /*0008*/ 	.byte	0x01, 0x35
	.zero		2


	//----- nvinfo : EIATTR_PARAM_CBANK
	.align		4
        /*000c*/ 	.byte	0x04, 0x0a
        /*000e*/ 	.short	(.L_380 - .L_379)
	.align		4
.L_379:
        /*0010*/ 	.word	index@(.nv.constant0._ZN5flash44flash_bwd_dq_dk_dv_loop_seqk_parallel_kernelI23Flash_bwd_kernel_traitsILi256ELi64ELi64ELi8ELi4ELi2ELi2ELb0ELb0EN7cutlass10bfloat16_tE19Flash_kernel_traitsILi256ELi64ELi64ELi8ES3_EELb0ELb1ELb0ELb1ELb0ELb0ELb0EEEvNS_16Flash_bwd_paramsE)
        /*0014*/ 	.short	0x0160
        /*0016*/ 	.short	0x0280


	//----- nvinfo : EIATTR_CBANK_PARAM_SIZE
	.align		4
.L_380:
        /*0018*/ 	.byte	0x03, 0x19
        /*001a*/ 	.short	0x0280


	//----- nvinfo : EIATTR_KPARAM_INFO
	.align		4
        /*001c*/ 	.byte	0x04, 0x17
        /*001e*/ 	.short	(.L_382 - .L_381)
.L_381:
        /*0020*/ 	.word	0x00000000
        /*0024*/ 	.short	0x0000
        /*0026*/ 	.short	0x0000
        /*0028*/ 	.byte	0x00, 0xf0, 0x01, 0x0a


	//----- nvinfo : EIATTR_MAXREG_COUNT
	.align		4
.L_382:
        /*002c*/ 	.byte	0x03, 0x1b
        /*002e*/ 	.short	0x00ff


	//----- nvinfo : EIATTR_NUM_BARRIERS
	.align		4
        /*0030*/ 	.byte	0x02, 0x4c
        /*0032*/ 	.byte	0x01
	.zero		1


	//----- nvinfo : EIATTR_ANNOTATIONS
	.align		4
        /*0034*/ 	.byte	0x04, 0x55
        /*0036*/ 	.short	(.L_384 - .L_383)


	//   ....[0]....
.L_383:
        /* <DEDUP_REMOVED lines=43> */


	//----- nvinfo : EIATTR_MERCURY_ISA_VERSION
	.align		4
.L_384:
        /*02d8*/ 	.byte	0x03, 0x5f
        /*02da*/ 	.short	0x0000


	//----- nvinfo : EIATTR_EXIT_INSTR_OFFSETS
	.align		4
        /*02dc*/ 	.byte	0x04, 0x1c
        /*02de*/ 	.short	(.L_386 - .L_385)


	//   ....[0]....
.L_385:
        /*02e0*/ 	.word	0x000000a0


	//   ....[1]....
        /*02e4*/ 	.word	0x0000b580


	//----- nvinfo : EIATTR_CTAIDZ_USED
	.align		4
.L_386:
        /*02e8*/ 	.byte	0x01, 0x04
	.zero		2


	//----- nvinfo : EIATTR_CRS_STACK_SIZE
	.align		4
        /*02ec*/ 	.byte	0x04, 0x1e
        /*02ee*/ 	.short	(.L_388 - .L_387)
.L_387:
        /*02f0*/ 	.word	0x00000000
.L_388:


//--------------------- .nv.info._ZN5flash27flash_bwd_convert_dq_kernelI23Flash_bwd_kernel_traitsILi256ELi64ELi64ELi8ELi4ELi2ELi2ELb0ELb1EN7cutlass10bfloat16_tE19Flash_kernel_traitsILi256ELi64ELi64ELi8ES3_EEEEvNS_16Flash_bwd_paramsEi --------------------------
	.section	.nv.info._ZN5flash27flash_bwd_convert_dq_kernelI23Flash_bwd_kernel_traitsILi256ELi64ELi64ELi8ELi4ELi2ELi2ELb0ELb1EN7cutlass10bfloat16_tE19Flash_kernel_traitsILi256ELi64ELi64ELi8ES3_EEEEvNS_16Flash_bwd_paramsEi,"",@"SHT_CUDA_INFO"
	.sectionflags	@""
	.align	4


	//----- nvinfo : EIATTR_CUDA_API_VERSION
	.align		4
        /*0000*/ 	.byte	0x04, 0x37
        /*0002*/ 	.short	(.L_390 - .L_389)
.L_389:
        /*0004*/ 	.word	0x00000082


	//----- nvinfo : EIATTR_SW2861232_WAR
	.align		4
.L_390:
        /*0008*/ 	.byte	0x01, 0x35
	.zero		2


	//----- nvinfo : EIATTR_PARAM_CBANK
	.align		4
        /*000c*/ 	.byte	0x04, 0x0a
        /*000e*/ 	.short	(.L_392 - .L_391)
	.align		4
.L_391:
        /*0010*/ 	.word	index@(.nv.constant0._ZN5flash27flash_bwd_convert_dq_kernelI23Flash_bwd_kernel_traitsILi256ELi64ELi64ELi8ELi4ELi2ELi2ELb0ELb1EN7cutlass10bfloat16_tE19Flash_kernel_traitsILi256ELi64ELi64ELi8ES3_EEEEvNS_16Flash_bwd_paramsEi)
        /*0014*/ 	.short	0x0160
        /*0016*/ 	.short	0x0284


	//----- nvinfo : EIATTR_CBANK_PARAM_SIZE
	.align		4
.L_392:
        /*0018*/ 	.byte	0x03, 0x19
        /*001a*/ 	.short	0x0284


	//----- nvinfo : EIATTR_KPARAM_INFO
	.align		4
        /*001c*/ 	.byte	0x04, 0x17
        /*001e*/ 	.short	(.L_394 - .L_393)
.L_393:
        /*0020*/ 	.word	0x00000000
        /*0024*/ 	.short	0x0001
        /*0026*/ 	.short	0x0280
        /*0028*/ 	.byte	0x00, 0xf0, 0x11, 0x00


	//----- nvinfo : EIATTR_KPARAM_INFO
	.align		4
.L_394:
        /*002c*/ 	.byte	0x04, 0x17
        /*002e*/ 	.short	(.L_396 - .L_395)
.L_395:
        /*0030*/ 	.word	0x00000000
        /*0034*/ 	.short	0x0000
        /*0036*/ 	.short	0x0000
        /*0038*/ 	.byte	0x00, 0xf0, 0x01, 0x0a


	//----- nvinfo : EIATTR_MAXREG_COUNT
	.align		4
.L_396:
        /*003c*/ 	.byte	0x03, 0x1b
        /*003e*/ 	.short	0x00ff


	//----- nvinfo : EIATTR_NUM_BARRIERS
	.align		4
        /*0040*/ 	.byte	0x02, 0x4c
        /*0042*/ 	.byte	0x01
	.zero		1


	//----- nvinfo : EIATTR_MERCURY_ISA_VERSION
	.align		4
        /*0044*/ 	.byte	0x03, 0x5f
        /*0046*/ 	.short	0x0000


	//----- nvinfo : EIATTR_EXIT_INSTR_OFFSETS
	.align		4
        /*0048*/ 	.byte	0x04, 0x1c
        /*004a*/ 	.short	(.L_398 - .L_397)


	//   ....[0]....
.L_397:
        /*004c*/ 	.word	0x00000170


	//   ....[1]....
        /*0050*/ 	.word	0x000021b0


	//   ....[2]....
        /*0054*/ 	.word	0x000022d0


	//   ....[3]....
        /*0058*/ 	.word	0x000022f0


	//----- nvinfo : EIATTR_CTAIDZ_USED
	.align		4
.L_398:
        /*005c*/ 	.byte	0x01, 0x04
	.zero		2


	//----- nvinfo : EIATTR_CRS_STACK_SIZE
	.align		4
        /*0060*/ 	.byte	0x04, 0x1e
        /*0062*/ 	.short	(.L_400 - .L_399)
.L_399:
        /*0064*/ 	.word	0x00000000
.L_400:


//--------------------- .nv.info._ZN5flash44flash_bwd_dq_dk_dv_loop_seqk_parallel_kernelI23Flash_bwd_kernel_traitsILi256ELi64ELi64ELi8ELi4ELi2ELi2ELb0ELb1EN7cutlass10bfloat16_tE19Flash_kernel_traitsILi256ELi64ELi64ELi8ES3_EELb1ELb1ELb0ELb0ELb0ELb0ELb0EEEvNS_16Flash_bwd_paramsE --------------------------
	.section	.nv.info._ZN5flash44flash_bwd_dq_dk_dv_loop_seqk_parallel_kernelI23Flash_bwd_kernel_traitsILi256ELi64ELi64ELi8ELi4ELi2ELi2ELb0ELb1EN7cutlass10bfloat16_tE19Flash_kernel_traitsILi256ELi64ELi64ELi8ES3_EELb1ELb1ELb0ELb0ELb0ELb0ELb0EEEvNS_16Flash_bwd_paramsE,"",@"SHT_CUDA_INFO"
	.sectionflags	@""
	.align	4


	//----- nvinfo : EIATTR_CUDA_API_VERSION
	.align		4
        /*0000*/ 	.byte	0x04, 0x37
        /*0002*/ 	.short	(.L_402 - .L_401)
.L_401:
        /*0004*/ 	.word	0x00000082


	//----- nvinfo : EIATTR_SW2861232_WAR
	.align		4
.L_402:
        /*0008*/ 	.byte	0x01, 0x35
	.zero		2


	//----- nvinfo : EIATTR_PARAM_CBANK
	.align		4
        /*000c*/ 	.byte	0x04, 0x0a
        /*000e*/ 	.short	(.L_404 - .L_403)
	.align		4
.L_403:
        /*0010*/ 	.word	index@(.nv.constant0._ZN5flash44flash_bwd_dq_dk_dv_loop_seqk_parallel_kernelI23Flash_bwd_kernel_traitsILi256ELi64ELi64ELi8ELi4ELi2ELi2ELb0ELb1EN7cutlass10bfloat16_tE19Flash_kernel_traitsILi256ELi64ELi64ELi8ES3_EELb1ELb1ELb0ELb0ELb0ELb0ELb0EEEvNS_16Flash_bwd_paramsE)
        /*0014*/ 	.short	0x0160
        /*0016*/ 	.short	0x0280


	//----- nvinfo : EIATTR_CBANK_PARAM_SIZE
	.align		4
.L_404:
        /*0018*/ 	.byte	0x03, 0x19
        /*001a*/ 	.short	0x0280


	//----- nvinfo : EIATTR_KPARAM_INFO
	.align		4
        /*001c*/ 	.byte	0x04, 0x17
        /*001e*/ 	.short	(.L_406 - .L_405)
.L_405:
        /*0020*/ 	.word	0x00000000
        /*0024*/ 	.short	0x0000
        /*0026*/ 	.short	0x0000
        /*0028*/ 	.byte	0x00, 0xf0, 0x01, 0x0a


	//----- nvinfo : EIATTR_MAXREG_COUNT
	.align		4
.L_406:
        /*002c*/ 	.byte	0x03, 0x1b
        /*002e*/ 	.short	0x00ff


	//----- nvinfo : EIATTR_NUM_BARRIERS
	.align		4
        /*0030*/ 	.byte	0x02, 0x4c
        /*0032*/ 	.byte	0x01
	.zero		1


	//----- nvinfo : EIATTR_MERCURY_ISA_VERSION
	.align		4
        /*0034*/ 	.byte	0x03, 0x5f
        /*0036*/ 	.short	0x0000


	//----- nvinfo : EIATTR_EXIT_INSTR_OFFSETS
	.align		4
        /*0038*/ 	.byte	0x04, 0x1c
        /*003a*/ 	.short	(.L_408 - .L_407)


	//   ....[0]....
.L_407:
        /*003c*/ 	.word	0x00000090


	//   ....[1]....
        /*0040*/ 	.word	0x0000ab20


	//----- nvinfo : EIATTR_CTAIDZ_USED
	.align		4
.L_408:
        /*0044*/ 	.byte	0x01, 0x04
	.zero		2


	//----- nvinfo : EIATTR_CRS_STACK_SIZE
	.align		4
        /*0048*/ 	.byte	0x04, 0x1e
        /*004a*/ 	.short	(.L_410 - .L_409)
.L_409:
        /*004c*/ 	.word	0x00000000
.L_410:


//--------------------- .nv.info._ZN5flash44flash_bwd_dq_dk_dv_loop_seqk_parallel_kernelI23Flash_bwd_kernel_traitsILi256ELi64ELi64ELi8ELi4ELi2ELi2ELb0ELb1EN7cutlass10bfloat16_tE19Flash_kernel_traitsILi256ELi64ELi64ELi8ES3_EELb0ELb1ELb0ELb0ELb0ELb0ELb1EEEvNS_16Flash_bwd_paramsE --------------------------
	.section	.nv.info._ZN5flash44flash_bwd_dq_dk_dv_loop_seqk_parallel_kernelI23Flash_bwd_kernel_traitsILi256ELi64ELi64ELi8ELi4ELi2ELi2ELb0ELb1EN7cutlass10bfloat16_tE19Flash_kernel_traitsILi256ELi64ELi64ELi8ES3_EELb0ELb1ELb0ELb0ELb0ELb0ELb1EEEvNS_16Flash_bwd_paramsE,"",@"SHT_CUDA_INFO"
	.sectionflags	@""
	.align	4


	//----- nvinfo : EIATTR_CUDA_API_VERSION
	.align		4
        /*0000*/ 	.byte	0x04, 0x37
        /*0002*/ 	.short	(.L_412 - .L_411)
.L_411:
        /*0004*/ 	.word	0x00000082


	//----- nvinfo : EIATTR_SW2861232_WAR
	.align		4
.L_412:
        /*0008*/ 	.byte	0x01, 0x35
	.zero		2


	//----- nvinfo : EIATTR_PARAM_CBANK
	.align		4
        /*000c*/ 	.byte	0x04, 0x0a
        /*000e*/ 	.short	(.L_414 - .L_413)
	.align		4
.L_413:
        /*0010*/ 	.word	index@(.nv.constant0._ZN5flash44flash_bwd_dq_dk_dv_loop_seqk_parallel_kernelI23Flash_bwd_kernel_traitsILi256ELi64ELi64ELi8ELi4ELi2ELi2ELb0ELb1EN7cutlass10bfloat16_tE19Flash_kernel_traitsILi256ELi64ELi64ELi8ES3_EELb0ELb1ELb0ELb0ELb0ELb0ELb1EEEvNS_16Flash_bwd_paramsE)
        /*0014*/ 	.short	0x0160
        /*0016*/ 	.short	0x0280


	//----- nvinfo : EIATTR_CBANK_PARAM_SIZE
	.align		4
.L_414:
        /*0018*/ 	.byte	0x03, 0x19
        /*001a*/ 	.short	0x0280


	//----- nvinfo : EIATTR_KPARAM_INFO
	.align		4
        /*001c*/ 	.byte	0x04, 0x17
        /*001e*/ 	.short	(.L_416 - .L_415)
.L_415:
        /*0020*/ 	.word	0x00000000
        /*0024*/ 	.short	0x0000
        /*0026*/ 	.short	0x0000
        /*0028*/ 	.byte	0x00, 0xf0, 0x01, 0x0a


	//----- nvinfo : EIATTR_MAXREG_COUNT
	.align		4
.L_416:
        /*002c*/ 	.byte	0x03, 0x1b
        /*002e*/ 	.short	0x00ff


	//----- nvinfo : EIATTR_NUM_BARRIERS
	.align		4
        /*0030*/ 	.byte	0x02, 0x4c
        /*0032*/ 	.byte	0x01
	.zero		1


	//----- nvinfo : EIATTR_MERCURY_ISA_VERSION
	.align		4
        /*0034*/ 	.byte	0x03, 0x5f
        /*0036*/ 	.short	0x0000


	//----- nvinfo : EIATTR_EXIT_INSTR_OFFSETS
	.align		4
        /*0038*/ 	.byte	0x04, 0x1c
        /*003a*/ 	.short	(.L_418 - .L_417)


	//   ....[0]....
.L_417:
        /*003c*/ 	.word	0x00000090


	//   ....[1]....
        /*0040*/ 	.word	0x0000a3d0


	//----- nvinfo : EIATTR_CTAIDZ_USED
	.align		4
.L_418:
        /*0044*/ 	.byte	0x01, 0x04
	.zero		2


	//----- nvinfo : EIATTR_CRS_STACK_SIZE
	.align		4
        /*0048*/ 	.byte	0x04, 0x1e
        /*004a*/ 	.short	(.L_420 - .L_419)
.L_419:
        /*004c*/ 	.word	0x00000000
.L_420:


//--------------------- .nv.info._ZN5flash44flash_bwd_dq_dk_dv_loop_seqk_parallel_kernelI23Flash_bwd_kernel_traitsILi256ELi64ELi64ELi8ELi4ELi2ELi2ELb0ELb1EN7cutlass10bfloat16_tE19Flash_kernel_traitsILi256ELi64ELi64ELi8ES3_EELb1ELb1ELb0ELb0ELb0ELb1ELb0EEEvNS_16Flash_bwd_paramsE --------------------------
	.section	.nv.info._ZN5flash44flash_bwd_dq_dk_dv_loop_seqk_parallel_kernelI23Flash_bwd_kernel_traitsILi256ELi64ELi64ELi8ELi4ELi2ELi2ELb0ELb1EN7cutlass10bfloat16_tE19Flash_kernel_traitsILi256ELi64ELi64ELi8ES3_EELb1ELb1ELb0ELb0ELb0ELb1ELb0EEEvNS_16Flash_bwd_paramsE,"",@"SHT_CUDA_INFO"
	.sectionflags	@""
	.align	4


	//----- nvinfo : EIATTR_CUDA_API_VERSION
	.align		4
        /*0000*/ 	.byte	0x04, 0x37
        /*0002*/ 	.short	(.L_422 - .L_421)
.L_421:
        /*0004*/ 	.word	0x00000082


	//----- nvinfo : EIATTR_SW2861232_WAR
	.align		4
.L_422:
        /*0008*/ 	.byte	0x01, 0x35
	.zero		2


	//----- nvinfo : EIATTR_PARAM_CBANK
	.align		4
        /*000c*/ 	.byte	0x04, 0x0a
        /*000e*/ 	.short	(.L_424 - .L_423)
	.align		4
.L_423:
        /*0010*/ 	.word	index@(.nv.constant0._ZN5flash44flash_bwd_dq_dk_dv_loop_seqk_parallel_kernelI23Flash_bwd_kernel_traitsILi256ELi64ELi64ELi8ELi4ELi2ELi2ELb0ELb1EN7cutlass10bfloat16_tE19Flash_kernel_traitsILi256ELi64ELi64ELi8ES3_EELb1ELb1ELb0ELb0ELb0ELb1ELb0EEEvNS_16Flash_bwd_paramsE)
        /*0014*/ 	.short	0x0160
        /*0016*/ 	.short	0x0280


	//----- nvinfo : EIATTR_CBANK_PARAM_SIZE
	.align		4
.L_424:
        /*0018*/ 	.byte	0x03, 0x19
        /*001a*/ 	.short	0x0280


	//----- nvinfo : EIATTR_KPARAM_INFO
	.align		4
        /*001c*/ 	.byte	0x04, 0x17
        /*001e*/ 	.short	(.L_426 - .L_425)
.L_425:
        /*0020*/ 	.word	0x00000000
        /*0024*/ 	.short	0x0000
        /*0026*/ 	.short	0x0000
        /*0028*/ 	.byte	0x00, 0xf0, 0x01, 0x0a


	//----- nvinfo : EIATTR_MAXREG_COUNT
	.align		4
.L_426:
        /*002c*/ 	.byte	0x03, 0x1b
        /*002e*/ 	.short	0x00ff


	//----- nvinfo : EIATTR_NUM_BARRIERS
	.align		4
        /*0030*/ 	.byte	0x02, 0x4c
        /*0032*/ 	.byte	0x01
	.zero		1


	//----- nvinfo : EIATTR_MERCURY_ISA_VERSION
	.align		4
        /*0034*/ 	.byte	0x03, 0x5f
        /*0036*/ 	.short	0x0000


	//----- nvinfo : EIATTR_EXIT_INSTR_OFFSETS
	.align		4
        /*0038*/ 	.byte	0x04, 0x1c
        /*003a*/ 	.short	(.L_428 - .L_427)


	//   ....[0]....
.L_427:
        /*003c*/ 	.word	0x00000090


	//   ....[1]....
        /*0040*/ 	.word	0x000091a0


	//----- nvinfo : EIATTR_CTAIDZ_USED
	.align		4
.L_428:
        /*0044*/ 	.byte	0x01, 0x04
	.zero		2


	//----- nvinfo : EIATTR_CRS_STACK_SIZE
	.align		4
        /*0048*/ 	.byte	0x04, 0x1e
        /*004a*/ 	.short	(.L_430 - .L_429)
.L_429:
        /*004c*/ 	.word	0x00000000
.L_430:


//--------------------- .nv.info._ZN5flash44flash_bwd_dq_dk_dv_loop_seqk_parallel_kernelI23Flash_bwd_kernel_traitsILi256ELi64ELi64ELi8ELi4ELi2ELi2ELb0ELb1EN7cutlass10bfloat16_tE19Flash_kernel_traitsILi256ELi64ELi64ELi8ES3_EELb0ELb1ELb0ELb0ELb0ELb1ELb1EEEvNS_16Flash_bwd_paramsE --------------------------
	.section	.nv.info._ZN5flash44flash_bwd_dq_dk_dv_loop_seqk_parallel_kernelI23Flash_bwd_kernel_traitsILi256ELi64ELi64ELi8ELi4ELi2ELi2ELb0ELb1EN7cutlass10bfloat16_tE19Flash_kernel_traitsILi256ELi64ELi64ELi8ES3_EELb0ELb1ELb0ELb0ELb0ELb1ELb1EEEvNS_16Flash_bwd_paramsE,"",@"SHT_CUDA_INFO"
	.sectionflags	@""
	.align	4


	//----- nvinfo : EIATTR_CUDA_API_VERSION
	.align		4
        /*0000*/ 	.byte	0x04, 0x37
        /*0002*/ 	.short	(.L_432 - .L_431)
.L_431:
        /*0004*/ 	.word	0x00000082


	//----- nvinfo : EIATTR_SW2861232_WAR
	.align		4
.L_432:
        /*0008*/ 	.byte	0x01, 0x35
	.zero		2


	//----- nvinfo : EIATTR_PARAM_CBANK
	.align		4
        /*000c*/ 	.byte	0x04, 0x0a
        /*000e*/ 	.short	(.L_434 - .L_433)
	.align		4
.L_433:
        /*0010*/ 	.word	index@(.nv.constant0._ZN5flash44flash_bwd_dq_dk_dv_loop_seqk_parallel_kernelI23Flash_bwd_kernel_traitsILi256ELi64ELi64ELi8ELi4ELi2ELi2ELb0ELb1EN7cutlass10bfloat16_tE19Flash_kernel_traitsILi256ELi64ELi64ELi8ES3_EELb0ELb1ELb0ELb0ELb0ELb1ELb1EEEvNS_16Flash_bwd_paramsE)
        /*0014*/ 	.short	0x0160
        /*0016*/ 	.short	0x0280


	//----- nvinfo : EIATTR_CBANK_PARAM_SIZE
	.align		4
.L_434:
        /*0018*/ 	.byte	0x03, 0x19
        /*001a*/ 	.short	0x0280


	//----- nvinfo : EIATTR_KPARAM_INFO
	.align		4
        /*001c*/ 	.byte	0x04, 0x17
        /*001e*/ 	.short	(.L_436 - .L_435)
.L_435:
        /*0020*/ 	.word	0x00000000
        /*0024*/ 	.short	0x0000
        /*0026*/ 	.short	0x0000
        /*0028*/ 	.byte	0x00, 0xf0, 0x01, 0x0a


	//----- nvinfo : EIATTR_MAXREG_COUNT
	.align		4
.L_436:
        /*002c*/ 	.byte	0x03, 0x1b
        /*002e*/ 	.short	0x00ff


	//----- nvinfo : EIATTR_NUM_BARRIERS
	.align		4
        /*0030*/ 	.byte	0x02, 0x4c
        /*0032*/ 	.byte	0x01
	.zero		1


	//----- nvinfo : EIATTR_MERCURY_ISA_VERSION
	.align		4
        /*0034*/ 	.byte	0x03, 0x5f
        /*0036*/ 	.short	0x0000


	//----- nvinfo : EIATTR_EXIT_INSTR_OFFSETS
	.align		4
        /*0038*/ 	.byte	0x04, 0x1c
        /*003a*/ 	.short	(.L_438 - .L_437)


	//   ....[0]....
.L_437:
        /*003c*/ 	.word	0x00000090


	//   ....[1]....
        /*0040*/ 	.word	0x00008a80


	//----- nvinfo : EIATTR_CTAIDZ_USED
	.align		4
.L_438:
        /*0044*/ 	.byte	0x01, 0x04
	.zero		2


	//----- nvinfo : EIATTR_CRS_STACK_SIZE
	.align		4
        /*0048*/ 	.byte	0x04, 0x1e
        /*004a*/ 	.short	(.L_440 - .L_439)
.L_439:
        /*004c*/ 	.word	0x00000000
.L_440:


//--------------------- .nv.info._ZN5flash44flash_bwd_dq_dk_dv_loop_seqk_parallel_kernelI23Flash_bwd_kernel_traitsILi256ELi64ELi64ELi8ELi4ELi2ELi2ELb0ELb1EN7cutlass10bfloat16_tE19Flash_kernel_traitsILi256ELi64ELi64ELi8ES3_EELb1ELb1ELb0ELb1ELb0ELb0ELb0EEEvNS_16Flash_bwd_paramsE --------------------------
	.section	.nv.info._ZN5flash44flash_bwd_dq_dk_dv_loop_seqk_parallel_kernelI23Flash_bwd_kernel_traitsILi256ELi64ELi64ELi8ELi4ELi2ELi2ELb0ELb1EN7cutlass10bfloat16_tE19Flash_kernel_traitsILi256ELi64ELi64ELi8ES3_EELb1ELb1ELb0ELb1ELb0ELb0ELb0EEEvNS_16Flash_bwd_paramsE,"",@"SHT_CUDA_INFO"
	.sectionflags	@""
	.align	4


	//----- nvinfo : EIATTR_CUDA_API_VERSION
	.align		4
        /*0000*/ 	.byte	0x04, 0x37
        /*0002*/ 	.short	(.L_442 - .L_441)
.L_441:
        /*0004*/ 	.word	0x00000082


	//----- nvinfo : EIATTR_SW2861232_WAR
	.align		4
.L_442:
        /*0008*/ 	.byte	0x01, 0x35
	.zero		2


	//----- nvinfo : EIATTR_PARAM_CBANK
	.align		4
        /*000c*/ 	.byte	0x04, 0x0a
        /*000e*/ 	.short	(.L_444 - .L_443)
	.align		4
.L_443:
        /*0010*/ 	.word	index@(.nv.constant0._ZN5flash44flash_bwd_dq_dk_dv_loop_seqk_parallel_kernelI23Flash_bwd_kernel_traitsILi256ELi64ELi64ELi8ELi4ELi2ELi2ELb0ELb1EN7cutlass10bfloat16_tE19Flash_kernel_traitsILi256ELi64ELi64ELi8ES3_EELb1ELb1ELb0ELb1ELb0ELb0ELb0EEEvNS_16Flash_bwd_paramsE)
        /*0014*/ 	.short	0x0160
        /*0016*/ 	.short	0x0280


	//----- nvinfo : EIATTR_CBANK_PARAM_SIZE
	.align		4
.L_444:
        /*0018*/ 	.byte	0x03, 0x19
        /*001a*/ 	.short	0x0280


	//----- nvinfo : EIATTR_KPARAM_INFO
	.align		4
        /*001c*/ 	.byte	0x04, 0x17
        /*001e*/ 	.short	(.L_446 - .L_445)
.L_445:
        /*0020*/ 	.word	0x00000000
        /*0024*/ 	.short	0x0000
        /*0026*/ 	.short	0x0000
        /*0028*/ 	.byte	0x00, 0xf0, 0x01, 0x0a


	//----- nvinfo : EIATTR_MAXREG_COUNT
	.align		4
.L_446:
        /*002c*/ 	.byte	0x03, 0x1b
        /*002e*/ 	.short	0x00ff


	//----- nvinfo : EIATTR_NUM_BARRIERS
	.align		4
        /*0030*/ 	.byte	0x02, 0x4c
        /*0032*/ 	.byte	0x01
	.zero		1


	//----- nvinfo : EIATTR_ANNOTATIONS
	.align		4
        /*0034*/ 	.byte	0x04, 0x55
        /*0036*/ 	.short	(.L_448 - .L_447)


	//   ....[0]....
.L_447:
        /* <DEDUP_REMOVED lines=17> */


	//----- nvinfo : EIATTR_MERCURY_ISA_VERSION
	.align		4
.L_448:
        /*0138*/ 	.byte	0x03, 0x5f
        /*013a*/ 	.short	0x0000


	//----- nvinfo : EIATTR_EXIT_INSTR_OFFSETS
	.align		4
        /*013c*/ 	.byte	0x04, 0x1c
        /*013e*/ 	.short	(.L_450 - .L_449)


	//   ....[0]....
.L_449:
        /*0140*/ 	.word	0x000000a0


	//   ....[1]....
        /*0144*/ 	.word	0x0000b0d0


	//----- nvinfo : EIATTR_CTAIDZ_USED
	.align		4
.L_450:
        /*0148*/ 	.byte	0x01, 0x04
	.zero		2


	//----- nvinfo : EIATTR_CRS_STACK_SIZE
	.align		4
        /*014c*/ 	.byte	0x04, 0x1e
        /*014e*/ 	.short	(.L_452 - .L_451)
.L_451:
        /*0150*/ 	.word	0x00000000
.L_452:


//--------------------- .nv.info._ZN5flash44flash_bwd_dq_dk_dv_loop_seqk_parallel_kernelI23Flash_bwd_kernel_traitsILi256ELi64ELi64ELi8ELi4ELi2ELi2ELb0ELb1EN7cutlass10bfloat16_tE19Flash_kernel_traitsILi256ELi64ELi64ELi8ES3_EELb0ELb1ELb0ELb1ELb0ELb0ELb1EEEvNS_16Flash_bwd_paramsE --------------------------
	.section	.nv.info._ZN5flash44flash_bwd_dq_dk_dv_loop_seqk_parallel_kernelI23Flash_bwd_kernel_traitsILi256ELi64ELi64ELi8ELi4ELi2ELi2ELb0ELb1EN7cutlass10bfloat16_tE19Flash_kernel_traitsILi256ELi64ELi64ELi8ES3_EELb0ELb1ELb0ELb1ELb0ELb0ELb1EEEvNS_16Flash_bwd_paramsE,"",@"SHT_CUDA_INFO"
	.sectionflags	@""
	.align	4


	//----- nvinfo : EIATTR_CUDA_API_VERSION
	.align		4
        /*0000*/ 	.byte	0x04, 0x37
        /*0002*/ 	.short	(.L_454 - .L_453)
.L_453:
        /*0004*/ 	.word	0x00000082


	//----- nvinfo : EIATTR_SW2861232_WAR
	.align		4
.L_454:
        /*0008*/ 	.byte	0x01, 0x35
	.zero		2


	//----- nvinfo : EIATTR_PARAM_CBANK
	.align		4
        /*000c*/ 	.byte	0x04, 0x0a
        /*000e*/ 	.short	(.L_456 - .L_455)
	.align		4
.L_455:
        /*0010*/ 	.word	index@(.nv.constant0._ZN5flash44flash_bwd_dq_dk_dv_loop_seqk_parallel_kernelI23Flash_bwd_kernel_traitsILi256ELi64ELi64ELi8ELi4ELi2ELi2ELb0ELb1EN7cutlass10bfloat16_tE19Flash_kernel_traitsILi256ELi64ELi64ELi8ES3_EELb0ELb1ELb0ELb1ELb0ELb0ELb1EEEvNS_16Flash_bwd_paramsE)
        /*0014*/ 	.short	0x0160
        /*0016*/ 	.short	0x0280


	//----- nvinfo : EIATTR_CBANK_PARAM_SIZE
	.align		4
.L_456:
        /*0018*/ 	.byte	0x03, 0x19
        /*001a*/ 	.short	0x0280


	//----- nvinfo : EIATTR_KPARAM_INFO
	.align		4
        /*001c*/ 	.byte	0x04, 0x17
        /*001e*/ 	.short	(.L_458 - .L_457)
.L_457:
        /*0020*/ 	.word	0x00000000
        /*0024*/ 	.short	0x0000
        /*0026*/ 	.short	0x0000
        /*0028*/ 	.byte	0x00, 0xf0, 0x01, 0x0a


	//----- nvinfo : EIATTR_MAXREG_COUNT
	.align		4
.L_458:
        /*002c*/ 	.byte	0x03, 0x1b
        /*002e*/ 	.short	0x00ff


	//----- nvinfo : EIATTR_NUM_BARRIERS
	.align		4
        /*0030*/ 	.byte	0x02, 0x4c
        /*0032*/ 	.byte	0x01
	.zero		1


	//----- nvinfo : EIATTR_ANNOTATIONS
	.align		4
        /*0034*/ 	.byte	0x04, 0x55
        /*0036*/ 	.short	(.L_460 - .L_459)


	//   ....[0]....
.L_459:
        /* <DEDUP_REMOVED lines=17> */


	//----- nvinfo : EIATTR_MERCURY_ISA_VERSION
	.align		4
.L_460:
        /*0138*/ 	.byte	0x03, 0x5f
        /*013a*/ 	.short	0x0000


	//----- nvinfo : EIATTR_EXIT_INSTR_OFFSETS
	.align		4
        /*013c*/ 	.byte	0x04, 0x1c
        /*013e*/ 	.short	(.L_462 - .L_461)


	//   ....[0]....
.L_461:
        /*0140*/ 	.word	0x000000a0


	//   ....[1]....
        /*0144*/ 	.word	0x0000a900


	//----- nvinfo : EIATTR_CTAIDZ_USED
	.align		4
.L_462:
        /*0148*/ 	.byte	0x01, 0x04
	.zero		2


	//----- nvinfo : EIATTR_CRS_STACK_SIZE
	.align		4
        /*014c*/ 	.byte	0x04, 0x1e
        /*014e*/ 	.short	(.L_464 - .L_463)
.L_463:
        /*0150*/ 	.word	0x00000000
.L_464:


//--------------------- .nv.info._ZN5flash25flash_bwd_dot_do_o_kernelILb0E23Flash_bwd_kernel_traitsILi256ELi64ELi64ELi8ELi4ELi2ELi2ELb0ELb1EN7cutlass10bfloat16_tE19Flash_kernel_traitsILi256ELi64ELi64ELi8ES3_EEEEvNS_16Flash_bwd_paramsE --------------------------
	.section	.nv.info._ZN5flash25flash_bwd_dot_do_o_kernelILb0E23Flash_bwd_kernel_traitsILi256ELi64ELi64ELi8ELi4ELi2ELi2ELb0ELb1EN7cutlass10bfloat16_tE19Flash_kernel_traitsILi256ELi64ELi64ELi8ES3_EEEEvNS_16Flash_bwd_paramsE,"",@"SHT_CUDA_INFO"
	.sectionflags	@""
	.align	4


	//----- nvinfo : EIATTR_CUDA_API_VERSION
	.align		4
        /*0000*/ 	.byte	0x04, 0x37
        /*0002*/ 	.short	(.L_466 - .L_465)
.L_465:
        /*0004*/ 	.word	0x00000082


	//----- nvinfo : EIATTR_SW2861232_WAR
	.align		4
.L_466:
        /*0008*/ 	.byte	0x01, 0x35
	.zero		2


	//----- nvinfo : EIATTR_PARAM_CBANK
	.align		4
        /*000c*/ 	.byte	0x04, 0x0a
        /*000e*/ 	.short	(.L_468 - .L_467)
	.align		4
.L_467:
        /*0010*/ 	.word	index@(.nv.constant0._ZN5flash25flash_bwd_dot_do_o_kernelILb0E23Flash_bwd_kernel_traitsILi256ELi64ELi64ELi8ELi4ELi2ELi2ELb0ELb1EN7cutlass10bfloat16_tE19Flash_kernel_traitsILi256ELi64ELi64ELi8ES3_EEEEvNS_16Flash_bwd_paramsE)
        /*0014*/ 	.short	0x0160
        /*0016*/ 	.short	0x0280


	//----- nvinfo : EIATTR_CBANK_PARAM_SIZE
	.align		4
.L_468:
        /*0018*/ 	.byte	0x03, 0x19
        /*001a*/ 	.short	0x0280


	//----- nvinfo : EIATTR_KPARAM_INFO
	.align		4
        /*001c*/ 	.byte	0x04, 0x17
        /*001e*/ 	.short	(.L_470 - .L_469)
.L_469:
        /*0020*/ 	.word	0x00000000
        /*0024*/ 	.short	0x0000
        /*0026*/ 	.short	0x0000
        /*0028*/ 	.byte	0x00, 0xf0, 0x01, 0x0a


	//----- nvinfo : EIATTR_MAXREG_COUNT
	.align		4
.L_470:
        /*002c*/ 	.byte	0x03, 0x1b
        /*002e*/ 	.short	0x00ff


	//----- nvinfo : EIATTR_MERCURY_ISA_VERSION
	.align		4
        /*0030*/ 	.byte	0x03, 0x5f
        /*0032*/ 	.short	0x0000


	//----- nvinfo : EIATTR_COOP_GROUP_MASK_REGIDS
	.align		4
        /*0034*/ 	.byte	0x04, 0x29
        /*0036*/ 	.short	(.L_472 - .L_471)


	//   ....[0]....
.L_471:
        /*0038*/ 	.word	0xffffffff


	//   ....[1]....
        /*003c*/ 	.word	0xffffffff


	//   ....[2]....
        /*0040*/ 	.word	0xffffffff


	//   ....[3]....
        /*0044*/ 	.word	0xffffffff


	//   ....[4]....
        /*0048*/ 	.word	0xffffffff


	//   ....[5]....
        /*004c*/ 	.word	0xffffffff


	//----- nvinfo : EIATTR_COOP_GROUP_INSTR_OFFSETS
	.align		4
.L_472:
        /*0050*/ 	.byte	0x04, 0x28
        /*0052*/ 	.short	(.L_474 - .L_473)


	//   ....[0]....
.L_473:
        /*0054*/ 	.word	0x000018b0


	//   ....[1]....
        /*0058*/ 	.word	0x000018d0


	//   ....[2]....
        /*005c*/ 	.word	0x000018f0


	//   ....[3]....
        /*0060*/ 	.word	0x00001910


	//   ....[4]....
        /*0064*/ 	.word	0x00001940


	//   ....[5]....
        /*0068*/ 	.word	0x00001980


	//----- nvinfo : EIATTR_EXIT_INSTR_OFFSETS
	.align		4
.L_474:
        /*006c*/ 	.byte	0x04, 0x1c
        /*006e*/ 	.short	(.L_476 - .L_475)


	//   ....[0]....
.L_475:
        /*0070*/ 	.word	0x00000120


	//   ....[1]....
        /*0074*/ 	.word	0x000019e0


	//   ....[2]....
        /*0078*/ 	.word	0x00001a10


	//----- nvinfo : EIATTR_CTAIDZ_USED
	.align		4
.L_476:
        /*007c*/ 	.byte	0x01, 0x04
	.zero		2


	//----- nvinfo : EIATTR_CRS_STACK_SIZE
	.align		4
        /*0080*/ 	.byte	0x04, 0x1e
        /*0082*/ 	.short	(.L_478 - .L_477)
.L_477:
        /*0084*/ 	.word	0x00000000
.L_478:


//--------------------- .nv.info._ZN5flash25flash_bwd_dot_do_o_kernelILb1E23Flash_bwd_kernel_traitsILi256ELi64ELi64ELi8ELi4ELi2ELi2ELb0ELb1EN7cutlass10bfloat16_tE19Flash_kernel_traitsILi256ELi64ELi64ELi8ES3_EEEEvNS_16Flash_bwd_paramsE --------------------------
	.section	.nv.info._ZN5flash25flash_bwd_dot_do_o_kernelILb1E23Flash_bwd_kernel_traitsILi256ELi64ELi64ELi8ELi4ELi2ELi2ELb0ELb1EN7cutlass10bfloat16_tE19Flash_kernel_traitsILi256ELi64ELi64ELi8ES3_EEEEvNS_16Flash_bwd_paramsE,"",@"SHT_CUDA_INFO"
	.sectionflags	@""
	.align	4


	//----- nvinfo : EIATTR_CUDA_API_VERSION
	.align		4
        /*0000*/ 	.byte	0x04, 0x37
        /*0002*/ 	.short	(.L_480 - .L_479)
.L_479:
        /*0004*/ 	.word	0x00000082


	//----- nvinfo : EIATTR_SW2861232_WAR
	.align		4
.L_480:
        /*0008*/ 	.byte	0x01, 0x35
	.zero		2


	//----- nvinfo : EIATTR_PARAM_CBANK
	.align		4
        /*000c*/ 	.byte	0x04, 0x0a
        /*000e*/ 	.short	(.L_482 - .L_481)
	.align		4
.L_481:
        /*0010*/ 	.word	index@(.nv.constant0._ZN5flash25flash_bwd_dot_do_o_kernelILb1E23Flash_bwd_kernel_traitsILi256ELi64ELi64ELi8ELi4ELi2ELi2ELb0ELb1EN7cutlass10bfloat16_tE19Flash_kernel_traitsILi256ELi64ELi64ELi8ES3_EEEEvNS_16Flash_bwd_paramsE)
        /*0014*/ 	.short	0x0160
        /*0016*/ 	.short	0x0280


	//----- nvinfo : EIATTR_CBANK_PARAM_SIZE
	.align		4
.L_482:
        /*0018*/ 	.byte	0x03, 0x19
        /*001a*/ 	.short	0x0280


	//----- nvinfo : EIATTR_KPARAM_INFO
	.align		4
        /*001c*/ 	.byte	0x04, 0x17
        /*001e*/ 	.short	(.L_484 - .L_483)
.L_483:
        /*0020*/ 	.word	0x00000000
        /*0024*/ 	.short	0x0000
        /*0026*/ 	.short	0x0000
        /*0028*/ 	.byte	0x00, 0xf0, 0x01, 0x0a


	//----- nvinfo : EIATTR_MAXREG_COUNT
	.align		4
.L_484:
        /*002c*/ 	.byte	0x03, 0x1b
        /*002e*/ 	.short	0x00ff


	//----- nvinfo : EIATTR_MERCURY_ISA_VERSION
	.align		4
        /*0030*/ 	.byte	0x03, 0x5f
        /*0032*/ 	.short	0x0000


	//----- nvinfo : EIATTR_COOP_GROUP_MASK_REGIDS
	.align		4
        /*0034*/ 	.byte	0x04, 0x29
        /*0036*/ 	.short	(.L_486 - .L_485)


	//   ....[0]....
.L_485:
        /*0038*/ 	.word	0xffffffff


	//   ....[1]....
        /*003c*/ 	.word	0xffffffff


	//   ....[2]....
        /*0040*/ 	.word	0xffffffff


	//   ....[3]....
        /*0044*/ 	.word	0xffffffff


	//   ....[4]....
        /*0048*/ 	.word	0xffffffff


	//   ....[5]....
        /*004c*/ 	.word	0xffffffff


	//----- nvinfo : EIATTR_COOP_GROUP_INSTR_OFFSETS
	.align		4
.L_486:
        /*0050*/ 	.byte	0x04, 0x28
        /*0052*/ 	.short	(.L_488 - .L_487)


	//   ....[0]....
.L_487:
        /*0054*/ 	.word	0x00001bf0


	//   ....[1]....
        /*0058*/ 	.word	0x00001c00


	//   ....[2]....
        /*005c*/ 	.word	0x00001c30


	//   ....[3]....
        /*0060*/ 	.word	0x00001c50


	//   ....[4]....
        /*0064*/ 	.word	0x00001c90


	//   ....[5]....
        /*0068*/ 	.word	0x00001cb0


	//----- nvinfo : EIATTR_EXIT_INSTR_OFFSETS
	.align		4
.L_488:
        /*006c*/ 	.byte	0x04, 0x1c
        /*006e*/ 	.short	(.L_490 - .L_489)


	//   ....[0]....
.L_489:
        /*0070*/ 	.word	0x00000120


	//   ....[1]....
        /*0074*/ 	.word	0x00001e70


	//----- nvinfo : EIATTR_CTAIDZ_USED
	.align		4
.L_490:
        /*0078*/ 	.byte	0x01, 0x04
	.zero		2


	//----- nvinfo : EIATTR_CRS_STACK_SIZE
	.align		4
        /*007c*/ 	.byte	0x04, 0x1e
        /*007e*/ 	.short	(.L_492 - .L_491)
.L_491:
        /*0080*/ 	.word	0x00000000
.L_492:


//--------------------- .nv.info._ZN5flash27flash_bwd_convert_dq_kernelI23Flash_bwd_kernel_traitsILi256ELi64ELi64ELi8ELi4ELi2ELi2ELb0ELb0EN7cutlass10bfloat16_tE19Flash_kernel_traitsILi256ELi64ELi64ELi8ES3_EEEEvNS_16Flash_bwd_paramsEi --------------------------
	.section	.nv.info._ZN5flash27flash_bwd_convert_dq_kernelI23Flash_bwd_kernel_traitsILi256ELi64ELi64ELi8ELi4ELi2ELi2ELb0ELb0EN7cutlass10bfloat16_tE19Flash_kernel_traitsILi256ELi64ELi64ELi8ES3_EEEEvNS_16Flash_bwd_paramsEi,"",@"SHT_CUDA_INFO"
	.sectionflags	@""
	.align	4


	//----- nvinfo : EIATTR_CUDA_API_VERSION
	.align		4
        /*0000*/ 	.byte	0x04, 0x37
        /*0002*/ 	.short	(.L_494 - .L_493)
.L_493:
        /*0004*/ 	.word	0x00000082


	//----- nvinfo : EIATTR_SW2861232_WAR
	.align		4
.L_494:
        /*0008*/ 	.byte	0x01, 0x35
	.zero		2


	//----- nvinfo : EIATTR_PARAM_CBANK
	.align		4
        /*000c*/ 	.byte	0x04, 0x0a
        /*000e*/ 	.short	(.L_496 - .L_495)
	.align		4
.L_495:
        /*0010*/ 	.word	index@(.nv.constant0._ZN5flash27flash_bwd_convert_dq_kernelI23Flash_bwd_kernel_traitsILi256ELi64ELi64ELi8ELi4ELi2ELi2ELb0ELb0EN7cutlass10bfloat16_tE19Flash_kernel_traitsILi256ELi64ELi64ELi8ES3_EEEEvNS_16Flash_bwd_paramsEi)
        /*0014*/ 	.short	0x0160
        /*0016*/ 	.short	0x0284


	//----- nvinfo : EIATTR_CBANK_PARAM_SIZE
	.align		4
.L_496:
        /*0018*/ 	.byte	0x03, 0x19
        /*001a*/ 	.short	0x0284


	//----- nvinfo : EIATTR_KPARAM_INFO
	.align		4
        /*001c*/ 	.byte	0x04, 0x17
        /*001e*/ 	.short	(.L_498 - .L_497)
.L_497:
        /*0020*/ 	.word	0x00000000
        /*0024*/ 	.short	0x0001
        /*0026*/ 	.short	0x0280
        /*0028*/ 	.byte	0x00, 0xf0, 0x11, 0x00


	//----- nvinfo : EIATTR_KPARAM_INFO
	.align		4
.L_498:
        /*002c*/ 	.byte	0x04, 0x17
        /*002e*/ 	.short	(.L_500 - .L_499)
.L_499:
        /*0030*/ 	.word	0x00000000
        /*0034*/ 	.short	0x0000
        /*0036*/ 	.short	0x0000
        /*0038*/ 	.byte	0x00, 0xf0, 0x01, 0x0a


	//----- nvinfo : EIATTR_MAXREG_COUNT
	.align		4
.L_500:
        /*003c*/ 	.byte	0x03, 0x1b
        /*003e*/ 	.short	0x00ff


	//----- nvinfo : EIATTR_NUM_BARRIERS
	.align		4
        /*0040*/ 	.byte	0x02, 0x4c
        /*0042*/ 	.byte	0x01
	.zero		1


	//----- nvinfo : EIATTR_MERCURY_ISA_VERSION
	.align		4
        /*0044*/ 	.byte	0x03, 0x5f
        /*0046*/ 	.short	0x0000


	//----- nvinfo : EIATTR_EXIT_INSTR_OFFSETS
	.align		4
        /*0048*/ 	.byte	0x04, 0x1c
        /*004a*/ 	.short	(.L_502 - .L_501)


	//   ....[0]....
.L_501:
        /*004c*/ 	.word	0x00000170


	//   ....[1]....
        /*0050*/ 	.word	0x000021b0


	//   ....[2]....
        /*0054*/ 	.word	0x000022d0


	//   ....[3]....
        /*0058*/ 	.word	0x000022f0


	//----- nvinfo : EIATTR_CTAIDZ_USED
	.align		4
.L_502:
        /*005c*/ 	.byte	0x01, 0x04
	.zero		2


	//----- nvinfo : EIATTR_CRS_STACK_SIZE
	.align		4
        /*0060*/ 	.byte	0x04, 0x1e
        /*0062*/ 	.short	(.L_504 - .L_503)
.L_503:
        /*0064*/ 	.word	0x00000000
.L_504:


//--------------------- .nv.info._ZN5flash44flash_bwd_dq_dk_dv_loop_seqk_parallel_kernelI23Flash_bwd_kernel_traitsILi256ELi64ELi64ELi8ELi4ELi2ELi2ELb0ELb0EN7cutlass10bfloat16_tE19Flash_kernel_traitsILi256ELi64ELi64ELi8ES3_EELb1ELb1ELb0ELb0ELb0ELb0ELb0EEEvNS_16Flash_bwd_paramsE --------------------------
	.section	.nv.info._ZN5flash44flash_bwd_dq_dk_dv_loop_seqk_parallel_kernelI23Flash_bwd_kernel_traitsILi256ELi64ELi64ELi8ELi4ELi2ELi2ELb0ELb0EN7cutlass10bfloat16_tE19Flash_kernel_traitsILi256ELi64ELi64ELi8ES3_EELb1ELb1ELb0ELb0ELb0ELb0ELb0EEEvNS_16Flash_bwd_paramsE,"",@"SHT_CUDA_INFO"
	.sectionflags	@""
	.align	4


	//----- nvinfo : EIATTR_CUDA_API_VERSION
	.align		4
        /*0000*/ 	.byte	0x04, 0x37
        /*0002*/ 	.short	(.L_506 - .L_505)
.L_505:
        /*0004*/ 	.word	0x00000082


	//----- nvinfo : EIATTR_SW2861232_WAR
	.align		4
.L_506:
        /*0008*/ 	.byte	0x01, 0x35
	.zero		2


	//----- nvinfo : EIATTR_PARAM_CBANK
	.align		4
        /*000c*/ 	.byte	0x04, 0x0a
        /*000e*/ 	.short	(.L_508 - .L_507)
	.align		4
.L_507:
        /*0010*/ 	.word	index@(.nv.constant0._ZN5flash44flash_bwd_dq_dk_dv_loop_seqk_parallel_kernelI23Flash_bwd_kernel_traitsILi256ELi64ELi64ELi8ELi4ELi2ELi2ELb0ELb0EN7cutlass10bfloat16_tE19Flash_kernel_traitsILi256ELi64ELi64ELi8ES3_EELb1ELb1ELb0ELb0ELb0ELb0ELb0EEEvNS_16Flash_bwd_paramsE)
        /*0014*/ 	.short	0x0160
        /*0016*/ 	.short	0x0280


	//----- nvinfo : EIATTR_CBANK_PARAM_SIZE
	.align		4
.L_508:
        /*0018*/ 	.byte	0x03, 0x19
        /*001a*/ 	.short	0x0280


	//----- nvinfo : EIATTR_KPARAM_INFO
	.align		4
        /*001c*/ 	.byte	0x04, 0x17
        /*001e*/ 	.short	(.L_510 - .L_509)
.L_509:
        /*0020*/ 	.word	0x00000000
        /*0024*/ 	.short	0x0000
        /*0026*/ 	.short	0x0000
        /*0028*/ 	.byte	0x00, 0xf0, 0x01, 0x0a


	//----- nvinfo : EIATTR_MAXREG_COUNT
	.align		4
.L_510:
        /*002c*/ 	.byte	0x03, 0x1b
        /*002e*/ 	.short	0x00ff


	//----- nvinfo : EIATTR_NUM_BARRIERS
	.align		4
        /*0030*/ 	.byte	0x02, 0x4c
        /*0032*/ 	.byte	0x01
	.zero		1


	//----- nvinfo : EIATTR_ANNOTATIONS
	.align		4
        /*0034*/ 	.byte	0x04, 0x55
        /*0036*/ 	.short	(.L_512 - .L_511)


	//   ....[0]....
.L_511:
        /* <DEDUP_REMOVED lines=28> */


	//----- nvinfo : EIATTR_MERCURY_ISA_VERSION
	.align		4
.L_512:
        /*01e0*/ 	.byte	0x03, 0x5f
        /*01e2*/ 	.short	0x0000


	//----- nvinfo : EIATTR_EXIT_INSTR_OFFSETS
	.align		4
        /*01e4*/ 	.byte	0x04, 0x1c
        /*01e6*/ 	.short	(.L_514 - .L_513)


	//   ....[0]....
.L_513:
        /*01e8*/ 	.word	0x000000a0


	//   ....[1]....
        /*01ec*/ 	.word	0x0000be70


	//----- nvinfo : EIATTR_CTAIDZ_USED
	.align		4
.L_514:
        /*01f0*/ 	.byte	0x01, 0x04
	.zero		2


	//----- nvinfo : EIATTR_CRS_STACK_SIZE
	.align		4
        /*01f4*/ 	.byte	0x04, 0x1e
        /*01f6*/ 	.short	(.L_516 - .L_515)
.L_515:
        /*01f8*/ 	.word	0x00000000
.L_516:


//--------------------- .nv.info._ZN5flash44flash_bwd_dq_dk_dv_loop_seqk_parallel_kernelI23Flash_bwd_kernel_traitsILi256ELi64ELi64ELi8ELi4ELi2ELi2ELb0ELb0EN7cutlass10bfloat16_tE19Flash_kernel_traitsILi256ELi64ELi64ELi8ES3_EELb0ELb1ELb0ELb0ELb0ELb0ELb1EEEvNS_16Flash_bwd_paramsE --------------------------
	.section	.nv.info._ZN5flash44flash_bwd_dq_dk_dv_loop_seqk_parallel_kernelI23Flash_bwd_kernel_traitsILi256ELi64ELi64ELi8ELi4ELi2ELi2ELb0ELb0EN7cutlass10bfloat16_tE19Flash_kernel_traitsILi256ELi64ELi64ELi8ES3_EELb0ELb1ELb0ELb0ELb0ELb0ELb1EEEvNS_16Flash_bwd_paramsE,"",@"SHT_CUDA_INFO"
	.sectionflags	@""
	.align	4


	//----- nvinfo : EIATTR_CUDA_API_VERSION
	.align		4
        /*0000*/ 	.byte	0x04, 0x37
        /*0002*/ 	.short	(.L_518 - .L_517)
.L_517:
        /*0004*/ 	.word	0x00000082


	//----- nvinfo : EIATTR_SW2861232_WAR
	.align		4
.L_518:
        /*0008*/ 	.byte	0x01, 0x35
	.zero		2


	//----- nvinfo : EIATTR_PARAM_CBANK
	.align		4
        /*000c*/ 	.byte	0x04, 0x0a
        /*000e*/ 	.short	(.L_520 - .L_519)
	.align		4
.L_519:
        /*0010*/ 	.word	index@(.nv.constant0._ZN5flash44flash_bwd_dq_dk_dv_loop_seqk_parallel_kernelI23Flash_bwd_kernel_traitsILi256ELi64ELi64ELi8ELi4ELi2ELi2ELb0ELb0EN7cutlass10bfloat16_tE19Flash_kernel_traitsILi256ELi64ELi64ELi8ES3_EELb0ELb1ELb0ELb0ELb0ELb0ELb1EEEvNS_16Flash_bwd_paramsE)
        /*0014*/ 	.short	0x0160
        /*0016*/ 	.short	0x0280


	//----- nvinfo : EIATTR_CBANK_PARAM_SIZE
	.align		4
.L_520:
        /*0018*/ 	.byte	0x03, 0x19
        /*001a*/ 	.short	0x0280


	//----- nvinfo : EIATTR_KPARAM_INFO
	.align		4
        /*001c*/ 	.byte	0x04, 0x17
        /*001e*/ 	.short	(.L_522 - .L_521)
.L_521:
        /*0020*/ 	.word	0x00000000
        /*0024*/ 	.short	0x0000
        /*0026*/ 	.short	0x0000
        /*0028*/ 	.byte	0x00, 0xf0, 0x01, 0x0a


	//----- nvinfo : EIATTR_MAXREG_COUNT
	.align		4
.L_522:
        /*002c*/ 	.byte	0x03, 0x1b
        /*002e*/ 	.short	0x00ff


	//----- nvinfo : EIATTR_NUM_BARRIERS
	.align		4
        /*0030*/ 	.byte	0x02, 0x4c
        /*0032*/ 	.byte	0x01
	.zero		1


	//----- nvinfo : EIATTR_ANNOTATIONS
	.align		4
        /*0034*/ 	.byte	0x04, 0x55
        /*0036*/ 	.short	(.L_524 - .L_523)


	//   ....[0]....
.L_523:
        /* <DEDUP_REMOVED lines=28> */


	//----- nvinfo : EIATTR_MERCURY_ISA_VERSION
	.align		4
.L_524:
        /*01e0*/ 	.byte	0x03, 0x5f
        /*01e2*/ 	.short	0x0000


	//----- nvinfo : EIATTR_EXIT_INSTR_OFFSETS
	.align		4
        /*01e4*/ 	.byte	0x04, 0x1c
        /*01e6*/ 	.short	(.L_526 - .L_525)


	//   ....[0]....
.L_525:
        /*01e8*/ 	.word	0x000000a0


	//   ....[1]....
        /*01ec*/ 	.word	0x0000b6f0


	//----- nvinfo : EIATTR_CTAIDZ_USED
	.align		4
.L_526:
        /*01f0*/ 	.byte	0x01, 0x04
	.zero		2


	//----- nvinfo : EIATTR_CRS_STACK_SIZE
	.align		4
        /*01f4*/ 	.byte	0x04, 0x1e
        /*01f6*/ 	.short	(.L_528 - .L_527)
.L_527:
        /*01f8*/ 	.word	0x00000000
.L_528:


//--------------------- .nv.info._ZN5flash44flash_bwd_dq_dk_dv_loop_seqk_parallel_kernelI23Flash_bwd_kernel_traitsILi256ELi64ELi64ELi8ELi4ELi2ELi2ELb0ELb0EN7cutlass10bfloat16_tE19Flash_kernel_traitsILi256ELi64ELi64ELi8ES3_EELb1ELb1ELb0ELb0ELb0ELb1ELb0EEEvNS_16Flash_bwd_paramsE --------------------------
	.section	.nv.info._ZN5flash44flash_bwd_dq_dk_dv_loop_seqk_parallel_kernelI23Flash_bwd_kernel_traitsILi256ELi64ELi64ELi8ELi4ELi2ELi2ELb0ELb0EN7cutlass10bfloat16_tE19Flash_kernel_traitsILi256ELi64ELi64ELi8ES3_EELb1ELb1ELb0ELb0ELb0ELb1ELb0EEEvNS_16Flash_bwd_paramsE,"",@"SHT_CUDA_INFO"
	.sectionflags	@""
	.align	4


	//----- nvinfo : EIATTR_CUDA_API_VERSION
	.align		4
        /*0000*/ 	.byte	0x04, 0x37
        /*0002*/ 	.short	(.L_530 - .L_529)
.L_529:
        /*0004*/ 	.word	0x00000082


	//----- nvinfo : EIATTR_SW2861232_WAR
	.align		4
.L_530:
        /*0008*/ 	.byte	0x01, 0x35
	.zero		2


	//----- nvinfo : EIATTR_PARAM_CBANK
	.align		4
        /*000c*/ 	.byte	0x04, 0x0a
        /*000e*/ 	.short	(.L_532 - .L_531)
	.align		4
.L_531:
        /*0010*/ 	.word	index@(.nv.constant0._ZN5flash44flash_bwd_dq_dk_dv_loop_seqk_parallel_kernelI23Flash_bwd_kernel_traitsILi256ELi64ELi64ELi8ELi4ELi2ELi2ELb0ELb0EN7cutlass10bfloat16_tE19Flash_kernel_traitsILi256ELi64ELi64ELi8ES3_EELb1ELb1ELb0ELb0ELb0ELb1ELb0EEEvNS_16Flash_bwd_paramsE)
        /*0014*/ 	.short	0x0160
        /*0016*/ 	.short	0x0280


	//----- nvinfo : EIATTR_CBANK_PARAM_SIZE
	.align		4
.L_532:
        /*0018*/ 	.byte	0x03, 0x19
        /*001a*/ 	.short	0x0280


	//----- nvinfo : EIATTR_KPARAM_INFO
	.align		4
        /*001c*/ 	.byte	0x04, 0x17
        /*001e*/ 	.short	(.L_534 - .L_533)
.L_533:
        /*0020*/ 	.word	0x00000000
        /*0024*/ 	.short	0x0000
        /*0026*/ 	.short	0x0000
        /*0028*/ 	.byte	0x00, 0xf0, 0x01, 0x0a


	//----- nvinfo : EIATTR_MAXREG_COUNT
	.align		4
.L_534:
        /*002c*/ 	.byte	0x03, 0x1b
        /*002e*/ 	.short	0x00ff


	//----- nvinfo : EIATTR_NUM_BARRIERS
	.align		4
        /*0030*/ 	.byte	0x02, 0x4c
        /*0032*/ 	.byte	0x01
	.zero		1


	//----- nvinfo : EIATTR_ANNOTATIONS
	.align		4
        /*0034*/ 	.byte	0x04, 0x55
        /*0036*/ 	.short	(.L_536 - .L_535)


	//   ....[0]....
.L_535:
        /* <DEDUP_REMOVED lines=23> */


	//----- nvinfo : EIATTR_MERCURY_ISA_VERSION
	.align		4
.L_536:
        /*0190*/ 	.byte	0x03, 0x5f
        /*0192*/ 	.short	0x0000


	//----- nvinfo : EIATTR_EXIT_INSTR_OFFSETS
	.align		4
        /*0194*/ 	.byte	0x04, 0x1c
        /*0196*/ 	.short	(.L_538 - .L_537)


	//   ....[0]....
.L_537:
        /*0198*/ 	.word	0x000000a0


	//   ....[1]....
        /*019c*/ 	.word	0x0000a0e0


	//----- nvinfo : EIATTR_CTAIDZ_USED
	.align		4
.L_538:
        /*01a0*/ 	.byte	0x01, 0x04
	.zero		2


	//----- nvinfo : EIATTR_CRS_STACK_SIZE
	.align		4
        /*01a4*/ 	.byte	0x04, 0x1e
        /*01a6*/ 	.short	(.L_540 - .L_539)
.L_539:
        /*01a8*/ 	.word	0x00000000
.L_540:


//--------------------- .nv.info._ZN5flash44flash_bwd_dq_dk_dv_loop_seqk_parallel_kernelI23Flash_bwd_kernel_traitsILi256ELi64ELi64ELi8ELi4ELi2ELi2ELb0ELb0EN7cutlass10bfloat16_tE19Flash_kernel_traitsILi256ELi64ELi64ELi8ES3_EELb0ELb1ELb0ELb0ELb0ELb1ELb1EEEvNS_16Flash_bwd_paramsE --------------------------
	.section	.nv.info._ZN5flash44flash_bwd_dq_dk_dv_loop_seqk_parallel_kernelI23Flash_bwd_kernel_traitsILi256ELi64ELi64ELi8ELi4ELi2ELi2ELb0ELb0EN7cutlass10bfloat16_tE19Flash_kernel_traitsILi256ELi64ELi64ELi8ES3_EELb0ELb1ELb0ELb0ELb0ELb1ELb1EEEvNS_16Flash_bwd_paramsE,"",@"SHT_CUDA_INFO"
	.sectionflags	@""
	.align	4


	//----- nvinfo : EIATTR_CUDA_API_VERSION
	.align		4
        /*0000*/ 	.byte	0x04, 0x37
        /*0002*/ 	.short	(.L_542 - .L_541)
.L_541:
        /*0004*/ 	.word	0x00000082


	//----- nvinfo : EIATTR_SW2861232_WAR
	.align		4
.L_542:
        /*0008*/ 	.byte	0x01, 0x35
	.zero		2


	//----- nvinfo : EIATTR_PARAM_CBANK
	.align		4
        /*000c*/ 	.byte	0x04, 0x0a
        /*000e*/ 	.short	(.L_544 - .L_543)
	.align		4
.L_543:
        /*0010*/ 	.word	index@(.nv.constant0._ZN5flash44flash_bwd_dq_dk_dv_loop_seqk_parallel_kernelI23Flash_bwd_kernel_traitsILi256ELi64ELi64ELi8ELi4ELi2ELi2ELb0ELb0EN7cutlass10bfloat16_tE19Flash_kernel_traitsILi256ELi64ELi64ELi8ES3_EELb0ELb1ELb0ELb0ELb0ELb1ELb1EEEvNS_16Flash_bwd_paramsE)
        /*0014*/ 	.short	0x0160
        /*0016*/ 	.short	0x0280


	//----- nvinfo : EIATTR_CBANK_PARAM_SIZE
	.align		4
.L_544:
        /*0018*/ 	.byte	0x03, 0x19
        /*001a*/ 	.short	0x0280


	//----- nvinfo : EIATTR_KPARAM_INFO
	.align		4
        /*001c*/ 	.byte	0x04, 0x17
        /*001e*/ 	.short	(.L_546 - .L_545)
.L_545:
        /*0020*/ 	.word	0x00000000
        /*0024*/ 	.short	0x0000
        /*0026*/ 	.short	0x0000
        /*0028*/ 	.byte	0x00, 0xf0, 0x01, 0x0a


	//----- nvinfo : EIATTR_MAXREG_COUNT
	.align		4
.L_546:
        /*002c*/ 	.byte	0x03, 0x1b
        /*002e*/ 	.short	0x00ff


	//----- nvinfo : EIATTR_NUM_BARRIERS
	.align		4
        /*0030*/ 	.byte	0x02, 0x4c
        /*0032*/ 	.byte	0x01
	.zero		1


	//----- nvinfo : EIATTR_ANNOTATIONS
	.align		4
        /*0034*/ 	.byte	0x04, 0x55
        /*0036*/ 	.short	(.L_548 - .L_547)


	//   ....[0]....
.L_547:
        /* <DEDUP_REMOVED lines=24> */


	//----- nvinfo : EIATTR_MERCURY_ISA_VERSION
	.align		4
.L_548:
        /*01a0*/ 	.byte	0x03, 0x5f
        /*01a2*/ 	.short	0x0000


	//----- nvinfo : EIATTR_EXIT_INSTR_OFFSETS
	.align		4
        /*01a4*/ 	.byte	0x04, 0x1c
        /*01a6*/ 	.short	(.L_550 - .L_549)


	//   ....[0]....
.L_549:
        /*01a8*/ 	.word	0x000000a0


	//   ....[1]....
        /*01ac*/ 	.word	0x00009900


	//----- nvinfo : EIATTR_CTAIDZ_USED
	.align		4
.L_550:
        /*01b0*/ 	.byte	0x01, 0x04
	.zero		2


	//----- nvinfo : EIATTR_CRS_STACK_SIZE
	.align		4
        /*01b4*/ 	.byte	0x04, 0x1e
        /*01b6*/ 	.short	(.L_552 - .L_551)
.L_551:
        /*01b8*/ 	.word	0x00000000
.L_552:


//--------------------- .nv.info._ZN5flash44flash_bwd_dq_dk_dv_loop_seqk_parallel_kernelI23Flash_bwd_kernel_traitsILi256ELi64ELi64ELi8ELi4ELi2ELi2ELb0ELb0EN7cutlass10bfloat16_tE19Flash_kernel_traitsILi256ELi64ELi64ELi8ES3_EELb1ELb1ELb0ELb1ELb0ELb0ELb0EEEvNS_16Flash_bwd_paramsE --------------------------
	.section	.nv.info._ZN5flash44flash_bwd_dq_dk_dv_loop_seqk_parallel_kernelI23Flash_bwd_kernel_traitsILi256ELi64ELi64ELi8ELi4ELi2ELi2ELb0ELb0EN7cutlass10bfloat16_tE19Flash_kernel_traitsILi256ELi64ELi64ELi8ES3_EELb1ELb1ELb0ELb1ELb0ELb0ELb0EEEvNS_16Flash_bwd_paramsE,"",@"SHT_CUDA_INFO"
	.sectionflags	@""
	.align	4


	//----- nvinfo : EIATTR_CUDA_API_VERSION
	.align		4
        /*0000*/ 	.byte	0x04, 0x37
        /*0002*/ 	.short	(.L_554 - .L_553)
.L_553:
        /*0004*/ 	.word	0x00000082


	//----- nvinfo : EIATTR_SW2861232_WAR
	.align		4
.L_554:
        /*0008*/ 	.byte	0x01, 0x35
	.zero		2


	//----- nvinfo : EIATTR_PARAM_CBANK
	.align		4
        /*000c*/ 	.byte	0x04, 0x0a
        /*000e*/ 	.short	(.L_556 - .L_555)
	.align		4
.L_555:
        /*0010*/ 	.word	index@(.nv.constant0._ZN5flash44flash_bwd_dq_dk_dv_loop_seqk_parallel_kernelI23Flash_bwd_kernel_traitsILi256ELi64ELi64ELi8ELi4ELi2ELi2ELb0ELb0EN7cutlass10bfloat16_tE19Flash_kernel_traitsILi256ELi64ELi64ELi8ES3_EELb1ELb1ELb0ELb1ELb0ELb0ELb0EEEvNS_16Flash_bwd_paramsE)
        /*0014*/ 	.short	0x0160
        /*0016*/ 	.short	0x0280


	//----- nvinfo : EIATTR_CBANK_PARAM_SIZE
	.align		4
.L_556:
        /*0018*/ 	.byte	0x03, 0x19
        /*001a*/ 	.short	0x0280


	//----- nvinfo : EIATTR_KPARAM_INFO
	.align		4
        /*001c*/ 	.byte	0x04, 0x17
        /*001e*/ 	.short	(.L_558 - .L_557)
.L_557:
        /*0020*/ 	.word	0x00000000
        /*0024*/ 	.short	0x0000
        /*0026*/ 	.short	0x0000
        /*0028*/ 	.byte	0x00, 0xf0, 0x01, 0x0a


	//----- nvinfo : EIATTR_MAXREG_COUNT
	.align		4
.L_558:
        /*002c*/ 	.byte	0x03, 0x1b
        /*002e*/ 	.short	0x00ff


	//----- nvinfo : EIATTR_NUM_BARRIERS
	.align		4
        /*0030*/ 	.byte	0x02, 0x4c
        /*0032*/ 	.byte	0x01
	.zero		1


	//----- nvinfo : EIATTR_ANNOTATIONS
	.align		4
        /*0034*/ 	.byte	0x04, 0x55
        /*0036*/ 	.short	(.L_560 - .L_559)


	//   ....[0]....
.L_559:
        /* <DEDUP_REMOVED lines=58> */


	//----- nvinfo : EIATTR_MERCURY_ISA_VERSION
	.align		4
.L_560:
        /*03c0*/ 	.byte	0x03, 0x5f
        /*03c2*/ 	.short	0x0000


	//----- nvinfo : EIATTR_EXIT_INSTR_OFFSETS
	.align		4
        /*03c4*/ 	.byte	0x04, 0x1c
        /*03c6*/ 	.short	(.L_562 - .L_561)


	//   ....[0]....
.L_561:
        /*03c8*/ 	.word	0x000000a0


	//   ....[1]....
        /*03cc*/ 	.word	0x0000c410


	//----- nvinfo : EIATTR_CTAIDZ_USED
	.align		4
.L_562:
        /*03d0*/ 	.byte	0x01, 0x04
	.zero		2


	//----- nvinfo : EIATTR_CRS_STACK_SIZE
	.align		4
        /*03d4*/ 	.byte	0x04, 0x1e
        /*03d6*/ 	.short	(.L_564 - .L_563)
.L_563:
        /*03d8*/ 	.word	0x00000000
.L_564:


//--------------------- .nv.info._ZN5flash44flash_bwd_dq_dk_dv_loop_seqk_parallel_kernelI23Flash_bwd_kernel_traitsILi256ELi64ELi64ELi8ELi4ELi2ELi2ELb0ELb0EN7cutlass10bfloat16_tE19Flash_kernel_traitsILi256ELi64ELi64ELi8ES3_EELb0ELb1ELb0ELb1ELb0ELb0ELb1EEEvNS_16Flash_bwd_paramsE --------------------------
	.section	.nv.info._ZN5flash44flash_bwd_dq_dk_dv_loop_seqk_parallel_kernelI23Flash_bwd_kernel_traitsILi256ELi64ELi64ELi8ELi4ELi2ELi2ELb0ELb0EN7cutlass10bfloat16_tE19Flash_kernel_traitsILi256ELi64ELi64ELi8ES3_EELb0ELb1ELb0ELb1ELb0ELb0ELb1EEEvNS_16Flash_bwd_paramsE,"",@"SHT_CUDA_INFO"
	.sectionflags	@""
	.align	4


	//----- nvinfo : EIATTR_CUDA_API_VERSION
	.align		4
        /*0000*/ 	.byte	0x04, 0x37
        /*0002*/ 	.short	(.L_566 - .L_565)
.L_565:
        /*0004*/ 	.word	0x00000082


	//----- nvinfo : EIATTR_SW2861232_WAR
	.align		4
.L_566:
        /*0008*/ 	.byte	0x01, 0x35
	.zero		2


	//----- nvinfo : EIATTR_PARAM_CBANK
	.align		4
        /*000c*/ 	.byte	0x04, 0x0a
        /*000e*/ 	.short	(.L_568 - .L_567)
	.align		4
.L_567:
        /*0010*/ 	.word	index@(.nv.constant0._ZN5flash44flash_bwd_dq_dk_dv_loop_seqk_parallel_kernelI23Flash_bwd_kernel_traitsILi256ELi64ELi64ELi8ELi4ELi2ELi2ELb0ELb0EN7cutlass10bfloat16_tE19Flash_kernel_traitsILi256ELi64ELi64ELi8ES3_EELb0ELb1ELb0ELb1ELb0ELb0ELb1EEEvNS_16Flash_bwd_paramsE)
        /*0014*/ 	.short	0x0160
        /*0016*/ 	.short	0x0280


	//----- nvinfo : EIATTR_CBANK_PARAM_SIZE
	.align		4
.L_568:
        /*0018*/ 	.byte	0x03, 0x19
        /*001a*/ 	.short	0x0280


	//----- nvinfo : EIATTR_KPARAM_INFO
	.align		4
        /*001c*/ 	.byte	0x04, 0x17
        /*001e*/ 	.short	(.L_570 - .L_569)
.L_569:
        /*0020*/ 	.word	0x00000000
        /*0024*/ 	.short	0x0000
        /*0026*/ 	.short	0x0000
        /*0028*/ 	.byte	0x00, 0xf0, 0x01, 0x0a


	//----- nvinfo : EIATTR_MAXREG_COUNT
	.align		4
.L_570:
        /*002c*/ 	.byte	0x03, 0x1b
        /*002e*/ 	.short	0x00ff


	//----- nvinfo : EIATTR_NUM_BARRIERS
	.align		4
        /*0030*/ 	.byte	0x02, 0x4c
        /*0032*/ 	.byte	0x01
	.zero		1


	//----- nvinfo : EIATTR_ANNOTATIONS
	.align		4
        /*0034*/ 	.byte	0x04, 0x55
        /*0036*/ 	.short	(.L_572 - .L_571)


	//   ....[0]....
.L_571:
        /* <DEDUP_REMOVED lines=43> */


	//----- nvinfo : EIATTR_MERCURY_ISA_VERSION
	.align		4
.L_572:
        /*02d8*/ 	.byte	0x03, 0x5f
        /*02da*/ 	.short	0x0000


	//----- nvinfo : EIATTR_EXIT_INSTR_OFFSETS
	.align		4
        /*02dc*/ 	.byte	0x04, 0x1c
        /*02de*/ 	.short	(.L_574 - .L_573)


	//   ....[0]....
.L_573:
        /*02e0*/ 	.word	0x000000a0


	//   ....[1]....
        /*02e4*/ 	.word	0x0000ba90


	//----- nvinfo : EIATTR_CTAIDZ_USED
	.align		4
.L_574:
        /*02e8*/ 	.byte	0x01, 0x04
	.zero		2


	//----- nvinfo : EIATTR_CRS_STACK_SIZE
	.align		4
        /*02ec*/ 	.byte	0x04, 0x1e
        /*02ee*/ 	.short	(.L_576 - .L_575)
.L_575:
        /*02f0*/ 	.word	0x00000000
.L_576:


//--------------------- .nv.info._ZN5flash25flash_bwd_dot_do_o_kernelILb0E23Flash_bwd_kernel_traitsILi256ELi64ELi64ELi8ELi4ELi2ELi2ELb0ELb0EN7cutlass10bfloat16_tE19Flash_kernel_traitsILi256ELi64ELi64ELi8ES3_EEEEvNS_16Flash_bwd_paramsE --------------------------
	.section	.nv.info._ZN5flash25flash_bwd_dot_do_o_kernelILb0E23Flash_bwd_kernel_traitsILi256ELi64ELi64ELi8ELi4ELi2ELi2ELb0ELb0EN7cutlass10bfloat16_tE19Flash_kernel_traitsILi256ELi64ELi64ELi8ES3_EEEEvNS_16Flash_bwd_paramsE,"",@"SHT_CUDA_INFO"
	.sectionflags	@""
	.align	4


	//----- nvinfo : EIATTR_CUDA_API_VERSION
	.align		4
        /*0000*/ 	.byte	0x04, 0x37
        /*0002*/ 	.short	(.L_578 - .L_577)
.L_577:
        /*0004*/ 	.word	0x00000082


	//----- nvinfo : EIATTR_SW2861232_WAR
	.align		4
.L_578:
        /*0008*/ 	.byte	0x01, 0x35
	.zero		2


	//----- nvinfo : EIATTR_PARAM_CBANK
	.align		4
        /*000c*/ 	.byte	0x04, 0x0a
        /*000e*/ 	.short	(.L_580 - .L_579)
	.align		4
.L_579:
        /*0010*/ 	.word	index@(.nv.constant0._ZN5flash25flash_bwd_dot_do_o_kernelILb0E23Flash_bwd_kernel_traitsILi256ELi64ELi64ELi8ELi4ELi2ELi2ELb0ELb0EN7cutlass10bfloat16_tE19Flash_kernel_traitsILi256ELi64ELi64ELi8ES3_EEEEvNS_16Flash_bwd_paramsE)
        /*0014*/ 	.short	0x0160
        /*0016*/ 	.short	0x0280


	//----- nvinfo : EIATTR_CBANK_PARAM_SIZE
	.align		4
.L_580:
        /*0018*/ 	.byte	0x03, 0x19
        /*001a*/ 	.short	0x0280


	//----- nvinfo : EIATTR_KPARAM_INFO
	.align		4
        /*001c*/ 	.byte	0x04, 0x17
        /*001e*/ 	.short	(.L_582 - .L_581)
.L_581:
        /*0020*/ 	.word	0x00000000
        /*0024*/ 	.short	0x0000
        /*0026*/ 	.short	0x0000
        /*0028*/ 	.byte	0x00, 0xf0, 0x01, 0x0a


	//----- nvinfo : EIATTR_MAXREG_COUNT
	.align		4
.L_582:
        /*002c*/ 	.byte	0x03, 0x1b
        /*002e*/ 	.short	0x00ff


	//----- nvinfo : EIATTR_MERCURY_ISA_VERSION
	.align		4
        /*0030*/ 	.byte	0x03, 0x5f
        /*0032*/ 	.short	0x0000


	//----- nvinfo : EIATTR_COOP_GROUP_MASK_REGIDS
	.align		4
        /*0034*/ 	.byte	0x04, 0x29
        /*0036*/ 	.short	(.L_584 - .L_583)


	//   ....[0]....
.L_583:
        /*0038*/ 	.word	0xffffffff


	//   ....[1]....
        /*003c*/ 	.word	0xffffffff


	//   ....[2]....
        /*0040*/ 	.word	0xffffffff


	//   ....[3]....
        /*0044*/ 	.word	0xffffffff


	//   ....[4]....
        /*0048*/ 	.word	0xffffffff


	//   ....[5]....
        /*004c*/ 	.word	0xffffffff


	//----- nvinfo : EIATTR_COOP_GROUP_INSTR_OFFSETS
	.align		4
.L_584:
        /*0050*/ 	.byte	0x04, 0x28
        /*0052*/ 	.short	(.L_586 - .L_585)


	//   ....[0]....
.L_585:
        /*0054*/ 	.word	0x000018b0


	//   ....[1]....
        /*0058*/ 	.word	0x000018d0


	//   ....[2]....
        /*005c*/ 	.word	0x000018f0


	//   ....[3]....
        /*0060*/ 	.word	0x00001910


	//   ....[4]....
        /*0064*/ 	.word	0x00001940


	//   ....[5]....
        /*0068*/ 	.word	0x00001980


	//----- nvinfo : EIATTR_EXIT_INSTR_OFFSETS
	.align		4
.L_586:
        /*006c*/ 	.byte	0x04, 0x1c
        /*006e*/ 	.short	(.L_588 - .L_587)


	//   ....[0]....
.L_587:
        /*0070*/ 	.word	0x00000120


	//   ....[1]....
        /*0074*/ 	.word	0x000019e0


	//   ....[2]....
        /*0078*/ 	.word	0x00001a10


	//----- nvinfo : EIATTR_CTAIDZ_USED
	.align		4
.L_588:
        /*007c*/ 	.byte	0x01, 0x04
	.zero		2


	//----- nvinfo : EIATTR_CRS_STACK_SIZE
	.align		4
        /*0080*/ 	.byte	0x04, 0x1e
        /*0082*/ 	.short	(.L_590 - .L_589)
.L_589:
        /*0084*/ 	.word	0x00000000
.L_590:


//--------------------- .nv.info._ZN5flash25flash_bwd_dot_do_o_kernelILb1E23Flash_bwd_kernel_traitsILi256ELi64ELi64ELi8ELi4ELi2ELi2ELb0ELb0EN7cutlass10bfloat16_tE19Flash_kernel_traitsILi256ELi64ELi64ELi8ES3_EEEEvNS_16Flash_bwd_paramsE --------------------------
	.section	.nv.info._ZN5flash25flash_bwd_dot_do_o_kernelILb1E23Flash_bwd_kernel_traitsILi256ELi64ELi64ELi8ELi4ELi2ELi2ELb0ELb0EN7cutlass10bfloat16_tE19Flash_kernel_traitsILi256ELi64ELi64ELi8ES3_EEEEvNS_16Flash_bwd_paramsE,"",@"SHT_CUDA_INFO"
	.sectionflags	@""
	.align	4


	//----- nvinfo : EIATTR_CUDA_API_VERSION
	.align		4
        /*0000*/ 	.byte	0x04, 0x37
        /*0002*/ 	.short	(.L_592 - .L_591)
.L_591:
        /*0004*/ 	.word	0x00000082


	//----- nvinfo : EIATTR_SW2861232_WAR
	.align		4
.L_592:
        /*0008*/ 	.byte	0x01, 0x35
	.zero		2


	//----- nvinfo : EIATTR_PARAM_CBANK
	.align		4
        /*000c*/ 	.byte	0x04, 0x0a
        /*000e*/ 	.short	(.L_594 - .L_593)
	.align		4
.L_593:
        /*0010*/ 	.word	index@(.nv.constant0._ZN5flash25flash_bwd_dot_do_o_kernelILb1E23Flash_bwd_kernel_traitsILi256ELi64ELi64ELi8ELi4ELi2ELi2ELb0ELb0EN7cutlass10bfloat16_tE19Flash_kernel_traitsILi256ELi64ELi64ELi8ES3_EEEEvNS_16Flash_bwd_paramsE)
        /*0014*/ 	.short	0x0160
        /*0016*/ 	.short	0x0280


	//----- nvinfo : EIATTR_CBANK_PARAM_SIZE
	.align		4
.L_594:
        /*0018*/ 	.byte	0x03, 0x19
        /*001a*/ 	.short	0x0280


	//----- nvinfo : EIATTR_KPARAM_INFO
	.align		4
        /*001c*/ 	.byte	0x04, 0x17
        /*001e*/ 	.short	(.L_596 - .L_595)
.L_595:
        /*0020*/ 	.word	0x00000000
        /*0024*/ 	.short	0x0000
        /*0026*/ 	.short	0x0000
        /*0028*/ 	.byte	0x00, 0xf0, 0x01, 0x0a


	//----- nvinfo : EIATTR_MAXREG_COUNT
	.align		4
.L_596:
        /*002c*/ 	.byte	0x03, 0x1b
        /*002e*/ 	.short	0x00ff


	//----- nvinfo : EIATTR_MERCURY_ISA_VERSION
	.align		4
        /*0030*/ 	.byte	0x03, 0x5f
        /*0032*/ 	.short	0x0000


	//----- nvinfo : EIATTR_COOP_GROUP_MASK_REGIDS
	.align		4
        /*0034*/ 	.byte	0x04, 0x29
        /*0036*/ 	.short	(.L_598 - .L_597)


	//   ....[0]....
.L_597:
        /*0038*/ 	.word	0xffffffff


	//   ....[1]....
        /*003c*/ 	.word	0xffffffff


	//   ....[2]....
        /*0040*/ 	.word	0xffffffff


	//   ....[3]....
        /*0044*/ 	.word	0xffffffff


	//   ....[4]....
        /*0048*/ 	.word	0xffffffff


	//   ....[5]....
        /*004c*/ 	.word	0xffffffff


	//----- nvinfo : EIATTR_COOP_GROUP_INSTR_OFFSETS
	.align		4
.L_598:
        /*0050*/ 	.byte	0x04, 0x28
        /*0052*/ 	.short	(.L_600 - .L_599)


	//   ....[0]....
.L_599:
        /*0054*/ 	.word	0x00001bf0


	//   ....[1]....
        /*0058*/ 	.word	0x00001c00


	//   ....[2]....
        /*005c*/ 	.word	0x00001c30


	//   ....[3]....
        /*0060*/ 	.word	0x00001c50


	//   ....[4]....
        /*0064*/ 	.word	0x00001c90


	//   ....[5]....
        /*0068*/ 	.word	0x00001cb0


	//----- nvinfo : EIATTR_EXIT_INSTR_OFFSETS
	.align		4
.L_600:
        /*006c*/ 	.byte	0x04, 0x1c
        /*006e*/ 	.short	(.L_602 - .L_601)


	//   ....[0]....
.L_601:
        /*0070*/ 	.word	0x00000120


	//   ....[1]....
        /*0074*/ 	.word	0x00001e70


	//----- nvinfo : EIATTR_CTAIDZ_USED
	.align		4
.L_602:
        /*0078*/ 	.byte	0x01, 0x04
	.zero		2


	//----- nvinfo : EIATTR_CRS_STACK_SIZE
	.align		4
        /*007c*/ 	.byte	0x04, 0x1e
        /*007e*/ 	.short	(.L_604 - .L_603)
.L_603:
        /*0080*/ 	.word	0x00000000
.L_604:


//--------------------- .nv.callgraph             --------------------------
	.section	.nv.callgraph,"",@"SHT_CUDA_CALLGRAPH"
	.align	4
	.sectionentsize	8
	.align		4
        /*0000*/ 	.word	0x00000000
	.align		4
        /*0004*/ 	.word	0xffffffff
	.align		4
        /*0008*/ 	.word	0x00000000
	.align		4
        /*000c*/ 	.word	0xfffffffe
	.align		4
        /*0010*/ 	.word	0x00000000
	.align		4
        /*0014*/ 	.word	0xfffffffd
	.align		4
        /*0018*/ 	.word	0x00000000
	.align		4
        /*001c*/ 	.word	0xfffffffc


//--------------------- .nv.rel.action            --------------------------
	.section	.nv.rel.action,"",@"SHT_CUDA_RELOCINFO"
	.align	8
	.sectionentsize	8
        /*0000*/ 	.byte	0x73, 0x00, 0x00, 0x00, 0x00, 0x00, 0x00, 0x00, 0x00, 0x00, 0x00, 0x11, 0x25, 0x00, 0x05, 0x36


//--------------------- .nv.constant4             --------------------------
	.section	.nv.constant4,"a",@progbits
	.align	8
	.align		8
.nv.constant4:
        /*0000*/ 	.dword	_ZN73_INTERNAL_7983b5e8_37_flash_bwd_hdim256_bf16_causal_sm80_cu_a6473388_30034cuda3std3__45__cpo5beginE
	.align		8
        /*0008*/ 	.dword	_ZN73_INTERNAL_7983b5e8_37_flash_bwd_hdim256_bf16_causal_sm80_cu_a6473388_30034cuda3std3__45__cpo3endE
	.align		8
        /*0010*/ 	.dword	_ZN73_INTERNAL_7983b5e8_37_flash_bwd_hdim256_bf16_causal_sm80_cu_a6473388_30034cuda3std3__45__cpo6cbeginE
	.align		8
        /*0018*/ 	.dword	_ZN73_INTERNAL_7983b5e8_37_flash_bwd_hdim256_bf16_causal_sm80_cu_a6473388_30034cuda3std3__45__cpo4cendE
	.align		8
        /*0020*/ 	.dword	_ZN73_INTERNAL_7983b5e8_37_flash_bwd_hdim256_bf16_causal_sm80_cu_a6473388_30034cuda3std3__475_GLOBAL__N__7983b5e8_37_flash_bwd_hdim256_bf16_causal_sm80_cu_a6473388_30036ignoreE
	.align		8
        /*0028*/ 	.dword	_ZN73_INTERNAL_7983b5e8_37_flash_bwd_hdim256_bf16_causal_sm80_cu_a6473388_30034cuda3std3__419piecewise_constructE
	.align		8
        /*0030*/ 	.dword	_ZN73_INTERNAL_7983b5e8_37_flash_bwd_hdim256_bf16_causal_sm80_cu_a6473388_30034cuda3std3__48in_placeE
	.align		8
        /*0038*/ 	.dword	_ZN73_INTERNAL_7983b5e8_37_flash_bwd_hdim256_bf16_causal_sm80_cu_a6473388_30034cuda3std6ranges3__45__cpo4swapE
	.align		8
        /*0040*/ 	.dword	_ZN73_INTERNAL_7983b5e8_37_flash_bwd_hdim256_bf16_causal_sm80_cu_a6473388_30034cuda3std6ranges3__45__cpo9iter_moveE
	.align		8
        /*0048*/ 	.dword	_ZN73_INTERNAL_7983b5e8_37_flash_bwd_hdim256_bf16_causal_sm80_cu_a6473388_30034cute7productE
	.align		8
        /*0050*/ 	.dword	_ZN73_INTERNAL_7983b5e8_37_flash_bwd_hdim256_bf16_causal_sm80_cu_a6473388_30034cute1_E


//--------------------- .nv.constant0._ZN5flash27flash_bwd_convert_dq_kernelI23Flash_bwd_kernel_traitsILi256ELi64ELi32ELi8ELi4ELi1ELi2ELb1ELb1EN7cutlass10bfloat16_tE19Flash_kernel_traitsILi256ELi64ELi32ELi8ES3_EEEEvNS_16Flash_bwd_paramsEi --------------------------
	.section	.nv.constant0._ZN5flash27flash_bwd_convert_dq_kernelI23Flash_bwd_kernel_traitsILi256ELi64ELi32ELi8ELi4ELi1ELi2ELb1ELb1EN7cutlass10bfloat16_tE19Flash_kernel_traitsILi256ELi64ELi32ELi8ES3_EEEEvNS_16Flash_bwd_paramsEi,"a",@progbits
	.sectionflags	@""
	.align	4
.nv.constant0._ZN5flash27flash_bwd_convert_dq_kernelI23Flash_bwd_kernel_traitsILi256ELi64ELi32ELi8ELi4ELi1ELi2ELb1ELb1EN7cutlass10bfloat16_tE19Flash_kernel_traitsILi256ELi64ELi32ELi8ES3_EEEEvNS_16Flash_bwd_paramsEi:
	.zero		996


//--------------------- .nv.constant0._ZN5flash44flash_bwd_dq_dk_dv_loop_seqk_parallel_kernelI23Flash_bwd_kernel_traitsILi256ELi64ELi32ELi8ELi4ELi1ELi2ELb1ELb1EN7cutlass10bfloat16_tE19Flash_kernel_traitsILi256ELi64ELi32ELi8ES3_EELb0ELb1ELb0ELb0ELb0ELb0ELb0EEEvNS_16Flash_bwd_paramsE --------------------------
	.section	.nv.constant0._ZN5flash44flash_bwd_dq_dk_dv_loop_seqk_parallel_kernelI23Flash_bwd_kernel_traitsILi256ELi64ELi32ELi8ELi4ELi1ELi2ELb1ELb1EN7cutlass10bfloat16_tE19Flash_kernel_traitsILi256ELi64ELi32ELi8ES3_EELb0ELb1ELb0ELb0ELb0ELb0ELb0EEEvNS_16Flash_bwd_paramsE,"a",@progbits
	.sectionflags	@""
	.align	4
.nv.constant0._ZN5flash44flash_bwd_dq_dk_dv_loop_seqk_parallel_kernelI23Flash_bwd_kernel_traitsILi256ELi64ELi32ELi8ELi4ELi1ELi2ELb1ELb1EN7cutlass10bfloat16_tE19Flash_kernel_traitsILi256ELi64ELi32ELi8ES3_EELb0ELb1ELb0ELb0ELb0ELb0ELb0EEEvNS_16Flash_bwd_paramsE:
	.zero		992


//--------------------- .nv.constant0._ZN5flash44flash_bwd_dq_dk_dv_loop_seqk_parallel_kernelI23Flash_bwd_kernel_traitsILi256ELi64ELi32ELi8ELi4ELi1ELi2ELb1ELb1EN7cutlass10bfloat16_tE19Flash_kernel_traitsILi256ELi64ELi32ELi8ES3_EELb0ELb1ELb0ELb0ELb0ELb0ELb1EEEvNS_16Flash_bwd_paramsE --------------------------
	.section	.nv.constant0._ZN5flash44flash_bwd_dq_dk_dv_loop_seqk_parallel_kernelI23Flash_bwd_kernel_traitsILi256ELi64ELi32ELi8ELi4ELi1ELi2ELb1ELb1EN7cutlass10bfloat16_tE19Flash_kernel_traitsILi256ELi64ELi32ELi8ES3_EELb0ELb1ELb0ELb0ELb0ELb0ELb1EEEvNS_16Flash_bwd_paramsE,"a",@progbits
	.sectionflags	@""
	.align	4
.nv.constant0._ZN5flash44flash_bwd_dq_dk_dv_loop_seqk_parallel_kernelI23Flash_bwd_kernel_traitsILi256ELi64ELi32ELi8ELi4ELi1ELi2ELb1ELb1EN7cutlass10bfloat16_tE19Flash_kernel_traitsILi256ELi64ELi32ELi8ES3_EELb0ELb1ELb0ELb0ELb0ELb0ELb1EEEvNS_16Flash_bwd_paramsE:
	.zero		992


//--------------------- .nv.constant0._ZN5flash44flash_bwd_dq_dk_dv_loop_seqk_parallel_kernelI23Flash_bwd_kernel_traitsILi256ELi64ELi32ELi8ELi4ELi1ELi2ELb1ELb1EN7cutlass10bfloat16_tE19Flash_kernel_traitsILi256ELi64ELi32ELi8ES3_EELb0ELb1ELb0ELb0ELb0ELb1ELb0EEEvNS_16Flash_bwd_paramsE --------------------------
	.section	.nv.constant0._ZN5flash44flash_bwd_dq_dk_dv_loop_seqk_parallel_kernelI23Flash_bwd_kernel_traitsILi256ELi64ELi32ELi8ELi4ELi1ELi2ELb1ELb1EN7cutlass10bfloat16_tE19Flash_kernel_traitsILi256ELi64ELi32ELi8ES3_EELb0ELb1ELb0ELb0ELb0ELb1ELb0EEEvNS_16Flash_bwd_paramsE,"a",@progbits
	.sectionflags	@""
	.align	4
.nv.constant0._ZN5flash44flash_bwd_dq_dk_dv_loop_seqk_parallel_kernelI23Flash_bwd_kernel_traitsILi256ELi64ELi32ELi8ELi4ELi1ELi2ELb1ELb1EN7cutlass10bfloat16_tE19Flash_kernel_traitsILi256ELi64ELi32ELi8ES3_EELb0ELb1ELb0ELb0ELb0ELb1ELb0EEEvNS_16Flash_bwd_paramsE:
	.zero		992


//--------------------- .nv.constant0._ZN5flash44flash_bwd_dq_dk_dv_loop_seqk_parallel_kernelI23Flash_bwd_kernel_traitsILi256ELi64ELi32ELi8ELi4ELi1ELi2ELb1ELb1EN7cutlass10bfloat16_tE19Flash_kernel_traitsILi256ELi64ELi32ELi8ES3_EELb0ELb1ELb0ELb0ELb0ELb1ELb1EEEvNS_16Flash_bwd_paramsE --------------------------
	.section	.nv.constant0._ZN5flash44flash_bwd_dq_dk_dv_loop_seqk_parallel_kernelI23Flash_bwd_kernel_traitsILi256ELi64ELi32ELi8ELi4ELi1ELi2ELb1ELb1EN7cutlass10bfloat16_tE19Flash_kernel_traitsILi256ELi64ELi32ELi8ES3_EELb0ELb1ELb0ELb0ELb0ELb1ELb1EEEvNS_16Flash_bwd_paramsE,"a",@progbits
	.sectionflags	@""
	.align	4
.nv.constant0._ZN5flash44flash_bwd_dq_dk_dv_loop_seqk_parallel_kernelI23Flash_bwd_kernel_traitsILi256ELi64ELi32ELi8ELi4ELi1ELi2ELb1ELb1EN7cutlass10bfloat16_tE19Flash_kernel_traitsILi256ELi64ELi32ELi8ES3_EELb0ELb1ELb0ELb0ELb0ELb1ELb1EEEvNS_16Flash_bwd_paramsE:
	.zero		992


//--------------------- .nv.constant0._ZN5flash44flash_bwd_dq_dk_dv_loop_seqk_parallel_kernelI23Flash_bwd_kernel_traitsILi256ELi64ELi32ELi8ELi4ELi1ELi2ELb1ELb1EN7cutlass10bfloat16_tE19Flash_kernel_traitsILi256ELi64ELi32ELi8ES3_EELb0ELb1ELb0ELb1ELb0ELb0ELb0EEEvNS_16Flash_bwd_paramsE --------------------------
	.section	.nv.constant0._ZN5flash44flash_bwd_dq_dk_dv_loop_seqk_parallel_kernelI23Flash_bwd_kernel_traitsILi256ELi64ELi32ELi8ELi4ELi1ELi2ELb1ELb1EN7cutlass10bfloat16_tE19Flash_kernel_traitsILi256ELi64ELi32ELi8ES3_EELb0ELb1ELb0ELb1ELb0ELb0ELb0EEEvNS_16Flash_bwd_paramsE,"a",@progbits
	.sectionflags	@""
	.align	4
.nv.constant0._ZN5flash44flash_bwd_dq_dk_dv_loop_seqk_parallel_kernelI23Flash_bwd_kernel_traitsILi256ELi64ELi32ELi8ELi4ELi1ELi2ELb1ELb1EN7cutlass10bfloat16_tE19Flash_kernel_traitsILi256ELi64ELi32ELi8ES3_EELb0ELb1ELb0ELb1ELb0ELb0ELb0EEEvNS_16Flash_bwd_paramsE:
	.zero		992


//--------------------- .nv.constant0._ZN5flash44flash_bwd_dq_dk_dv_loop_seqk_parallel_kernelI23Flash_bwd_kernel_traitsILi256ELi64ELi32ELi8ELi4ELi1ELi2ELb1ELb1EN7cutlass10bfloat16_tE19Flash_kernel_traitsILi256ELi64ELi32ELi8ES3_EELb0ELb1ELb0ELb1ELb0ELb0ELb1EEEvNS_16Flash_bwd_paramsE --------------------------
	.section	.nv.constant0._ZN5flash44flash_bwd_dq_dk_dv_loop_seqk_parallel_kernelI23Flash_bwd_kernel_traitsILi256ELi64ELi32ELi8ELi4ELi1ELi2ELb1ELb1EN7cutlass10bfloat16_tE19Flash_kernel_traitsILi256ELi64ELi32ELi8ES3_EELb0ELb1ELb0ELb1ELb0ELb0ELb1EEEvNS_16Flash_bwd_paramsE,"a",@progbits
	.sectionflags	@""
	.align	4
.nv.constant0._ZN5flash44flash_bwd_dq_dk_dv_loop_seqk_parallel_kernelI23Flash_bwd_kernel_traitsILi256ELi64ELi32ELi8ELi4ELi1ELi2ELb1ELb1EN7cutlass10bfloat16_tE19Flash_kernel_traitsILi256ELi64ELi32ELi8ES3_EELb0ELb1ELb0ELb1ELb0ELb0ELb1EEEvNS_16Flash_bwd_paramsE:
	.zero		992


//--------------------- .nv.constant0._ZN5flash25flash_bwd_dot_do_o_kernelILb0E23Flash_bwd_kernel_traitsILi256ELi64ELi32ELi8ELi4ELi1ELi2ELb1ELb1EN7cutlass10bfloat16_tE19Flash_kernel_traitsILi256ELi64ELi32ELi8ES3_EEEEvNS_16Flash_bwd_paramsE --------------------------
	.section	.nv.constant0._ZN5flash25flash_bwd_dot_do_o_kernelILb0E23Flash_bwd_kernel_traitsILi256ELi64ELi32ELi8ELi4ELi1ELi2ELb1ELb1EN7cutlass10bfloat16_tE19Flash_kernel_traitsILi256ELi64ELi32ELi8ES3_EEEEvNS_16Flash_bwd_paramsE,"a",@progbits
	.sectionflags	@""
	.align	4
.nv.constant0._ZN5flash25flash_bwd_dot_do_o_kernelILb0E23Flash_bwd_kernel_traitsILi256ELi64ELi32ELi8ELi4ELi1ELi2ELb1ELb1EN7cutlass10bfloat16_tE19Flash_kernel_traitsILi256ELi64ELi32ELi8ES3_EEEEvNS_16Flash_bwd_paramsE:
	.zero		992


//--------------------- .nv.constant0._ZN5flash25flash_bwd_dot_do_o_kernelILb1E23Flash_bwd_kernel_traitsILi256ELi64ELi32ELi8ELi4ELi1ELi2ELb1ELb1EN7cutlass10bfloat16_tE19Flash_kernel_traitsILi256ELi64ELi32ELi8ES3_EEEEvNS_16Flash_bwd_paramsE --------------------------
	.section	.nv.constant0._ZN5flash25flash_bwd_dot_do_o_kernelILb1E23Flash_bwd_kernel_traitsILi256ELi64ELi32ELi8ELi4ELi1ELi2ELb1ELb1EN7cutlass10bfloat16_tE19Flash_kernel_traitsILi256ELi64ELi32ELi8ES3_EEEEvNS_16Flash_bwd_paramsE,"a",@progbits
	.sectionflags	@""
	.align	4
.nv.constant0._ZN5flash25flash_bwd_dot_do_o_kernelILb1E23Flash_bwd_kernel_traitsILi256ELi64ELi32ELi8ELi4ELi1ELi2ELb1ELb1EN7cutlass10bfloat16_tE19Flash_kernel_traitsILi256ELi64ELi32ELi8ES3_EEEEvNS_16Flash_bwd_paramsE:
	.zero		992


//--------------------- .nv.constant0._ZN5flash44flash_bwd_dq_dk_dv_loop_seqk_parallel_kernelI23Flash_bwd_kernel_traitsILi256ELi64ELi64ELi8ELi4ELi2ELi2ELb0ELb1EN7cutlass10bfloat16_tE19Flash_kernel_traitsILi256ELi64ELi64ELi8ES3_EELb0ELb1ELb0ELb0ELb0ELb0ELb0EEEvNS_16Flash_bwd_paramsE --------------------------
	.section	.nv.constant0._ZN5flash44flash_bwd_dq_dk_dv_loop_seqk_parallel_kernelI23Flash_bwd_kernel_traitsILi256ELi64ELi64ELi8ELi4ELi2ELi2ELb0ELb1EN7cutlass10bfloat16_tE19Flash_kernel_traitsILi256ELi64ELi64ELi8ES3_EELb0ELb1ELb0ELb0ELb0ELb0ELb0EEEvNS_16Flash_bwd_paramsE,"a",@progbits
	.sectionflags	@""
	.align	4
.nv.constant0._ZN5flash44flash_bwd_dq_dk_dv_loop_seqk_parallel_kernelI23Flash_bwd_kernel_traitsILi256ELi64ELi64ELi8ELi4ELi2ELi2ELb0ELb1EN7cutlass10bfloat16_tE19Flash_kernel_traitsILi256ELi64ELi64ELi8ES3_EELb0ELb1ELb0ELb0ELb0ELb0ELb0EEEvNS_16Flash_bwd_paramsE:
	.zero		992


//--------------------- .nv.constant0._ZN5flash44flash_bwd_dq_dk_dv_loop_seqk_parallel_kernelI23Flash_bwd_kernel_traitsILi256ELi64ELi64ELi8ELi4ELi2ELi2ELb0ELb1EN7cutlass10bfloat16_tE19Flash_kernel_traitsILi256ELi64ELi64ELi8ES3_EELb0ELb1ELb0ELb0ELb0ELb1ELb0EEEvNS_16Flash_bwd_paramsE --------------------------
	.section	.nv.constant0._ZN5flash44flash_bwd_dq_dk_dv_loop_seqk_parallel_kernelI23Flash_bwd_kernel_traitsILi256ELi64ELi64ELi8ELi4ELi2ELi2ELb0ELb1EN7cutlass10bfloat16_tE19Flash_kernel_traitsILi256ELi64ELi64ELi8ES3_EELb0ELb1ELb0ELb0ELb0ELb1ELb0EEEvNS_16Flash_bwd_paramsE,"a",@progbits
	.sectionflags	@""
	.align	4
.nv.constant0._ZN5flash44flash_bwd_dq_dk_dv_loop_seqk_parallel_kernelI23Flash_bwd_kernel_traitsILi256ELi64ELi64ELi8ELi4ELi2ELi2ELb0ELb1EN7cutlass10bfloat16_tE19Flash_kernel_traitsILi256ELi64ELi64ELi8ES3_EELb0ELb1ELb0ELb0ELb0ELb1ELb0EEEvNS_16Flash_bwd_paramsE:
	.zero		992


//--------------------- .nv.constant0._ZN5flash44flash_bwd_dq_dk_dv_loop_seqk_parallel_kernelI23Flash_bwd_kernel_traitsILi256ELi64ELi64ELi8ELi4ELi2ELi2ELb0ELb1EN7cutlass10bfloat16_tE19Flash_kernel_traitsILi256ELi64ELi64ELi8ES3_EELb0ELb1ELb0ELb1ELb0ELb0ELb0EEEvNS_16Flash_bwd_paramsE --------------------------
	.section	.nv.constant0._ZN5flash44flash_bwd_dq_dk_dv_loop_seqk_parallel_kernelI23Flash_bwd_kernel_traitsILi256ELi64ELi64ELi8ELi4ELi2ELi2ELb0ELb1EN7cutlass10bfloat16_tE19Flash_kernel_traitsILi256ELi64ELi64ELi8ES3_EELb0ELb1ELb0ELb1ELb0ELb0ELb0EEEvNS_16Flash_bwd_paramsE,"a",@progbits
	.sectionflags	@""
	.align	4
.nv.constant0._ZN5flash44flash_bwd_dq_dk_dv_loop_seqk_parallel_kernelI23Flash_bwd_kernel_traitsILi256ELi64ELi64ELi8ELi4ELi2ELi2ELb0ELb1EN7cutlass10bfloat16_tE19Flash_kernel_traitsILi256ELi64ELi64ELi8ES3_EELb0ELb1ELb0ELb1ELb0ELb0ELb0EEEvNS_16Flash_bwd_paramsE:
	.zero		992


//--------------------- .nv.constant0._ZN5flash44flash_bwd_dq_dk_dv_loop_seqk_parallel_kernelI23Flash_bwd_kernel_traitsILi256ELi64ELi64ELi8ELi4ELi2ELi2ELb0ELb0EN7cutlass10bfloat16_tE19Flash_kernel_traitsILi256ELi64ELi64ELi8ES3_EELb0ELb1ELb0ELb0ELb0ELb0ELb0EEEvNS_16Flash_bwd_paramsE --------------------------
	.section	.nv.constant0._ZN5flash44flash_bwd_dq_dk_dv_loop_seqk_parallel_kernelI23Flash_bwd_kernel_traitsILi256ELi64ELi64ELi8ELi4ELi2ELi2ELb0ELb0EN7cutlass10bfloat16_tE19Flash_kernel_traitsILi256ELi64ELi64ELi8ES3_EELb0ELb1ELb0ELb0ELb0ELb0ELb0EEEvNS_16Flash_bwd_paramsE,"a",@progbits
	.sectionflags	@""
	.align	4
.nv.constant0._ZN5flash44flash_bwd_dq_dk_dv_loop_seqk_parallel_kernelI23Flash_bwd_kernel_traitsILi256ELi64ELi64ELi8ELi4ELi2ELi2ELb0ELb0EN7cutlass10bfloat16_tE19Flash_kernel_traitsILi256ELi64ELi64ELi8ES3_EELb0ELb1ELb0ELb0ELb0ELb0ELb0EEEvNS_16Flash_bwd_paramsE:
	.zero		992


//--------------------- .nv.constant0._ZN5flash44flash_bwd_dq_dk_dv_loop_seqk_parallel_kernelI23Flash_bwd_kernel_traitsILi256ELi64ELi64ELi8ELi4ELi2ELi2ELb0ELb0EN7cutlass10bfloat16_tE19Flash_kernel_traitsILi256ELi64ELi64ELi8ES3_EELb0ELb1ELb0ELb0ELb0ELb1ELb0EEEvNS_16Flash_bwd_paramsE --------------------------
	.section	.nv.constant0._ZN5flash44flash_bwd_dq_dk_dv_loop_seqk_parallel_kernelI23Flash_bwd_kernel_traitsILi256ELi64ELi64ELi8ELi4ELi2ELi2ELb0ELb0EN7cutlass10bfloat16_tE19Flash_kernel_traitsILi256ELi64ELi64ELi8ES3_EELb0ELb1ELb0ELb0ELb0ELb1ELb0EEEvNS_16Flash_bwd_paramsE,"a",@progbits
	.sectionflags	@""
	.align	4
.nv.constant0._ZN5flash44flash_bwd_dq_dk_dv_loop_seqk_parallel_kernelI23Flash_bwd_kernel_traitsILi256ELi64ELi64ELi8ELi4ELi2ELi2ELb0ELb0EN7cutlass10bfloat16_tE19Flash_kernel_traitsILi256ELi64ELi64ELi8ES3_EELb0ELb1ELb0ELb0ELb0ELb1ELb0EEEvNS_16Flash_bwd_paramsE:
	.zero		992


//--------------------- .nv.constant0._ZN5flash44flash_bwd_dq_dk_dv_loop_seqk_parallel_kernelI23Flash_bwd_kernel_traitsILi256ELi64ELi64ELi8ELi4ELi2ELi2ELb0ELb0EN7cutlass10bfloat16_tE19Flash_kernel_traitsILi256ELi64ELi64ELi8ES3_EELb0ELb1ELb0ELb1ELb0ELb0ELb0EEEvNS_16Flash_bwd_paramsE --------------------------
	.section	.nv.constant0._ZN5flash44flash_bwd_dq_dk_dv_loop_seqk_parallel_kernelI23Flash_bwd_kernel_traitsILi256ELi64ELi64ELi8ELi4ELi2ELi2ELb0ELb0EN7cutlass10bfloat16_tE19Flash_kernel_traitsILi256ELi64ELi64ELi8ES3_EELb0ELb1ELb0ELb1ELb0ELb0ELb0EEEvNS_16Flash_bwd_paramsE,"a",@progbits
	.sectionflags	@""
	.align	4
.nv.constant0._ZN5flash44flash_bwd_dq_dk_dv_loop_seqk_parallel_kernelI23Flash_bwd_kernel_traitsILi256ELi64ELi64ELi8ELi4ELi2ELi2ELb0ELb0EN7cutlass10bfloat16_tE19Flash_kernel_traitsILi256ELi64ELi64ELi8ES3_EELb0ELb1ELb0ELb1ELb0ELb0ELb0EEEvNS_16Flash_bwd_paramsE:
	.zero		992


//--------------------- .nv.constant0._ZN5flash27flash_bwd_convert_dq_kernelI23Flash_bwd_kernel_traitsILi256ELi64ELi64ELi8ELi4ELi2ELi2ELb0ELb1EN7cutlass10bfloat16_tE19Flash_kernel_traitsILi256ELi64ELi64ELi8ES3_EEEEvNS_16Flash_bwd_paramsEi --------------------------
	.section	.nv.constant0._ZN5flash27flash_bwd_convert_dq_kernelI23Flash_bwd_kernel_traitsILi256ELi64ELi64ELi8ELi4ELi2ELi2ELb0ELb1EN7cutlass10bfloat16_tE19Flash_kernel_traitsILi256ELi64ELi64ELi8ES3_EEEEvNS_16Flash_bwd_paramsEi,"a",@progbits
	.sectionflags	@""
	.align	4
.nv.constant0._ZN5flash27flash_bwd_convert_dq_kernelI23Flash_bwd_kernel_traitsILi256ELi64ELi64ELi8ELi4ELi2ELi2ELb0ELb1EN7cutlass10bfloat16_tE19Flash_kernel_traitsILi256ELi64ELi64ELi8ES3_EEEEvNS_16Flash_bwd_paramsEi:
	.zero		996


//--------------------- .nv.constant0._ZN5flash44flash_bwd_dq_dk_dv_loop_seqk_parallel_kernelI23Flash_bwd_kernel_traitsILi256ELi64ELi64ELi8ELi4ELi2ELi2ELb0ELb1EN7cutlass10bfloat16_tE19Flash_kernel_traitsILi256ELi64ELi64ELi8ES3_EELb1ELb1ELb0ELb0ELb0ELb0ELb0EEEvNS_16Flash_bwd_paramsE --------------------------
	.section	.nv.constant0._ZN5flash44flash_bwd_dq_dk_dv_loop_seqk_parallel_kernelI23Flash_bwd_kernel_traitsILi256ELi64ELi64ELi8ELi4ELi2ELi2ELb0ELb1EN7cutlass10bfloat16_tE19Flash_kernel_traitsILi256ELi64ELi64ELi8ES3_EELb1ELb1ELb0ELb0ELb0ELb0ELb0EEEvNS_16Flash_bwd_paramsE,"a",@progbits
	.sectionflags	@""
	.align	4
.nv.constant0._ZN5flash44flash_bwd_dq_dk_dv_loop_seqk_parallel_kernelI23Flash_bwd_kernel_traitsILi256ELi64ELi64ELi8ELi4ELi2ELi2ELb0ELb1EN7cutlass10bfloat16_tE19Flash_kernel_traitsILi256ELi64ELi64ELi8ES3_EELb1ELb1ELb0ELb0ELb0ELb0ELb0EEEvNS_16Flash_bwd_paramsE:
	.zero		992


//--------------------- .nv.constant0._ZN5flash44flash_bwd_dq_dk_dv_loop_seqk_parallel_kernelI23Flash_bwd_kernel_traitsILi256ELi64ELi64ELi8ELi4ELi2ELi2ELb0ELb1EN7cutlass10bfloat16_tE19Flash_kernel_traitsILi256ELi64ELi64ELi8ES3_EELb0ELb1ELb0ELb0ELb0ELb0ELb1EEEvNS_16Flash_bwd_paramsE --------------------------
	.section	.nv.constant0._ZN5flash44flash_bwd_dq_dk_dv_loop_seqk_parallel_kernelI23Flash_bwd_kernel_traitsILi256ELi64ELi64ELi8ELi4ELi2ELi2ELb0ELb1EN7cutlass10bfloat16_tE19Flash_kernel_traitsILi256ELi64ELi64ELi8ES3_EELb0ELb1ELb0ELb0ELb0ELb0ELb1EEEvNS_16Flash_bwd_paramsE,"a",@progbits
	.sectionflags	@""
	.align	4
.nv.constant0._ZN5flash44flash_bwd_dq_dk_dv_loop_seqk_parallel_kernelI23Flash_bwd_kernel_traitsILi256ELi64ELi64ELi8ELi4ELi2ELi2ELb0ELb1EN7cutlass10bfloat16_tE19Flash_kernel_traitsILi256ELi64ELi64ELi8ES3_EELb0ELb1ELb0ELb0ELb0ELb0ELb1EEEvNS_16Flash_bwd_paramsE:
	.zero		992


//--------------------- .nv.constant0._ZN5flash44flash_bwd_dq_dk_dv_loop_seqk_parallel_kernelI23Flash_bwd_kernel_traitsILi256ELi64ELi64ELi8ELi4ELi2ELi2ELb0ELb1EN7cutlass10bfloat16_tE19Flash_kernel_traitsILi256ELi64ELi64ELi8ES3_EELb1ELb1ELb0ELb0ELb0ELb1ELb0EEEvNS_16Flash_bwd_paramsE --------------------------
	.section	.nv.constant0._ZN5flash44flash_bwd_dq_dk_dv_loop_seqk_parallel_kernelI23Flash_bwd_kernel_traitsILi256ELi64ELi64ELi8ELi4ELi2ELi2ELb0ELb1EN7cutlass10bfloat16_tE19Flash_kernel_traitsILi256ELi64ELi64ELi8ES3_EELb1ELb1ELb0ELb0ELb0ELb1ELb0EEEvNS_16Flash_bwd_paramsE,"a",@progbits
	.sectionflags	@""
	.align	4
.nv.constant0._ZN5flash44flash_bwd_dq_dk_dv_loop_seqk_parallel_kernelI23Flash_bwd_kernel_traitsILi256ELi64ELi64ELi8ELi4ELi2ELi2ELb0ELb1EN7cutlass10bfloat16_tE19Flash_kernel_traitsILi256ELi64ELi64ELi8ES3_EELb1ELb1ELb0ELb0ELb0ELb1ELb0EEEvNS_16Flash_bwd_paramsE:
	.zero		992


//--------------------- .nv.constant0._ZN5flash44flash_bwd_dq_dk_dv_loop_seqk_parallel_kernelI23Flash_bwd_kernel_traitsILi256ELi64ELi64ELi8ELi4ELi2ELi2ELb0ELb1EN7cutlass10bfloat16_tE19Flash_kernel_traitsILi256ELi64ELi64ELi8ES3_EELb0ELb1ELb0ELb0ELb0ELb1ELb1EEEvNS_16Flash_bwd_paramsE --------------------------
	.section	.nv.constant0._ZN5flash44flash_bwd_dq_dk_dv_loop_seqk_parallel_kernelI23Flash_bwd_kernel_traitsILi256ELi64ELi64ELi8ELi4ELi2ELi2ELb0ELb1EN7cutlass10bfloat16_tE19Flash_kernel_traitsILi256ELi64ELi64ELi8ES3_EELb0ELb1ELb0ELb0ELb0ELb1ELb1EEEvNS_16Flash_bwd_paramsE,"a",@progbits
	.sectionflags	@""
	.align	4
.nv.constant0._ZN5flash44flash_bwd_dq_dk_dv_loop_seqk_parallel_kernelI23Flash_bwd_kernel_traitsILi256ELi64ELi64ELi8ELi4ELi2ELi2ELb0ELb1EN7cutlass10bfloat16_tE19Flash_kernel_traitsILi256ELi64ELi64ELi8ES3_EELb0ELb1ELb0ELb0ELb0ELb1ELb1EEEvNS_16Flash_bwd_paramsE:
	.zero		992


//--------------------- .nv.constant0._ZN5flash44flash_bwd_dq_dk_dv_loop_seqk_parallel_kernelI23Flash_bwd_kernel_traitsILi256ELi64ELi64ELi8ELi4ELi2ELi2ELb0ELb1EN7cutlass10bfloat16_tE19Flash_kernel_traitsILi256ELi64ELi64ELi8ES3_EELb1ELb1ELb0ELb1ELb0ELb0ELb0EEEvNS_16Flash_bwd_paramsE --------------------------
	.section	.nv.constant0._ZN5flash44flash_bwd_dq_dk_dv_loop_seqk_parallel_kernelI23Flash_bwd_kernel_traitsILi256ELi64ELi64ELi8ELi4ELi2ELi2ELb0ELb1EN7cutlass10bfloat16_tE19Flash_kernel_traitsILi256ELi64ELi64ELi8ES3_EELb1ELb1ELb0ELb1ELb0ELb0ELb0EEEvNS_16Flash_bwd_paramsE,"a",@progbits
	.sectionflags	@""
	.align	4
.nv.constant0._ZN5flash44flash_bwd_dq_dk_dv_loop_seqk_parallel_kernelI23Flash_bwd_kernel_traitsILi256ELi64ELi64ELi8ELi4ELi2ELi2ELb0ELb1EN7cutlass10bfloat16_tE19Flash_kernel_traitsILi256ELi64ELi64ELi8ES3_EELb1ELb1ELb0ELb1ELb0ELb0ELb0EEEvNS_16Flash_bwd_paramsE:
	.zero		992


//--------------------- .nv.constant0._ZN5flash44flash_bwd_dq_dk_dv_loop_seqk_parallel_kernelI23Flash_bwd_kernel_traitsILi256ELi64ELi64ELi8ELi4ELi2ELi2ELb0ELb1EN7cutlass10bfloat16_tE19Flash_kernel_traitsILi256ELi64ELi64ELi8ES3_EELb0ELb1ELb0ELb1ELb0ELb0ELb1EEEvNS_16Flash_bwd_paramsE --------------------------
	.section	.nv.constant0._ZN5flash44flash_bwd_dq_dk_dv_loop_seqk_parallel_kernelI23Flash_bwd_kernel_traitsILi256ELi64ELi64ELi8ELi4ELi2ELi2ELb0ELb1EN7cutlass10bfloat16_tE19Flash_kernel_traitsILi256ELi64ELi64ELi8ES3_EELb0ELb1ELb0ELb1ELb0ELb0ELb1EEEvNS_16Flash_bwd_paramsE,"a",@progbits
	.sectionflags	@""
	.align	4
.nv.constant0._ZN5flash44flash_bwd_dq_dk_dv_loop_seqk_parallel_kernelI23Flash_bwd_kernel_traitsILi256ELi64ELi64ELi8ELi4ELi2ELi2ELb0ELb1EN7cutlass10bfloat16_tE19Flash_kernel_traitsILi256ELi64ELi64ELi8ES3_EELb0ELb1ELb0ELb1ELb0ELb0ELb1EEEvNS_16Flash_bwd_paramsE:
	.zero		992


//--------------------- .nv.constant0._ZN5flash25flash_bwd_dot_do_o_kernelILb0E23Flash_bwd_kernel_traitsILi256ELi64ELi64ELi8ELi4ELi2ELi2ELb0ELb1EN7cutlass10bfloat16_tE19Flash_kernel_traitsILi256ELi64ELi64ELi8ES3_EEEEvNS_16Flash_bwd_paramsE --------------------------
	.section	.nv.constant0._ZN5flash25flash_bwd_dot_do_o_kernelILb0E23Flash_bwd_kernel_traitsILi256ELi64ELi64ELi8ELi4ELi2ELi2ELb0ELb1EN7cutlass10bfloat16_tE19Flash_kernel_traitsILi256ELi64ELi64ELi8ES3_EEEEvNS_16Flash_bwd_paramsE,"a",@progbits
	.sectionflags	@""
	.align	4
.nv.constant0._ZN5flash25flash_bwd_dot_do_o_kernelILb0E23Flash_bwd_kernel_traitsILi256ELi64ELi64ELi8ELi4ELi2ELi2ELb0ELb1EN7cutlass10bfloat16_tE19Flash_kernel_traitsILi256ELi64ELi64ELi8ES3_EEEEvNS_16Flash_bwd_paramsE:
	.zero		992


//--------------------- .nv.constant0._ZN5flash25flash_bwd_dot_do_o_kernelILb1E23Flash_bwd_kernel_traitsILi256ELi64ELi64ELi8ELi4ELi2ELi2ELb0ELb1EN7cutlass10bfloat16_tE19Flash_kernel_traitsILi256ELi64ELi64ELi8ES3_EEEEvNS_16Flash_bwd_paramsE --------------------------
	.section	.nv.constant0._ZN5flash25flash_bwd_dot_do_o_kernelILb1E23Flash_bwd_kernel_traitsILi256ELi64ELi64ELi8ELi4ELi2ELi2ELb0ELb1EN7cutlass10bfloat16_tE19Flash_kernel_traitsILi256ELi64ELi64ELi8ES3_EEEEvNS_16Flash_bwd_paramsE,"a",@progbits
	.sectionflags	@""
	.align	4
.nv.constant0._ZN5flash25flash_bwd_dot_do_o_kernelILb1E23Flash_bwd_kernel_traitsILi256ELi64ELi64ELi8ELi4ELi2ELi2ELb0ELb1EN7cutlass10bfloat16_tE19Flash_kernel_traitsILi256ELi64ELi64ELi8ES3_EEEEvNS_16Flash_bwd_paramsE:
	.zero		992


//--------------------- .nv.constant0._ZN5flash27flash_bwd_convert_dq_kernelI23Flash_bwd_kernel_traitsILi256ELi64ELi64ELi8ELi4ELi2ELi2ELb0ELb0EN7cutlass10bfloat16_tE19Flash_kernel_traitsILi256ELi64ELi64ELi8ES3_EEEEvNS_16Flash_bwd_paramsEi --------------------------
	.section	.nv.constant0._ZN5flash27flash_bwd_convert_dq_kernelI23Flash_bwd_kernel_traitsILi256ELi64ELi64ELi8ELi4ELi2ELi2ELb0ELb0EN7cutlass10bfloat16_tE19Flash_kernel_traitsILi256ELi64ELi64ELi8ES3_EEEEvNS_16Flash_bwd_paramsEi,"a",@progbits
	.sectionflags	@""
	.align	4
.nv.constant0._ZN5flash27flash_bwd_convert_dq_kernelI23Flash_bwd_kernel_traitsILi256ELi64ELi64ELi8ELi4ELi2ELi2ELb0ELb0EN7cutlass10bfloat16_tE19Flash_kernel_traitsILi256ELi64ELi64ELi8ES3_EEEEvNS_16Flash_bwd_paramsEi:
	.zero		996


//--------------------- .nv.constant0._ZN5flash44flash_bwd_dq_dk_dv_loop_seqk_parallel_kernelI23Flash_bwd_kernel_traitsILi256ELi64ELi64ELi8ELi4ELi2ELi2ELb0ELb0EN7cutlass10bfloat16_tE19Flash_kernel_traitsILi256ELi64ELi64ELi8ES3_EELb1ELb1ELb0ELb0ELb0ELb0ELb0EEEvNS_16Flash_bwd_paramsE --------------------------
	.section	.nv.constant0._ZN5flash44flash_bwd_dq_dk_dv_loop_seqk_parallel_kernelI23Flash_bwd_kernel_traitsILi256ELi64ELi64ELi8ELi4ELi2ELi2ELb0ELb0EN7cutlass10bfloat16_tE19Flash_kernel_traitsILi256ELi64ELi64ELi8ES3_EELb1ELb1ELb0ELb0ELb0ELb0ELb0EEEvNS_16Flash_bwd_paramsE,"a",@progbits
	.sectionflags	@""
	.align	4
.nv.constant0._ZN5flash44flash_bwd_dq_dk_dv_loop_seqk_parallel_kernelI23Flash_bwd_kernel_traitsILi256ELi64ELi64ELi8ELi4ELi2ELi2ELb0ELb0EN7cutlass10bfloat16_tE19Flash_kernel_traitsILi256ELi64ELi64ELi8ES3_EELb1ELb1ELb0ELb0ELb0ELb0ELb0EEEvNS_16Flash_bwd_paramsE:
	.zero		992


//--------------------- .nv.constant0._ZN5flash44flash_bwd_dq_dk_dv_loop_seqk_parallel_kernelI23Flash_bwd_kernel_traitsILi256ELi64ELi64ELi8ELi4ELi2ELi2ELb0ELb0EN7cutlass10bfloat16_tE19Flash_kernel_traitsILi256ELi64ELi64ELi8ES3_EELb0ELb1ELb0ELb0ELb0ELb0ELb1EEEvNS_16Flash_bwd_paramsE --------------------------
	.section	.nv.constant0._ZN5flash44flash_bwd_dq_dk_dv_loop_seqk_parallel_kernelI23Flash_bwd_kernel_traitsILi256ELi64ELi64ELi8ELi4ELi2ELi2ELb0ELb0EN7cutlass10bfloat16_tE19Flash_kernel_traitsILi256ELi64ELi64ELi8ES3_EELb0ELb1ELb0ELb0ELb0ELb0ELb1EEEvNS_16Flash_bwd_paramsE,"a",@progbits
	.sectionflags	@""
	.align	4
.nv.constant0._ZN5flash44flash_bwd_dq_dk_dv_loop_seqk_parallel_kernelI23Flash_bwd_kernel_traitsILi256ELi64ELi64ELi8ELi4ELi2ELi2ELb0ELb0EN7cutlass10bfloat16_tE19Flash_kernel_traitsILi256ELi64ELi64ELi8ES3_EELb0ELb1ELb0ELb0ELb0ELb0ELb1EEEvNS_16Flash_bwd_paramsE:
	.zero		992


//--------------------- .nv.constant0._ZN5flash44flash_bwd_dq_dk_dv_loop_seqk_parallel_kernelI23Flash_bwd_kernel_traitsILi256ELi64ELi64ELi8ELi4ELi2ELi2ELb0ELb0EN7cutlass10bfloat16_tE19Flash_kernel_traitsILi256ELi64ELi64ELi8ES3_EELb1ELb1ELb0ELb0ELb0ELb1ELb0EEEvNS_16Flash_bwd_paramsE --------------------------
	.section	.nv.constant0._ZN5flash44flash_bwd_dq_dk_dv_loop_seqk_parallel_kernelI23Flash_bwd_kernel_traitsILi256ELi64ELi64ELi8ELi4ELi2ELi2ELb0ELb0EN7cutlass10bfloat16_tE19Flash_kernel_traitsILi256ELi64ELi64ELi8ES3_EELb1ELb1ELb0ELb0ELb0ELb1ELb0EEEvNS_16Flash_bwd_paramsE,"a",@progbits
	.sectionflags	@""
	.align	4
.nv.constant0._ZN5flash44flash_bwd_dq_dk_dv_loop_seqk_parallel_kernelI23Flash_bwd_kernel_traitsILi256ELi64ELi64ELi8ELi4ELi2ELi2ELb0ELb0EN7cutlass10bfloat16_tE19Flash_kernel_traitsILi256ELi64ELi64ELi8ES3_EELb1ELb1ELb0ELb0ELb0ELb1ELb0EEEvNS_16Flash_bwd_paramsE:
	.zero		992


//--------------------- .nv.constant0._ZN5flash44flash_bwd_dq_dk_dv_loop_seqk_parallel_kernelI23Flash_bwd_kernel_traitsILi256ELi64ELi64ELi8ELi4ELi2ELi2ELb0ELb0EN7cutlass10bfloat16_tE19Flash_kernel_traitsILi256ELi64ELi64ELi8ES3_EELb0ELb1ELb0ELb0ELb0ELb1ELb1EEEvNS_16Flash_bwd_paramsE --------------------------
	.section	.nv.constant0._ZN5flash44flash_bwd_dq_dk_dv_loop_seqk_parallel_kernelI23Flash_bwd_kernel_traitsILi256ELi64ELi64ELi8ELi4ELi2ELi2ELb0ELb0EN7cutlass10bfloat16_tE19Flash_kernel_traitsILi256ELi64ELi64ELi8ES3_EELb0ELb1ELb0ELb0ELb0ELb1ELb1EEEvNS_16Flash_bwd_paramsE,"a",@progbits
	.sectionflags	@""
	.align	4
.nv.constant0._ZN5flash44flash_bwd_dq_dk_dv_loop_seqk_parallel_kernelI23Flash_bwd_kernel_traitsILi256ELi64ELi64ELi8ELi4ELi2ELi2ELb0ELb0EN7cutlass10bfloat16_tE19Flash_kernel_traitsILi256ELi64ELi64ELi8ES3_EELb0ELb1ELb0ELb0ELb0ELb1ELb1EEEvNS_16Flash_bwd_paramsE:
	.zero		992


//--------------------- .nv.constant0._ZN5flash44flash_bwd_dq_dk_dv_loop_seqk_parallel_kernelI23Flash_bwd_kernel_traitsILi256ELi64ELi64ELi8ELi4ELi2ELi2ELb0ELb0EN7cutlass10bfloat16_tE19Flash_kernel_traitsILi256ELi64ELi64ELi8ES3_EELb1ELb1ELb0ELb1ELb0ELb0ELb0EEEvNS_16Flash_bwd_paramsE --------------------------
	.section	.nv.constant0._ZN5flash44flash_bwd_dq_dk_dv_loop_seqk_parallel_kernelI23Flash_bwd_kernel_traitsILi256ELi64ELi64ELi8ELi4ELi2ELi2ELb0ELb0EN7cutlass10bfloat16_tE19Flash_kernel_traitsILi256ELi64ELi64ELi8ES3_EELb1ELb1ELb0ELb1ELb0ELb0ELb0EEEvNS_16Flash_bwd_paramsE,"a",@progbits
	.sectionflags	@""
	.align	4
.nv.constant0._ZN5flash44flash_bwd_dq_dk_dv_loop_seqk_parallel_kernelI23Flash_bwd_kernel_traitsILi256ELi64ELi64ELi8ELi4ELi2ELi2ELb0ELb0EN7cutlass10bfloat16_tE19Flash_kernel_traitsILi256ELi64ELi64ELi8ES3_EELb1ELb1ELb0ELb1ELb0ELb0ELb0EEEvNS_16Flash_bwd_paramsE:
	.zero		992


//--------------------- .nv.constant0._ZN5flash44flash_bwd_dq_dk_dv_loop_seqk_parallel_kernelI23Flash_bwd_kernel_traitsILi256ELi64ELi64ELi8ELi4ELi2ELi2ELb0ELb0EN7cutlass10bfloat16_tE19Flash_kernel_traitsILi256ELi64ELi64ELi8ES3_EELb0ELb1ELb0ELb1ELb0ELb0ELb1EEEvNS_16Flash_bwd_paramsE --------------------------
	.section	.nv.constant0._ZN5flash44flash_bwd_dq_dk_dv_loop_seqk_parallel_kernelI23Flash_bwd_kernel_traitsILi256ELi64ELi64ELi8ELi4ELi2ELi2ELb0ELb0EN7cutlass10bfloat16_tE19Flash_kernel_traitsILi256ELi64ELi64ELi8ES3_EELb0ELb1ELb0ELb1ELb0ELb0ELb1EEEvNS_16Flash_bwd_paramsE,"a",@progbits
	.sectionflags	@""
	.align	4
.nv.constant0._ZN5flash44flash_bwd_dq_dk_dv_loop_seqk_parallel_kernelI23Flash_bwd_kernel_traitsILi256ELi64ELi64ELi8ELi4ELi2ELi2ELb0ELb0EN7cutlass10bfloat16_tE19Flash_kernel_traitsILi256ELi64ELi64ELi8ES3_EELb0ELb1ELb0ELb1ELb0ELb0ELb1EEEvNS_16Flash_bwd_paramsE:
	.zero		992


//--------------------- .nv.constant0._ZN5flash25flash_bwd_dot_do_o_kernelILb0E23Flash_bwd_kernel_traitsILi256ELi64ELi64ELi8ELi4ELi2ELi2ELb0ELb0EN7cutlass10bfloat16_tE19Flash_kernel_traitsILi256ELi64ELi64ELi8ES3_EEEEvNS_16Flash_bwd_paramsE --------------------------
	.section	.nv.constant0._ZN5flash25flash_bwd_dot_do_o_kernelILb0E23Flash_bwd_kernel_traitsILi256ELi64ELi64ELi8ELi4ELi2ELi2ELb0ELb0EN7cutlass10bfloat16_tE19Flash_kernel_traitsILi256ELi64ELi64ELi8ES3_EEEEvNS_16Flash_bwd_paramsE,"a",@progbits
	.sectionflags	@""
	.align	4
.nv.constant0._ZN5flash25flash_bwd_dot_do_o_kernelILb0E23Flash_bwd_kernel_traitsILi256ELi64ELi64ELi8ELi4ELi2ELi2ELb0ELb0EN7cutlass10bfloat16_tE19Flash_kernel_traitsILi256ELi64ELi64ELi8ES3_EEEEvNS_16Flash_bwd_paramsE:
	.zero		992


//--------------------- .nv.constant0._ZN5flash25flash_bwd_dot_do_o_kernelILb1E23Flash_bwd_kernel_traitsILi256ELi64ELi64ELi8ELi4ELi2ELi2ELb0ELb0EN7cutlass10bfloat16_tE19Flash_kernel_traitsILi256ELi64ELi64ELi8ES3_EEEEvNS_16Flash_bwd_paramsE --------------------------
	.section	.nv.constant0._ZN5flash25flash_bwd_dot_do_o_kernelILb1E23Flash_bwd_kernel_traitsILi256ELi64ELi64ELi8ELi4ELi2ELi2ELb0ELb0EN7cutlass10bfloat16_tE19Flash_kernel_traitsILi256ELi64ELi64ELi8ES3_EEEEvNS_16Flash_bwd_paramsE,"a",@progbits
	.sectionflags	@""
	.align	4
.nv.constant0._ZN5flash25flash_bwd_dot_do_o_kernelILb1E23Flash_bwd_kernel_traitsILi256ELi64ELi64ELi8ELi4ELi2ELi2ELb0ELb0EN7cutlass10bfloat16_tE19Flash_kernel_traitsILi256ELi64ELi64ELi8ES3_EEEEvNS_16Flash_bwd_paramsE:
	.zero		992


//--------------------- .text._ZN5flash27flash_bwd_convert_dq_kernelI23Flash_bwd_kernel_traitsILi256ELi64ELi32ELi8ELi4ELi1ELi2ELb1ELb1EN7cutlass10bfloat16_tE19Flash_kernel_traitsILi256ELi64ELi32ELi8ES3_EEEEvNS_16Flash_bwd_paramsEi --------------------------
	.section	.text._ZN5flash27flash_bwd_convert_dq_kernelI23Flash_bwd_kernel_traitsILi256ELi64ELi32ELi8ELi4ELi1ELi2ELb1ELb1EN7cutlass10bfloat16_tE19Flash_kernel_traitsILi256ELi64ELi32ELi8ES3_EEEEvNS_16Flash_bwd_paramsEi,"ax",@progbits
	.sectioninfo	@"SHI_REGISTERS=96"
	.align	128
        .global         _ZN5flash27flash_bwd_convert_dq_kernelI23Flash_bwd_kernel_traitsILi256ELi64ELi32ELi8ELi4ELi1ELi2ELb1ELb1EN7cutlass10bfloat16_tE19Flash_kernel_traitsILi256ELi64ELi32ELi8ES3_EEEEvNS_16Flash_bwd_paramsEi
        .type           _ZN5flash27flash_bwd_convert_dq_kernelI23Flash_bwd_kernel_traitsILi256ELi64ELi32ELi8ELi4ELi1ELi2ELb1ELb1EN7cutlass10bfloat16_tE19Flash_kernel_traitsILi256ELi64ELi32ELi8ES3_EEEEvNS_16Flash_bwd_paramsEi,@function
        .size           _ZN5flash27flash_bwd_convert_dq_kernelI23Flash_bwd_kernel_traitsILi256ELi64ELi32ELi8ELi4ELi1ELi2ELb1ELb1EN7cutlass10bfloat16_tE19Flash_kernel_traitsILi256ELi64ELi32ELi8ES3_EEEEvNS_16Flash_bwd_paramsEi,(.L_x_1015 - _ZN5flash27flash_bwd_convert_dq_kernelI23Flash_bwd_kernel_traitsILi256ELi64ELi32ELi8ELi4ELi1ELi2ELb1ELb1EN7cutlass10bfloat16_tE19Flash_kernel_traitsILi256ELi64ELi32ELi8ES3_EEEEvNS_16Flash_bwd_paramsEi)
        .other          _ZN5flash27flash_bwd_convert_dq_kernelI23Flash_bwd_kernel_traitsILi256ELi64ELi32ELi8ELi4ELi1ELi2ELb1ELb1EN7cutlass10bfloat16_tE19Flash_kernel_traitsILi256ELi64ELi32ELi8ES3_EEEEvNS_16Flash_bwd_paramsEi,@"STO_CUDA_ENTRY STV_DEFAULT"
_ZN5flash27flash_bwd_convert_dq_kernelI23Flash_bwd_kernel_traitsILi256ELi64ELi32ELi8ELi4ELi1ELi2ELb1ELb1EN7cutlass10bfloat16_tE19Flash_kernel_traitsILi256ELi64ELi32ELi8ES3_EEEEvNS_16Flash_bwd_paramsEi:
.text._ZN5flash27flash_bwd_convert_dq_kernelI23Flash_bwd_kernel_traitsILi256ELi64ELi32ELi8ELi4ELi1ELi2ELb1ELb1EN7cutlass10bfloat16_tE19Flash_kernel_traitsILi256ELi64ELi32ELi8ES3_EEEEvNS_16Flash_bwd_paramsEi:
[----:B------:R-:W-:Y:S02]  /*0000*/  MOV R1, c[0x0][0x28] ;  /* 0x00000a0000017a02 */ /* 0x000fe40000000f00 */
[----:B------:R-:W0:Y:S01]  /*0010*/  S2UR UR9, SR_CTAID.Y ;  /* 0x00000000000979c3 */ /* 0x000e220000002600 */
[----:B------:R-:W-:Y:S02]  /*0020*/  ULDC.64 UR4, c[0x0][0x240] ;  /* 0x0000900000047ab9 */ /* 0x000fe40000000a00 */
[----:B------:R-:W-:Y:S02]  /*0030*/  UISETP.NE.U32.AND UP0, UPT, URZ, UR4, UPT ;  /* 0x000000043f00728c */ /* 0x000fe4000bf05070 */
[----:B------:R-:W-:Y:S02]  /*0040*/  UMOV UR6, 0x4 ;  /* 0x0000000400067882 */ /* 0x000fe40000000000 */
[----:B------:R-:W-:Y:S02]  /*0050*/  UISETP.NE.AND.EX UP0, UPT, URZ, UR5, UPT, UP0 ;  /* 0x000000053f00728c */ /* 0x000fe4000bf05300 */
[----:B------:R-:W-:Y:S02]  /*0060*/  ULDC.64 UR22, c[0x0][0x118] ;  /* 0x0000460000167ab9 */ /* 0x000fe40000000a00 */
[----:B------:R-:W-:-:S02]  /*0070*/  ULDC.64 UR4, c[0x0][0x240] ;  /* 0x0000900000047ab9 */ /* 0x000fc40000000a00 */
[----:B------:R-:W-:Y:S01]  /*0080*/  PLOP3.LUT P0, PT, PT, PT, UP0, 0x80, 0x0 ;  /* 0x000000000000781c */ /* 0x000fe20003f0f008 */
[----:B0-----:R-:W-:-:S06]  /*0090*/  UIMAD.WIDE UR4, UR9, UR6, UR4 ;  /* 0x00000006090472a5 */ /* 0x001fcc000f8e0204 */
[----:B------:R-:W-:Y:S02]  /*00a0*/  MOV R2, UR4 ;  /* 0x0000000400027c02 */ /* 0x000fe40008000f00 */
[----:B------:R-:W-:-:S05]  /*00b0*/  MOV R3, UR5 ;  /* 0x0000000500037c02 */ /* 0x000fca0008000f00 */
[----:B------:R-:W2:Y:S04]  /*00c0*/  @P0 LDG.E R4, [R2.64] ;  /* 0x0000001602040981 */ /* 0x000ea8000c1e1900 */
[----:B------:R-:W3:Y:S01]  /*00d0*/  @P0 LDG.E R0, [R2.64+0x4] ;  /* 0x0000041602000981 */ /* 0x000ee2000c1e1900 */
[----:B------:R-:W-:Y:S01]  /*00e0*/  UMOV UR17, 0xffffffff ;  /* 0xffffffff00117882 */ /* 0x000fe20000000000 */
[----:B------:R-:W0:Y:S02]  /*00f0*/  S2UR UR6, SR_CTAID.X ;  /* 0x00000000000679c3 */ /* 0x000e240000002500 */
[----:B0-----:R-:W-:-:S06]  /*0100*/  USHF.L.U32 UR6, UR6, 0x6, URZ ;  /* 0x0000000606067899 */ /* 0x001fcc000800063f */
[----:B--2---:R-:W0:Y:S08]  /*0110*/  @P0 R2UR UR17, R4 ;  /* 0x00000000041103c2 */ /* 0x004e3000000e0000 */
[----:B---3--:R-:W0:Y:S02]  /*0120*/  @P0 R2UR UR5, R0 ;  /* 0x00000000000503c2 */ /* 0x008e2400000e0000 */
[----:B0-----:R-:W-:-:S07]  /*0130*/  @UP0 UIADD3 UR5, UR5, -UR17, URZ ;  /* 0x8000001105050290 */ /* 0x001fce000fffe03f */
[----:B------:R-:W-:Y:S02]  /*0140*/  @!UP0 ULDC UR5, c[0x0][0x214] ;  /* 0x0000850000058ab9 */ /* 0x000fe40000000800 */
[----:B------:R-:W-:-:S06]  /*0150*/  UISETP.GT.AND UP1, UPT, UR5, UR6, UPT ;  /* 0x000000060500728c */ /* 0x000fcc000bf24270 */
[----:B------:R-:W-:-:S13]  /*0160*/  PLOP3.LUT P0, PT, PT, PT, UP1, 0x80, 0x0 ;  /* 0x000000000000781c */ /* 0x000fda0003f0f018 */
[----:B------:R-:W-:Y:S05]  /*0170*/  @!P0 EXIT ;  /* 0x000000000000894d */ /* 0x000fea0003800000 */
[----:B------:R-:W0:Y:S01]  /*0180*/  S2R R9, SR_TID.X ;  /* 0x0000000000097919 */ /* 0x000e220000002100 */
[----:B------:R-:W1:Y:S01]  /*0190*/  S2UR UR7, SR_CTAID.Z ;  /* 0x00000000000779c3 */ /* 0x000e620000002700 */
[----:B------:R-:W-:Y:S01]  /*01a0*/  MOV R2, c[0x0][0x3e0] ;  /* 0x0000f80000027a02 */ /* 0x000fe20000000f00 */
[----:B------:R-:W-:Y:S01]  /*01b0*/  ULDC UR18, c[0x0][0x224] ;  /* 0x0000890000127ab9 */ /* 0x000fe20000000800 */
[----:B------:R-:W-:Y:S01]  /*01c0*/  HFMA2.MMA R57, -RZ, RZ, 0, 0 ;  /* 0x00000000ff397435 */ /* 0x000fe200000001ff */
[----:B------:R-:W-:Y:S01]  /*01d0*/  UIMAD.WIDE UR18, UR9, UR18, URZ ;  /* 0x00000012091272a5 */ /* 0x000fe2000f8e023f */
[----:B------:R-:W-:Y:S01]  /*01e0*/  ISETP.GE.AND P1, PT, R2, 0x1, PT ;  /* 0x000000010200780c */ /* 0x000fe20003f26270 */
[----:B------:R-:W-:Y:S01]  /*01f0*/  UISETP.NE.AND UP1, UPT, UR17, -0x1, UPT ;  /* 0xffffffff1100788c */ /* 0x000fe2000bf25270 */
[----:B------:R-:W-:Y:S01]  /*0200*/  HFMA2.MMA R22, -RZ, RZ, 0, 0 ;  /* 0x00000000ff167435 */ /* 0x000fe200000001ff */
[----:B------:R-:W-:Y:S01]  /*0210*/  ULDC UR16, c[0x0][0x1c0] ;  /* 0x0000700000107ab9 */ /* 0x000fe20000000800 */
[----:B------:R-:W-:Y:S01]  /*0220*/  CS2R R26, SRZ ;  /* 0x00000000001a7805 */ /* 0x000fe2000001ff00 */
[----:B------:R-:W-:Y:S01]  /*0230*/  UIMAD.WIDE UR14, UR9, 0x80, URZ ;  /* 0x00000080090e78a5 */ /* 0x000fe2000f8e023f */
[----:B------:R-:W-:Y:S01]  /*0240*/  CS2R R28, SRZ ;  /* 0x00000000001c7805 */ /* 0x000fe2000001ff00 */
[----:B------:R-:W-:Y:S01]  /*0250*/  USHF.R.S32.HI UR20, URZ, 0x1f, UR16 ;  /* 0x0000001f3f147899 */ /* 0x000fe20008011410 */
[----:B------:R-:W-:Y:S01]  /*0260*/  CS2R R30, SRZ ;  /* 0x00000000001e7805 */ /* 0x000fe2000001ff00 */
[----:B------:R-:W-:Y:S01]  /*0270*/  UIMAD UR19, UR19, UR16, URZ ;  /* 0x00000010131372a4 */ /* 0x000fe2000f8e023f */
[----:B------:R-:W-:Y:S01]  /*0280*/  CS2R R70, SRZ ;  /* 0x0000000000467805 */ /* 0x000fe2000001ff00 */
[----:B------:R-:W-:Y:S01]  /*0290*/  USEL UR24, UR14, URZ, UP0 ;  /* 0x0000003f0e187287 */ /* 0x000fe20008000000 */
[----:B------:R-:W-:Y:S01]  /*02a0*/  CS2R R32, SRZ ;  /* 0x0000000000207805 */ /* 0x000fe2000001ff00 */
[----:B------:R-:W-:Y:S01]  /*02b0*/  USEL UR25, UR15, URZ, UP0 ;  /* 0x0000003f0f197287 */ /* 0x000fe20008000000 */
[----:B------:R-:W-:Y:S01]  /*02c0*/  CS2R R34, SRZ ;  /* 0x0000000000227805 */ /* 0x000fe2000001ff00 */
[----:B------:R-:W-:Y:S01]  /*02d0*/  UIMAD.WIDE.U32 UR14, UR18, UR16, URZ ;  /* 0x00000010120e72a5 */ /* 0x000fe2000f8e003f */
[----:B------:R-:W-:Y:S01]  /*02e0*/  CS2R R36, SRZ ;  /* 0x0000000000247805 */ /* 0x000fe2000001ff00 */
[----:B------:R-:W-:Y:S01]  /*02f0*/  UIMAD UR28, UR18, UR20, UR19 ;  /* 0x00000014121c72a4 */ /* 0x000fe2000f8e0213 */
[----:B0-----:R-:W-:Y:S01]  /*0300*/  SHF.R.S32.HI R0, RZ, 0x1f, R9 ;  /* 0x0000001fff007819 */ /* 0x001fe20000011409 */
[----:B------:R-:W-:Y:S01]  /*0310*/  ULDC UR29, c[0x0][0x22c] ;  /* 0x00008b00001d7ab9 */ /* 0x000fe20000000800 */
[----:B------:R-:W-:Y:S01]  /*0320*/  CS2R R38, SRZ ;  /* 0x0000000000267805 */ /* 0x000fe2000001ff00 */
[----:B------:R-:W-:Y:S01]  /*0330*/  UIMAD.WIDE UR12, UR16, UR29, URZ ;  /* 0x0000001d100c72a5 */ /* 0x000fe2000f8e023f */
[CC--:B------:R-:W-:Y:S01]  /*0340*/  LEA.HI R2, R0.reuse, R9.reuse, RZ, 0x2 ;  /* 0x0000000900027211 */ /* 0x0c0fe200078f10ff */
[----:B------:R-:W-:Y:S01]  /*0350*/  UIADD3 UR15, UR15, UR28, URZ ;  /* 0x0000001c0f0f7290 */ /* 0x000fe2000fffe03f */
[CC--:B------:R-:W-:Y:S01]  /*0360*/  LEA.HI R5, R0.reuse, R9.reuse, RZ, 0x6 ;  /* 0x0000000900057211 */ /* 0x0c0fe200078f30ff */
[----:B------:R-:W-:Y:S01]  /*0370*/  @UP1 UMOV UR27, UR17 ;  /* 0x00000011001b1c82 */ /* 0x000fe20008000000 */
[--C-:B------:R-:W-:Y:S01]  /*0380*/  SHF.R.S32.HI R3, RZ, 0x2, R2.reuse ;  /* 0x00000002ff037819 */ /* 0x100fe20000011402 */
[----:B------:R-:W-:Y:S01]  /*0390*/  @!UP1 UMOV UR27, 0xffffffff ;  /* 0xffffffff001b9882 */ /* 0x000fe20000000000 */
[----:B------:R-:W-:Y:S01]  /*03a0*/  SHF.R.S32.HI R4, RZ, 0x1f, R2 ;  /* 0x0000001fff047819 */ /* 0x000fe20000011402 */
[----:B------:R-:W-:Y:S01]  /*03b0*/  USHF.R.S32.HI UR21, URZ, 0x1f, UR29 ;  /* 0x0000001f3f157899 */ /* 0x000fe2000801141d */
[----:B------:R-:W-:Y:S01]  /*03c0*/  LEA.HI R6, R0, R9, RZ, 0x5 ;  /* 0x0000000900067211 */ /* 0x000fe200078f28ff */
[----:B------:R-:W-:Y:S01]  /*03d0*/  UIMAD.WIDE.U32 UR30, UR12, UR27, URZ ;  /* 0x0000001b0c1e72a5 */ /* 0x000fe2000f8e003f */
[----:B------:R-:W-:Y:S01]  /*03e0*/  LEA.HI R4, R4, R3, RZ, 0x3 ;  /* 0x0000000304047211 */ /* 0x000fe200078f18ff */
[----:B------:R-:W-:Y:S01]  /*03f0*/  UIMAD UR15, UR15, UR29, URZ ;  /* 0x0000001d0f0f72a4 */ /* 0x000fe2000f8e023f */
[----:B------:R-:W-:Y:S01]  /*0400*/  LEA.HI R0, R0, R9, RZ, 0x3 ;  /* 0x0000000900007211 */ /* 0x000fe200078f18ff */
[----:B------:R-:W-:Y:S01]  /*0410*/  UIMAD.WIDE.U32 UR18, UR14, UR29, URZ ;  /* 0x0000001d0e1272a5 */ /* 0x000fe2000f8e003f */
[----:B------:R-:W-:Y:S01]  /*0420*/  LOP3.LUT R4, R4, 0xfffffff8, RZ, 0xc0, !PT ;  /* 0xfffffff804047812 */ /* 0x000fe200078ec0ff */
[----:B------:R-:W-:Y:S01]  /*0430*/  UIMAD UR27, UR13, UR27, URZ ;  /* 0x0000001b0d1b72a4 */ /* 0x000fe2000f8e023f */
[----:B------:R-:W-:Y:S01]  /*0440*/  LOP3.LUT R7, R0, 0x1ffffff8, RZ, 0xc0, !PT ;  /* 0x1ffffff800077812 */ /* 0x000fe200078ec0ff */
[----:B------:R-:W-:Y:S01]  /*0450*/  UMOV UR4, URZ ;  /* 0x0000003f00047c82 */ /* 0x000fe20008000000 */
[----:B------:R-:W-:Y:S01]  /*0460*/  IADD3 R4, R3, -R4, RZ ;  /* 0x8000000403047210 */ /* 0x000fe20007ffe0ff */
[----:B------:R-:W-:Y:S01]  /*0470*/  USHF.R.S32.HI UR8, URZ, 0x1f, UR6 ;  /* 0x0000001f3f087899 */ /* 0x000fe20008011406 */
[----:B------:R-:W-:Y:S01]  /*0480*/  SHF.R.S32.HI R3, RZ, 0x5, R6 ;  /* 0x00000005ff037819 */ /* 0x000fe20000011406 */
[----:B------:R-:W-:Y:S01]  /*0490*/  UIADD3 UR24, UP0, UR6, UR24, URZ ;  /* 0x0000001806187290 */ /* 0x000fe2000ff1e03f */
[----:B------:R-:W-:Y:S01]  /*04a0*/  SHF.R.S32.HI R17, RZ, 0x3, R0 ;  /* 0x00000003ff117819 */ /* 0x000fe20000011400 */
[----:B------:R-:W-:Y:S01]  /*04b0*/  UIMAD UR15, UR21, UR14, UR15 ;  /* 0x0000000e150f72a4 */ /* 0x000fe2000f8e020f */
[C---:B------:R-:W-:Y:S01]  /*04c0*/  LOP3.LUT R8, R6.reuse, 0xffffffe0, RZ, 0xc0, !PT ;  /* 0xffffffe006087812 */ /* 0x040fe200078ec0ff */
[----:B-1----:R-:W-:Y:S01]  /*04d0*/  UIMAD UR32, UR7, UR29, URZ ;  /* 0x0000001d072072a4 */ /* 0x002fe2000f8e023f */
[----:B------:R-:W-:Y:S01]  /*04e0*/  IMAD.IADD R7, R9, 0x1, -R7 ;  /* 0x0000000109077824 */ /* 0x000fe200078e0a07 */
[----:B------:R-:W-:Y:S01]  /*04f0*/  UIMAD UR4, UR12, UR4, UR27 ;  /* 0x000000040c0472a4 */ /* 0x000fe2000f8e021b */
[----:B------:R-:W-:Y:S01]  /*0500*/  LEA.HI R6, R6, R3, RZ, 0x1 ;  /* 0x0000000306067211 */ /* 0x000fe200078f08ff */
[----:B------:R-:W-:Y:S01]  /*0510*/  USEL UR18, UR18, UR30, !UP1 ;  /* 0x0000001e12127287 */ /* 0x000fe2000c800000 */
[----:B------:R-:W-:Y:S01]  /*0520*/  SHF.L.U32 R0, R17, 0x6, RZ ;  /* 0x0000000611007819 */ /* 0x000fe200000006ff */
[----:B------:R-:W-:Y:S01]  /*0530*/  UIADD3.X UR20, UR8, UR25, URZ, UP0, !UPT ;  /* 0x0000001908147290 */ /* 0x000fe200087fe43f */
[-C--:B------:R-:W-:Y:S01]  /*0540*/  IADD3 R8, -R8, R9.reuse, RZ ;  /* 0x0000000908087210 */ /* 0x080fe20007ffe1ff */
[----:B------:R-:W-:Y:S01]  /*0550*/  UIADD3 UR19, UR19, UR15, URZ ;  /* 0x0000000f13137290 */ /* 0x000fe2000fffe03f */
[----:B------:R-:W-:Y:S01]  /*0560*/  LOP3.LUT R6, R6, 0x3ffffe, RZ, 0xc0, !PT ;  /* 0x003ffffe06067812 */ /* 0x000fe200078ec0ff */
[----:B------:R-:W-:Y:S01]  /*0570*/  UIMAD UR26, UR29, UR16, URZ ;  /* 0x000000101d1a72a4 */ /* 0x000fe2000f8e023f */
[----:B------:R-:W-:Y:S01]  /*0580*/  SHF.L.U32 R46, R7, 0x3, RZ ;  /* 0x00000003072e7819 */ /* 0x000fe200000006ff */
[----:B------:R-:W-:Y:S01]  /*0590*/  UIADD3 UR18, UP0, UR32, UR18, URZ ;  /* 0x0000001220127290 */ /* 0x000fe2000ff1e03f */
[----:B------:R-:W-:Y:S01]  /*05a0*/  LOP3.LUT R2, R2, 0x7ffffffc, RZ, 0xc0, !PT ;  /* 0x7ffffffc02027812 */ /* 0x000fe200078ec0ff */
[----:B------:R-:W-:Y:S01]  /*05b0*/  @UP1 UIADD3 UR19, UR31, UR4, URZ ;  /* 0x000000041f131290 */ /* 0x000fe2000fffe03f */
[----:B------:R-:W-:Y:S01]  /*05c0*/  LOP3.LUT R7, R0, 0x1c0, RZ, 0xc0, !PT ;  /* 0x000001c000077812 */ /* 0x000fe200078ec0ff */
[----:B------:R-:W-:Y:S01]  /*05d0*/  UIMAD UR20, UR20, UR12, URZ ;  /* 0x0000000c141472a4 */ /* 0x000fe2000f8e023f */
[C---:B------:R-:W-:Y:S01]  /*05e0*/  IMAD R8, R3.reuse, UR26, R8 ;  /* 0x0000001a03087c24 */ /* 0x040fe2000f8e0208 */
[----:B------:R-:W-:Y:S01]  /*05f0*/  ULEA.HI.X.SX32 UR19, UR32, UR19, 0x1, UP0 ;  /* 0x0000001320137291 */ /* 0x000fe200080f0e3f */
[----:B------:R-:W-:Y:S01]  /*0600*/  IMAD.IADD R3, R3, 0x1, -R6 ;  /* 0x0000000103037824 */ /* 0x000fe200078e0a06 */
[----:B------:R-:W-:Y:S01]  /*0610*/  UIMAD UR20, UR13, UR24, UR20 ;  /* 0x000000180d1472a4 */ /* 0x000fe2000f8e0214 */
[----:B------:R-:W-:Y:S01]  /*0620*/  IADD3 R2, -R2, R9, RZ ;  /* 0x0000000902027210 */ /* 0x000fe20007ffe1ff */
[----:B------:R-:W-:Y:S01]  /*0630*/  UIMAD.WIDE.U32 UR12, UR12, UR24, UR18 ;  /* 0x000000180c0c72a5 */ /* 0x000fe2000f8e0012 */
[----:B------:R-:W-:Y:S01]  /*0640*/  LOP3.LUT R0, R7, 0x38, R46, 0xf8, !PT ;  /* 0x0000003807007812 */ /* 0x000fe200078ef82e */
[----:B------:R-:W-:Y:S01]  /*0650*/  @!UP1 USHF.R.S32.HI UR4, URZ, 0x1f, UR9 ;  /* 0x0000001f3f049899 */ /* 0x000fe20008011409 */
[----:B------:R-:W-:Y:S01]  /*0660*/  SHF.R.U32.HI R7, RZ, 0x3, R7 ;  /* 0x00000003ff077819 */ /* 0x000fe20000011607 */
[----:B------:R-:W-:Y:S01]  /*0670*/  ULDC.64 UR10, c[0x0][0x398] ;  /* 0x0000e600000a7ab9 */ /* 0x000fe20000000a00 */
[----:B------:R-:W-:Y:S01]  /*0680*/  LEA R18, R3, R2, 0x9 ;  /* 0x0000000203127211 */ /* 0x000fe200078e48ff */
[----:B------:R-:W-:Y:S01]  /*0690*/  ULDC.64 UR18, c[0x0][0x380] ;  /* 0x0000e00000127ab9 */ /* 0x000fe20000000a00 */
[----:B------:R-:W-:Y:S01]  /*06a0*/  LOP3.LUT R0, R0, R7, RZ, 0x3c, !PT ;  /* 0x0000000700007212 */ /* 0x000fe200078e3cff */
[----:B------:R-:W-:Y:S01]  /*06b0*/  @UP1 UIMAD.WIDE.U32 UR14, UR17, UR10, URZ ;  /* 0x0000000a110e12a5 */ /* 0x000fe2000f8e003f */
[----:B------:R-:W-:Y:S01]  /*06c0*/  SHF.R.S32.HI R5, RZ, 0x6, R5 ;  /* 0x00000006ff057819 */ /* 0x000fe20000011405 */
[----:B------:R-:W-:Y:S01]  /*06d0*/  @!UP1 UIMAD UR4, UR4, UR18, URZ ;  /* 0x00000012040492a4 */ /* 0x000fe2000f8e023f */
[----:B------:R-:W-:Y:S01]  /*06e0*/  SHF.R.S32.HI R2, RZ, 0x1f, R8 ;  /* 0x0000001fff027819 */ /* 0x000fe20000011408 */
[----:B------:R-:W-:Y:S01]  /*06f0*/  @UP1 UIMAD UR11, UR17, UR11, UR15 ;  /* 0x0000000b110b12a4 */ /* 0x000fe2000f8e020f */
[----:B------:R-:W-:Y:S01]  /*0700*/  MOV R23, UR20 ;  /* 0x0000001400177c02 */ /* 0x000fe20008000f00 */
[----:B------:R-:W-:Y:S01]  /*0710*/  @!UP1 UIMAD UR4, UR9, UR19, UR4 ;  /* 0x00000013090492a4 */ /* 0x000fe2000f8e0204 */
[----:B------:R-:W-:Y:S01]  /*0720*/  LOP3.LUT P0, RZ, R4, 0x4, RZ, 0xc0, !PT ;  /* 0x0000000404ff7812 */ /* 0x000fe2000780c0ff */
[----:B------:R-:W-:Y:S01]  /*0730*/  @UP1 UMOV UR20, UR14 ;  /* 0x0000000e00141c82 */ /* 0x000fe20008000000 */
[----:B------:R-:W-:Y:S01]  /*0740*/  IADD3 R8, P2, R8, UR12, RZ ;  /* 0x0000000c08087c10 */ /* 0x000fe2000ff5e0ff */
[----:B------:R-:W-:Y:S01]  /*0750*/  CS2R R40, SRZ ;  /* 0x0000000000287805 */ /* 0x000fe2000001ff00 */
[----:B------:R-:W-:Y:S01]  /*0760*/  SHF.L.U32 R4, R4, 0x6, RZ ;  /* 0x0000000604047819 */ /* 0x000fe200000006ff */
[----:B------:R-:W-:Y:S01]  /*0770*/  CS2R R68, SRZ ;  /* 0x0000000000447805 */ /* 0x000fe2000001ff00 */
[C---:B------:R-:W-:Y:S01]  /*0780*/  LEA R19, R5.reuse, R0, 0x9 ;  /* 0x0000000005137211 */ /* 0x040fe200078e48ff */
[----:B------:R-:W-:Y:S01]  /*0790*/  IMAD.SHL.U32 R5, R5, 0x8, RZ ;  /* 0x0000000805057824 */ /* 0x000fe200078e00ff */
[----:B------:R-:W-:Y:S01]  /*07a0*/  IADD3.X R23, R2, UR13, R23, P2, !PT ;  /* 0x0000000d02177c10 */ /* 0x000fe200097fe417 */
[----:B------:R-:W-:Y:S01]  /*07b0*/  @!UP1 UIMAD.WIDE.U32 UR12, UR9, UR18, URZ ;  /* 0x00000012090c92a5 */ /* 0x000fe2000f8e003f */
[----:B------:R-:W-:Y:S01]  /*07c0*/  LOP3.LUT R4, R4, 0x1c0, RZ, 0xc0, !PT ;  /* 0x000001c004047812 */ /* 0x000fe200078ec0ff */
[----:B------:R-:W-:Y:S01]  /*07d0*/  USHF.R.S32.HI UR9, URZ, 0x1f, UR7 ;  /* 0x0000001f3f097899 */ /* 0x000fe20008011407 */
[----:B------:R-:W-:Y:S01]  /*07e0*/  LEA R56, P2, R8, c[0x0][0x350], 0x2 ;  /* 0x0000d40008387a11 */ /* 0x000fe200078410ff */
[----:B------:R-:W-:Y:S01]  /*07f0*/  @!UP1 UIADD3 UR11, UR13, UR4, URZ ;  /* 0x000000040d0b9290 */ /* 0x000fe2000fffe03f */
[----:B------:R-:W-:Y:S01]  /*0800*/  LOP3.LUT R5, R4, 0x18, R5, 0xf8, !PT ;  /* 0x0000001804057812 */ /* 0x000fe200078ef805 */
[----:B------:R-:W-:Y:S01]  /*0810*/  HFMA2.MMA R0, -RZ, RZ, 0, 0 ;  /* 0x00000000ff007435 */ /* 0x000fe200000001ff */
[----:B------:R-:W-:Y:S01]  /*0820*/  SHF.R.U32.HI R4, RZ, 0x3, R4 ;  /* 0x00000003ff047819 */ /* 0x000fe20000011604 */
[----:B------:R-:W-:Y:S01]  /*0830*/  @!UP1 UMOV UR20, UR12 ;  /* 0x0000000c00149c82 */ /* 0x000fe20008000000 */
[----:B------:R-:W-:Y:S01]  /*0840*/  LEA.HI.X R23, R8, c[0x0][0x354], R23, 0x2, P2 ;  /* 0x0000d50008177a11 */ /* 0x000fe200010f1417 */
[----:B------:R-:W-:Y:S01]  /*0850*/  CS2R R74, SRZ ;  /* 0x00000000004a7805 */ /* 0x000fe2000001ff00 */
[----:B------:R-:W-:Y:S01]  /*0860*/  LOP3.LUT R21, R5, R4, RZ, 0x3c, !PT ;  /* 0x0000000405157212 */ /* 0x000fe200078e3cff */
[----:B------:R-:W-:Y:S01]  /*0870*/  CS2R R8, SRZ ;  /* 0x0000000000087805 */ /* 0x000fe2000001ff00 */
[----:B------:R-:W-:Y:S01]  /*0880*/  CS2R R72, SRZ ;  /* 0x0000000000487805 */ /* 0x000fe2000001ff00 */
[----:B------:R-:W-:Y:S01]  /*0890*/  CS2R R10, SRZ ;  /* 0x00000000000a7805 */ /* 0x000fe2000001ff00 */
[----:B------:R-:W-:Y:S01]  /*08a0*/  CS2R R2, SRZ ;  /* 0x0000000000027805 */ /* 0x000fe2000001ff00 */
[----:B------:R-:W-:Y:S01]  /*08b0*/  CS2R R42, SRZ ;  /* 0x00000000002a7805 */ /* 0x000fe2000001ff00 */
[----:B------:R-:W-:Y:S01]  /*08c0*/  CS2R R44, SRZ ;  /* 0x00000000002c7805 */ /* 0x000fe2000001ff00 */
[----:B------:R-:W-:Y:S01]  /*08d0*/  CS2R R52, SRZ ;  /* 0x0000000000347805 */ /* 0x000fe2000001ff00 */
[----:B------:R-:W-:Y:S01]  /*08e0*/  CS2R R54, SRZ ;  /* 0x0000000000367805 */ /* 0x000fe2000001ff00 */
[----:B------:R-:W-:Y:S01]  /*08f0*/  MOV R76, RZ ;  /* 0x000000ff004c7202 */ /* 0x000fe20000000f00 */
        /* <DEDUP_REMOVED lines=9> */
[----:B------:R-:W-:Y:S01]  /*0990*/  IMAD.MOV.U32 R16, RZ, RZ, RZ ;  /* 0x000000ffff107224 */ /* 0x000fe200078e00ff */
[----:B------:R-:W-:Y:S01]  /*09a0*/  CS2R R64, SRZ ;  /* 0x0000000000407805 */ /* 0x000fe2000001ff00 */
[----:B------:R-:W-:Y:S01]  /*09b0*/  CS2R R66, SRZ ;  /* 0x0000000000427805 */ /* 0x000fe2000001ff00 */
[----:B------:R-:W-:Y:S05]  /*09c0*/  @!P1 BRA `(.L_x_0) ;  /* 0x00000c7000009947 */ /* 0x000fea0003800000 */
[----:B------:R-:W-:Y:S01]  /*09d0*/  USHF.L.U32 UR21, UR26, 0x3, URZ ;  /* 0x000000031a157899 */ /* 0x000fe2000800063f */
[----:B------:R-:W-:Y:S01]  /*09e0*/  MOV R27, RZ ;  /* 0x000000ff001b7202 */ /* 0x000fe20000000f00 */
[----:B------:R-:W-:-:S02]  /*09f0*/  UMOV UR13, 0x2 ;  /* 0x00000002000d7882 */ /* 0x000fc40000000000 */
[----:B------:R-:W-:Y:S02]  /*0a00*/  UIADD3 UR27, UR21, 0x20, UR21 ;  /* 0x00000020151b7890 */ /* 0x000fe4000fffe015 */
[----:B------:R-:W-:Y:S02]  /*0a10*/  ULDC.64 UR24, c[0x0][0x3d8] ;  /* 0x0000f60000187ab9 */ /* 0x000fe40000000a00 */
[----:B------:R-:W-:Y:S02]  /*0a20*/  UIADD3 UR28, UR21, UR27, URZ ;  /* 0x0000001b151c7290 */ /* 0x000fe4000fffe03f */
[----:B------:R-:W-:Y:S02]  /*0a30*/  USHF.L.U64.HI UR13, UR24, UR13, UR25 ;  /* 0x0000000d180d7299 */ /* 0x000fe40008010219 */
[----:B------:R-:W-:Y:S02]  /*0a40*/  UIADD3 UR25, UR21, UR28, URZ ;  /* 0x0000001c15197290 */ /* 0x000fe4000fffe03f */
[----:B------:R-:W-:-:S02]  /*0a50*/  ULDC UR10, c[0x0][0x22c] ;  /* 0x00008b00000a7ab9 */ /* 0x000fc40000000800 */
[----:B------:R-:W-:Y:S02]  /*0a60*/  USHF.R.S32.HI UR4, URZ, 0x1f, UR21 ;  /* 0x0000001f3f047899 */ /* 0x000fe40008011415 */
[----:B------:R-:W-:Y:S02]  /*0a70*/  UIADD3 UR29, UR21, UR25, URZ ;  /* 0x00000019151d7290 */ /* 0x000fe4000fffe03f */
[----:B------:R-:W-:Y:S02]  /*0a80*/  UIMAD UR16, UR16, UR10, URZ ;  /* 0x0000000a101072a4 */ /* 0x000fe4000f8e023f */
[----:B------:R-:W-:Y:S02]  /*0a90*/  USHF.R.S32.HI UR10, URZ, 0x1f, UR27 ;  /* 0x0000001f3f0a7899 */ /* 0x000fe4000801141b */
[----:B------:R-:W-:Y:S02]  /*0aa0*/  USHF.L.U64.HI UR19, UR21, 0x2, UR4 ;  /* 0x0000000215137899 */ /* 0x000fe40008010204 */
[----:B------:R-:W-:-:S02]  /*0ab0*/  USHF.R.S32.HI UR4, URZ, 0x1f, UR28 ;  /* 0x0000001f3f047899 */ /* 0x000fc4000801141c */
[----:B------:R-:W-:Y:S02]  /*0ac0*/  UIADD3 UR30, UR21, UR29, URZ ;  /* 0x0000001d151e7290 */ /* 0x000fe4000fffe03f */
[----:B------:R-:W-:Y:S02]  /*0ad0*/  USHF.L.U64.HI UR18, UR27, 0x2, UR10 ;  /* 0x000000021b127899 */ /* 0x000fe4000801020a */
[----:B------:R-:W-:Y:S02]  /*0ae0*/  USHF.R.S32.HI UR10, URZ, 0x1f, UR25 ;  /* 0x0000001f3f0a7899 */ /* 0x000fe40008011419 */
[----:B------:R-:W-:Y:S02]  /*0af0*/  USHF.L.U64.HI UR17, UR28, 0x2, UR4 ;  /* 0x000000021c117899 */ /* 0x000fe40008010204 */
[----:B------:R-:W-:Y:S02]  /*0b00*/  UIADD3 UR31, UR21, UR30, URZ ;  /* 0x0000001e151f7290 */ /* 0x000fe4000fffe03f */
[----:B------:R-:W-:-:S02]  /*0b10*/  USHF.R.S32.HI UR4, URZ, 0x1f, UR29 ;  /* 0x0000001f3f047899 */ /* 0x000fc4000801141d */
[----:B------:R-:W-:Y:S02]  /*0b20*/  USHF.L.U64.HI UR15, UR25, 0x2, UR10 ;  /* 0x00000002190f7899 */ /* 0x000fe4000801020a */
[----:B------:R-:W-:Y:S02]  /*0b30*/  USHF.R.S32.HI UR10, URZ, 0x1f, UR30 ;  /* 0x0000001f3f0a7899 */ /* 0x000fe4000801141e */
[----:B------:R-:W-:Y:S02]  /*0b40*/  USHF.R.S32.HI UR12, URZ, 0x1f, UR31 ;  /* 0x0000001f3f0c7899 */ /* 0x000fe4000801141f */
[----:B------:R-:W-:Y:S02]  /*0b50*/  USHF.L.U64.HI UR14, UR29, 0x2, UR4 ;  /* 0x000000021d0e7899 */ /* 0x000fe40008010204 */
[----:B------:R-:W-:Y:S02]  /*0b60*/  USHF.L.U64.HI UR10, UR30, 0x2, UR10 ;  /* 0x000000021e0a7899 */ /* 0x000fe4000801020a */
[----:B------:R-:W-:-:S02]  /*0b70*/  USHF.L.U64.HI UR12, UR31, 0x2, UR12 ;  /* 0x000000021f0c7899 */ /* 0x000fc4000801020c */
[----:B------:R-:W-:Y:S02]  /*0b80*/  UMOV UR4, URZ ;  /* 0x0000003f00047c82 */ /* 0x000fe40008000000 */
.L_x_1:
[----:B------:R-:W-:Y:S01]  /*0b90*/  MOV R49, UR21 ;  /* 0x0000001500317c02 */ /* 0x000fe20008000f00 */
[----:B------:R-:W-:Y:S01]  /*0ba0*/  IMAD.U32 R85, RZ, RZ, UR16 ;  /* 0x00000010ff557e24 */ /* 0x000fe2000f8e00ff */
[----:B------:R-:W-:Y:S02]  /*0bb0*/  MOV R81, UR26 ;  /* 0x0000001a00517c02 */ /* 0x000fe40008000f00 */
[----:B------:R-:W-:Y:S02]  /*0bc0*/  LEA R48, P1, R49, R56, 0x2 ;  /* 0x0000003831307211 */ /* 0x000fe400078210ff */
[----:B------:R-:W-:Y:S02]  /*0bd0*/  MOV R83, UR16 ;  /* 0x0000001000537c02 */ /* 0x000fe40008000f00 */
[----:B------:R-:W-:Y:S02]  /*0be0*/  IADD3.X R49, R23, UR19, RZ, P1, !PT ;  /* 0x0000001317317c10 */ /* 0x000fe40008ffe4ff */
[----:B------:R-:W-:-:S02]  /*0bf0*/  MOV R89, UR16 ;  /* 0x0000001000597c02 */ /* 0x000fc40008000f00 */
[----:B------:R-:W-:Y:S01]  /*0c00*/  MOV R51, UR16 ;  /* 0x0000001000337c02 */ /* 0x000fe20008000f00 */
[----:B------:R-:W-:Y:S01]  /*0c10*/  IMAD.WIDE R80, R81, 0x20, R48 ;  /* 0x0000002051507825 */ /* 0x000fe200078e0230 */
[----:B------:R-:W-:Y:S01]  /*0c20*/  MOV R77, UR16 ;  /* 0x00000010004d7c02 */ /* 0x000fe20008000f00 */
[----:B------:R0:W2:Y:S04]  /*0c30*/  LDG.E R90, [R48.64] ;  /* 0x00000016305a7981 */ /* 0x0000a8000c1e1900 */
[----:B------:R-:W-:Y:S01]  /*0c40*/  IMAD.WIDE R82, R83, 0x20, R80 ;  /* 0x0000002053527825 */ /* 0x000fe200078e0250 */
[----:B------:R1:W3:Y:S04]  /*0c50*/  LDG.E R86, [R80.64] ;  /* 0x0000001650567981 */ /* 0x0002e8000c1e1900 */
[----:B------:R0:W4:Y:S01]  /*0c60*/  LDG.E R79, [R48.64+0x80] ;  /* 0x00008016304f7981 */ /* 0x000122000c1e1900 */
[----:B------:R-:W-:-:S03]  /*0c70*/  IMAD.WIDE R88, R89, 0x20, R82 ;  /* 0x0000002059587825 */ /* 0x000fc600078e0252 */
[----:B------:R5:W2:Y:S03]  /*0c80*/  LDG.E R83, [R82.64] ;  /* 0x0000001652537981 */ /* 0x000aa6000c1e1900 */
[----:B------:R-:W-:Y:S01]  /*0c90*/  IMAD.WIDE R84, R85, 0x20, R88 ;  /* 0x0000002055547825 */ /* 0x000fe200078e0258 */
[----:B-1----:R0:W4:Y:S04]  /*0ca0*/  LDG.E R80, [R48.64+0x100] ;  /* 0x0001001630507981 */ /* 0x002128000c1e1900 */
[----:B------:R1:W4:Y:S01]  /*0cb0*/  LDG.E R88, [R88.64] ;  /* 0x0000001658587981 */ /* 0x000322000c1e1900 */
[----:B------:R-:W-:-:S03]  /*0cc0*/  IMAD.WIDE R50, R51, 0x20, R84 ;  /* 0x0000002033327825 */ /* 0x000fc600078e0254 */
[----:B------:R0:W4:Y:S04]  /*0cd0*/  LDG.E R85, [R84.64] ;  /* 0x0000001654557981 */ /* 0x000128000c1e1900 */
[----:B------:R0:W4:Y:S04]  /*0ce0*/  LDG.E R87, [R50.64] ;  /* 0x0000001632577981 */ /* 0x000128000c1e1900 */
[----:B------:R1:W4:Y:S04]  /*0cf0*/  LDG.E R78, [R48.64+0x200] ;  /* 0x00020016304e7981 */ /* 0x000328000c1e1900 */
[----:B------:R1:W4:Y:S01]  /*0d00*/  LDG.E R81, [R48.64+0x280] ;  /* 0x0002801630517981 */ /* 0x000322000c1e1900 */
[----:B0-----:R-:W-:-:S03]  /*0d10*/  IMAD.WIDE R50, R77, 0x20, R50 ;  /* 0x000000204d327825 */ /* 0x001fc600078e0232 */
[----:B------:R1:W4:Y:S04]  /*0d20*/  LDG.E R77, [R48.64+0x180] ;  /* 0x00018016304d7981 */ /* 0x000328000c1e1900 */
[----:B------:R0:W4:Y:S04]  /*0d30*/  LDG.E R93, [R50.64] ;  /* 0x00000016325d7981 */ /* 0x000128000c1e1900 */
[----:B------:R1:W4:Y:S04]  /*0d40*/  LDG.E R84, [R48.64+0x300] ;  /* 0x0003001630547981 */ /* 0x000328000c1e1900 */
[----:B------:R1:W4:Y:S01]  /*0d50*/  LDG.E R92, [R48.64+0x380] ;  /* 0x00038016305c7981 */ /* 0x000322000c1e1900 */
[----:B0-----:R-:W-:-:S02]  /*0d60*/  MOV R50, R56 ;  /* 0x0000003800327202 */ /* 0x001fc40000000f00 */
[----:B------:R-:W-:-:S05]  /*0d70*/  MOV R51, R23 ;  /* 0x0000001700337202 */ /* 0x000fca0000000f00 */
[----:B-----5:R0:W5:Y:S01]  /*0d80*/  LDG.E R82, [R50.64] ;  /* 0x0000001632527981 */ /* 0x020162000c1e1900 */
[----:B-1----:R-:W-:-:S03]  /*0d90*/  MOV R49, UR27 ;  /* 0x0000001b00317c02 */ /* 0x002fc60008000f00 */
[----:B------:R0:W5:Y:S01]  /*0da0*/  LDG.E R89, [R50.64+0x300] ;  /* 0x0003001632597981 */ /* 0x000162000c1e1900 */
[----:B------:R-:W-:-:S03]  /*0db0*/  LEA R48, P1, R49, R56, 0x2 ;  /* 0x0000003831307211 */ /* 0x000fc600078210ff */
[----:B------:R0:W5:Y:S01]  /*0dc0*/  LDG.E R91, [R50.64+0x380] ;  /* 0x00038016325b7981 */ /* 0x000162000c1e1900 */
[----:B------:R-:W-:Y:S01]  /*0dd0*/  IADD3.X R49, R23, UR18, RZ, P1, !PT ;  /* 0x0000001217317c10 */ /* 0x000fe20008ffe4ff */
[----:B---3--:R-:W-:Y:S02]  /*0de0*/  FADD.FTZ R67, R86, R67 ;  /* 0x0000004356437221 */ /* 0x008fe40000010000 */
[----:B------:R0:W3:Y:S01]  /*0df0*/  LDG.E R86, [R50.64+0x100] ;  /* 0x0001001632567981 */ /* 0x0000e2000c1e1900 */
[----:B--2---:R-:W-:-:S03]  /*0e00*/  FADD.FTZ R66, R83, R66 ;  /* 0x0000004253427221 */ /* 0x004fc60000010000 */
[----:B------:R0:W2:Y:S01]  /*0e10*/  LDG.E R83, [R50.64+0x80] ;  /* 0x0000801632537981 */ /* 0x0000a2000c1e1900 */
[----:B----4-:R-:W-:-:S03]  /*0e20*/  FADD.FTZ R65, R88, R65 ;  /* 0x0000004158417221 */ /* 0x010fc60000010000 */
[----:B------:R0:W4:Y:S01]  /*0e30*/  LDG.E R88, [R50.64+0x200] ;  /* 0x0002001632587981 */ /* 0x000122000c1e1900 */
[----:B------:R-:W-:-:S03]  /*0e40*/  FADD.FTZ R64, R85, R64 ;  /* 0x0000004055407221 */ /* 0x000fc60000010000 */
[----:B------:R0:W4:Y:S01]  /*0e50*/  LDG.E R85, [R50.64+0x180] ;  /* 0x0001801632557981 */ /* 0x000122000c1e1900 */
[----:B------:R-:W-:-:S03]  /*0e60*/  FADD.FTZ R63, R87, R63 ;  /* 0x0000003f573f7221 */ /* 0x000fc60000010000 */
[----:B------:R0:W4:Y:S02]  /*0e70*/  LDG.E R87, [R50.64+0x280] ;  /* 0x0002801632577981 */ /* 0x000124000c1e1900 */
[----:B0-----:R-:W-:Y:S02]  /*0e80*/  IMAD.U32 R51, RZ, RZ, UR28 ;  /* 0x0000001cff337e24 */ /* 0x001fe4000f8e00ff */
[----:B------:R-:W-:Y:S02]  /*0e90*/  FADD.FTZ R12, R77, R12 ;  /* 0x0000000c4d0c7221 */ /* 0x000fe40000010000 */
[----:B------:R0:W4:Y:S01]  /*0ea0*/  LDG.E R77, [R48.64+0x100] ;  /* 0x00010016304d7981 */ /* 0x000122000c1e1900 */
[----:B------:R-:W-:Y:S01]  /*0eb0*/  LEA R50, P1, R51, R56, 0x2 ;  /* 0x0000003833327211 */ /* 0x000fe200078210ff */
[----:B------:R-:W-:Y:S02]  /*0ec0*/  FADD.FTZ R16, R93, R16 ;  /* 0x000000105d107221 */ /* 0x000fe40000010000 */
[----:B------:R-:W-:Y:S01]  /*0ed0*/  FADD.FTZ R15, R90, R15 ;  /* 0x0000000f5a0f7221 */ /* 0x000fe20000010000 */
[----:B------:R-:W-:Y:S01]  /*0ee0*/  IADD3.X R51, R23, UR17, RZ, P1, !PT ;  /* 0x0000001117337c10 */ /* 0x000fe20008ffe4ff */
[----:B------:R-:W-:Y:S01]  /*0ef0*/  FADD.FTZ R14, R79, R14 ;  /* 0x0000000e4f0e7221 */ /* 0x000fe20000010000 */
[----:B------:R0:W4:Y:S01]  /*0f00*/  LDG.E R93, [R48.64] ;  /* 0x00000016305d7981 */ /* 0x000122000c1e1900 */
[----:B------:R-:W-:-:S02]  /*0f10*/  FADD.FTZ R13, R80, R13 ;  /* 0x0000000d500d7221 */ /* 0x000fc40000010000 */
[----:B------:R-:W-:Y:S01]  /*0f20*/  FADD.FTZ R11, R78, R11 ;  /* 0x0000000b4e0b7221 */ /* 0x000fe20000010000 */
[----:B------:R0:W4:Y:S01]  /*0f30*/  LDG.E R90, [R48.64+0x80] ;  /* 0x00008016305a7981 */ /* 0x000122000c1e1900 */
[----:B------:R-:W-:-:S03]  /*0f40*/  FADD.FTZ R10, R81, R10 ;  /* 0x0000000a510a7221 */ /* 0x000fc60000010000 */
[----:B------:R0:W4:Y:S01]  /*0f50*/  LDG.E R79, [R48.64+0x180] ;  /* 0x00018016304f7981 */ /* 0x000122000c1e1900 */
[----:B-----5:R-:W-:-:S03]  /*0f60*/  FADD.FTZ R7, R82, R7 ;  /* 0x0000000752077221 */ /* 0x020fc60000010000 */
[----:B------:R0:W5:Y:S04]  /*0f70*/  LDG.E R78, [R48.64+0x200] ;  /* 0x00020016304e7981 */ /* 0x000168000c1e1900 */
[----:B------:R0:W5:Y:S04]  /*0f80*/  LDG.E R81, [R48.64+0x280] ;  /* 0x0002801630517981 */ /* 0x000168000c1e1900 */
[----:B------:R0:W5:Y:S04]  /*0f90*/  LDG.E R80, [R48.64+0x300] ;  /* 0x0003001630507981 */ /* 0x000168000c1e1900 */
[----:B------:R1:W5:Y:S01]  /*0fa0*/  LDG.E R82, [R50.64] ;  /* 0x0000001632527981 */ /* 0x000362000c1e1900 */
[----:B0-----:R-:W-:-:S04]  /*0fb0*/  MOV R49, UR25 ;  /* 0x0000001900317c02 */ /* 0x001fc80008000f00 */
[----:B------:R-:W-:Y:S01]  /*0fc0*/  LEA R48, P1, R49, R56, 0x2 ;  /* 0x0000003831307211 */ /* 0x000fe200078210ff */
[----:B------:R-:W-:Y:S02]  /*0fd0*/  FADD.FTZ R9, R84, R9 ;  /* 0x0000000954097221 */ /* 0x000fe40000010000 */
[----:B------:R-:W-:Y:S01]  /*0fe0*/  FADD.FTZ R8, R92, R8 ;  /* 0x000000085c087221 */ /* 0x000fe20000010000 */
[----:B------:R-:W-:Y:S01]  /*0ff0*/  IADD3.X R49, R23, UR15, RZ, P1, !PT ;  /* 0x0000000f17317c10 */ /* 0x000fe20008ffe4ff */
[----:B------:R1:W5:Y:S04]  /*1000*/  LDG.E R84, [R50.64+0x80] ;  /* 0x0000801632547981 */ /* 0x000368000c1e1900 */
[----:B------:R1:W5:Y:S01]  /*1010*/  LDG.E R92, [R50.64+0x300] ;  /* 0x00030016325c7981 */ /* 0x000362000c1e1900 */
[----:B------:R-:W-:-:S03]  /*1020*/  FADD.FTZ R32, R91, R32 ;  /* 0x000000205b207221 */ /* 0x000fc60000010000 */
[----:B------:R0:W5:Y:S01]  /*1030*/  LDG.E R91, [R48.64+0x80] ;  /* 0x00008016305b7981 */ /* 0x000162000c1e1900 */
[----:B---3--:R-:W-:-:S03]  /*1040*/  FADD.FTZ R5, R86, R5 ;  /* 0x0000000556057221 */ /* 0x008fc60000010000 */
[----:B------:R1:W3:Y:S01]  /*1050*/  LDG.E R86, [R50.64+0x180] ;  /* 0x0001801632567981 */ /* 0x0002e2000c1e1900 */
[----:B--2---:R-:W-:-:S03]  /*1060*/  FADD.FTZ R6, R83, R6 ;  /* 0x0000000653067221 */ /* 0x004fc60000010000 */
[----:B------:R1:W2:Y:S01]  /*1070*/  LDG.E R83, [R50.64+0x100] ;  /* 0x0001001632537981 */ /* 0x0002a2000c1e1900 */
[----:B----4-:R-:W-:-:S03]  /*1080*/  FADD.FTZ R3, R88, R3 ;  /* 0x0000000358037221 */ /* 0x010fc60000010000 */
[----:B------:R1:W4:Y:S01]  /*1090*/  LDG.E R88, [R50.64+0x280] ;  /* 0x0002801632587981 */ /* 0x000322000c1e1900 */
[----:B------:R-:W-:-:S03]  /*10a0*/  FADD.FTZ R4, R85, R4 ;  /* 0x0000000455047221 */ /* 0x000fc60000010000 */
[----:B------:R1:W4:Y:S02]  /*10b0*/  LDG.E R85, [R50.64+0x200] ;  /* 0x0002001632557981 */ /* 0x000324000c1e1900 */
[----:B-1----:R-:W-:Y:S01]  /*10c0*/  MOV R51, UR29 ;  /* 0x0000001d00337c02 */ /* 0x002fe20008000f00 */
[----:B------:R-:W-:Y:S02]  /*10d0*/  FADD.FTZ R76, R77, R76 ;  /* 0x0000004c4d4c7221 */ /* 0x000fe40000010000 */
[----:B------:R0:W4:Y:S01]  /*10e0*/  LDG.E R77, [R48.64+0x180] ;  /* 0x00018016304d7981 */ /* 0x000122000c1e1900 */
[----:B------:R-:W-:-:S04]  /*10f0*/  LEA R50, P1, R51, R56, 0x2 ;  /* 0x0000003833327211 */ /* 0x000fc800078210ff */
[----:B------:R-:W-:Y:S01]  /*1100*/  IADD3.X R51, R23, UR14, RZ, P1, !PT ;  /* 0x0000000e17337c10 */ /* 0x000fe20008ffe4ff */
[----:B------:R-:W-:Y:S02]  /*1110*/  FADD.FTZ R26, R93, R26 ;  /* 0x0000001a5d1a7221 */ /* 0x000fe40000010000 */
[----:B------:R0:W4:Y:S01]  /*1120*/  LDG.E R93, [R48.64] ;  /* 0x00000016305d7981 */ /* 0x000122000c1e1900 */
[----:B------:R-:W-:-:S03]  /*1130*/  FADD.FTZ R62, R90, R62 ;  /* 0x0000003e5a3e7221 */ /* 0x000fc60000010000 */
[----:B------:R0:W4:Y:S01]  /*1140*/  LDG.E R90, [R48.64+0x100] ;  /* 0x00010016305a7981 */ /* 0x000122000c1e1900 */
[----:B------:R-:W-:-:S03]  /*1150*/  FADD.FTZ R54, R79, R54 ;  /* 0x000000364f367221 */ /* 0x000fc60000010000 */
[----:B------:R0:W4:Y:S01]  /*1160*/  LDG.E R79, [R48.64+0x200] ;  /* 0x00020016304f7981 */ /* 0x000122000c1e1900 */
[----:B-----5:R-:W-:-:S03]  /*1170*/  FADD.FTZ R41, R78, R41 ;  /* 0x000000294e297221 */ /* 0x020fc60000010000 */
[----:B------:R1:W5:Y:S01]  /*1180*/  LDG.E R78, [R50.64+0x80] ;  /* 0x00008016324e7981 */ /* 0x000362000c1e1900 */
[----:B------:R-:W-:-:S03]  /*1190*/  FADD.FTZ R38, R81, R38 ;  /* 0x0000002651267221 */ /* 0x000fc60000010000 */
[----:B------:R1:W5:Y:S01]  /*11a0*/  LDG.E R81, [R50.64] ;  /* 0x0000001632517981 */ /* 0x000362000c1e1900 */
[----:B------:R-:W-:-:S03]  /*11b0*/  FADD.FTZ R71, R80, R71 ;  /* 0x0000004750477221 */ /* 0x000fc60000010000 */
[----:B------:R1:W5:Y:S01]  /*11c0*/  LDG.E R80, [R50.64+0x180] ;  /* 0x0001801632507981 */ /* 0x000362000c1e1900 */
[----:B------:R-:W-:-:S03]  /*11d0*/  FADD.FTZ R73, R82, R73 ;  /* 0x0000004952497221 */ /* 0x000fc60000010000 */
[----:B------:R1:W5:Y:S01]  /*11e0*/  LDG.E R82, [R50.64+0x100] ;  /* 0x0001001632527981 */ /* 0x000362000c1e1900 */
[----:B------:R-:W-:Y:S02]  /*11f0*/  FADD.FTZ R2, R87, R2 ;  /* 0x0000000257027221 */ /* 0x000fe40000010000 */
[----:B------:R-:W-:Y:S01]  /*1200*/  FADD.FTZ R0, R89, R0 ;  /* 0x0000000059007221 */ /* 0x000fe20000010000 */
[----:B------:R0:W5:Y:S04]  /*1210*/  LDG.E R87, [R48.64+0x280] ;  /* 0x0002801630577981 */ /* 0x000168000c1e1900 */
[----:B------:R0:W5:Y:S02]  /*1220*/  LDG.E R89, [R48.64+0x300] ;  /* 0x0003001630597981 */ /* 0x000164000c1e1900 */
[----:B0-----:R-:W-:-:S04]  /*1230*/  MOV R49, UR30 ;  /* 0x0000001e00317c02 */ /* 0x001fc80008000f00 */
[----:B------:R-:W-:Y:S01]  /*1240*/  LEA R48, P1, R49, R56, 0x2 ;  /* 0x0000003831307211 */ /* 0x000fe200078210ff */
[----:B------:R-:W-:Y:S02]  /*1250*/  FADD.FTZ R61, R84, R61 ;  /* 0x0000003d543d7221 */ /* 0x000fe40000010000 */
[----:B------:R1:W5:Y:S01]  /*1260*/  LDG.E R84, [R50.64+0x200] ;  /* 0x0002001632547981 */ /* 0x000362000c1e1900 */
[----:B------:R-:W-:Y:S01]  /*1270*/  IADD3.X R49, R23, UR10, RZ, P1, !PT ;  /* 0x0000000a17317c10 */ /* 0x000fe20008ffe4ff */
[----:B------:R-:W-:Y:S02]  /*1280*/  FADD.FTZ R31, R92, R31 ;  /* 0x0000001f5c1f7221 */ /* 0x000fe40000010000 */
[----:B------:R-:W-:Y:S02]  /*1290*/  FADD.FTZ R60, R91, R60 ;  /* 0x0000003c5b3c7221 */ /* 0x000fe40000010000 */
[----:B------:R0:W5:Y:S04]  /*12a0*/  LDG.E R91, [R48.64+0x200] ;  /* 0x00020016305b7981 */ /* 0x000168000c1e1900 */
[----:B------:R0:W5:Y:S01]  /*12b0*/  LDG.E R92, [R48.64+0x300] ;  /* 0x00030016305c7981 */ /* 0x000162000c1e1900 */
[----:B---3--:R-:W-:-:S03]  /*12c0*/  FADD.FTZ R53, R86, R53 ;  /* 0x0000003556357221 */ /* 0x008fc60000010000 */
[----:B------:R1:W3:Y:S01]  /*12d0*/  LDG.E R86, [R50.64+0x280] ;  /* 0x0002801632567981 */ /* 0x0002e2000c1e1900 */
[----:B--2---:R-:W-:-:S03]  /*12e0*/  FADD.FTZ R42, R83, R42 ;  /* 0x0000002a532a7221 */ /* 0x004fc60000010000 */
[----:B------:R1:W2:Y:S02]  /*12f0*/  LDG.E R83, [R50.64+0x300] ;  /* 0x0003001632537981 */ /* 0x0002a4000c1e1900 */
[----:B-1----:R-:W-:-:S04]  /*1300*/  MOV R51, UR31 ;  /* 0x0000001f00337c02 */ /* 0x002fc80008000f00 */
[----:B------:R-:W-:Y:S01]  /*1310*/  LEA R50, P1, R51, R56, 0x2 ;  /* 0x0000003833327211 */ /* 0x000fe200078210ff */
[----:B----4-:R-:W-:Y:S02]  /*1320*/  FADD.FTZ R72, R85, R72 ;  /* 0x0000004855487221 */ /* 0x010fe40000010000 */
[----:B------:R-:W-:Y:S01]  /*1330*/  FADD.FTZ R37, R88, R37 ;  /* 0x0000002558257221 */ /* 0x000fe20000010000 */
[----:B------:R-:W-:Y:S01]  /*1340*/  IADD3.X R51, R23, UR12, RZ, P1, !PT ;  /* 0x0000000c17337c10 */ /* 0x000fe20008ffe4ff */
[----:B------:R0:W4:Y:S04]  /*1350*/  LDG.E R88, [R48.64+0x100] ;  /* 0x0001001630587981 */ /* 0x000128000c1e1900 */
[----:B------:R0:W4:Y:S01]  /*1360*/  LDG.E R85, [R48.64+0x280] ;  /* 0x0002801630557981 */ /* 0x000122000c1e1900 */
[----:B------:R-:W-:-:S03]  /*1370*/  FADD.FTZ R52, R77, R52 ;  /* 0x000000344d347221 */ /* 0x000fc60000010000 */
[----:B------:R0:W4:Y:S01]  /*1380*/  LDG.E R77, [R48.64] ;  /* 0x00000016304d7981 */ /* 0x000122000c1e1900 */
[----:B------:R-:W-:-:S03]  /*1390*/  FADD.FTZ R25, R93, R25 ;  /* 0x000000195d197221 */ /* 0x000fc60000010000 */
[----:B------:R0:W4:Y:S01]  /*13a0*/  LDG.E R93, [R48.64+0x180] ;  /* 0x00018016305d7981 */ /* 0x000122000c1e1900 */
[----:B------:R-:W-:-:S03]  /*13b0*/  FADD.FTZ R75, R90, R75 ;  /* 0x0000004b5a4b7221 */ /* 0x000fc60000010000 */
[----:B------:R0:W4:Y:S01]  /*13c0*/  LDG.E R90, [R48.64+0x80] ;  /* 0x00008016305a7981 */ /* 0x000122000c1e1900 */
[----:B------:R-:W-:-:S03]  /*13d0*/  FADD.FTZ R74, R79, R74 ;  /* 0x0000004a4f4a7221 */ /* 0x000fc60000010000 */
[----:B------:R-:W4:Y:S01]  /*13e0*/  LDG.E R79, [R50.64+0x280] ;  /* 0x00028016324f7981 */ /* 0x000f22000c1e1900 */
[----:B-----5:R-:W-:-:S03]  /*13f0*/  FADD.FTZ R59, R78, R59 ;  /* 0x0000003b4e3b7221 */ /* 0x020fc60000010000 */
[----:B------:R-:W5:Y:S01]  /*1400*/  LDG.E R78, [R50.64+0x100] ;  /* 0x00010016324e7981 */ /* 0x000f62000c1e1900 */
[----:B------:R-:W-:-:S03]  /*1410*/  FADD.FTZ R24, R81, R24 ;  /* 0x0000001851187221 */ /* 0x000fc60000010000 */
[----:B0-----:R-:W5:Y:S01]  /*1420*/  LDG.E R49, [R50.64] ;  /* 0x0000001632317981 */ /* 0x001f62000c1e1900 */
[----:B------:R-:W-:-:S03]  /*1430*/  FADD.FTZ R45, R80, R45 ;  /* 0x0000002d502d7221 */ /* 0x000fc60000010000 */
[----:B------:R-:W5:Y:S01]  /*1440*/  LDG.E R48, [R50.64+0x80] ;  /* 0x0000801632307981 */ /* 0x000f62000c1e1900 */
[----:B------:R-:W-:-:S03]  /*1450*/  FADD.FTZ R70, R82, R70 ;  /* 0x0000004652467221 */ /* 0x000fc60000010000 */
[----:B------:R-:W5:Y:S04]  /*1460*/  LDG.E R80, [R50.64+0x180] ;  /* 0x0001801632507981 */ /* 0x000f68000c1e1900 */
[----:B------:R-:W5:Y:S04]  /*1470*/  LDG.E R82, [R50.64+0x200] ;  /* 0x0002001632527981 */ /* 0x000f68000c1e1900 */
[----:B------:R-:W5:Y:S01]  /*1480*/  LDG.E R81, [R50.64+0x300] ;  /* 0x0003001632517981 */ /* 0x000f62000c1e1900 */
[----:B------:R-:W-:Y:S02]  /*1490*/  UIADD3 UR4, UR4, 0x1, URZ ;  /* 0x0000000104047890 */ /* 0x000fe4000fffe03f */
[----:B------:R-:W-:-:S02]  /*14a0*/  ULDC UR32, c[0x0][0x3e0] ;  /* 0x0000f80000207ab9 */ /* 0x000fc40000000800 */
[----:B------:R-:W-:-:S06]  /*14b0*/  UISETP.GE.AND UP0, UPT, UR4, UR32, UPT ;  /* 0x000000200400728c */ /* 0x000fcc000bf06270 */
[----:B------:R-:W-:Y:S01]  /*14c0*/  PLOP3.LUT P2, PT, PT, PT, UP0, 0x80, 0x0 ;  /* 0x000000000000781c */ /* 0x000fe20003f4f008 */
[----:B------:R-:W-:Y:S02]  /*14d0*/  FADD.FTZ R36, R87, R36 ;  /* 0x0000002457247221 */ /* 0x000fe40000010000 */
[----:B------:R-:W-:Y:S02]  /*14e0*/  FADD.FTZ R30, R89, R30 ;  /* 0x0000001e591e7221 */ /* 0x000fe40000010000 */
[----:B------:R-:W-:Y:S02]  /*14f0*/  FADD.FTZ R69, R84, R69 ;  /* 0x0000004554457221 */ /* 0x000fe40000010000 */
[----:B------:R-:W-:Y:S02]  /*1500*/  FADD.FTZ R40, R91, R40 ;  /* 0x000000285b287221 */ /* 0x000fe40000010000 */
[----:B------:R-:W-:Y:S02]  /*1510*/  FADD.FTZ R28, R92, R28 ;  /* 0x0000001c5c1c7221 */ /* 0x000fe40000010000 */
[----:B---3--:R-:W-:-:S02]  /*1520*/  FADD.FTZ R35, R86, R35 ;  /* 0x0000002356237221 */ /* 0x008fc40000010000 */
[----:B--2---:R-:W-:Y:S02]  /*1530*/  FADD.FTZ R29, R83, R29 ;  /* 0x0000001d531d7221 */ /* 0x004fe40000010000 */
[----:B----4-:R-:W-:Y:S01]  /*1540*/  FADD.FTZ R22, R77, R22 ;  /* 0x000000164d167221 */ /* 0x010fe20000010000 */
[----:B------:R-:W-:-:S04]  /*1550*/  MOV R77, UR24 ;  /* 0x00000018004d7c02 */ /* 0x000fc80008000f00 */
[----:B------:R-:W-:Y:S01]  /*1560*/  LEA R56, P1, R77, R56, 0x2 ;  /* 0x000000384d387211 */ /* 0x000fe200078210ff */
[----:B------:R-:W-:-:S03]  /*1570*/  FADD.FTZ R68, R88, R68 ;  /* 0x0000004458447221 */ /* 0x000fc60000010000 */
[----:B------:R-:W-:Y:S01]  /*1580*/  IADD3.X R23, R23, UR13, RZ, P1, !PT ;  /* 0x0000000d17177c10 */ /* 0x000fe20008ffe4ff */
[----:B------:R-:W-:Y:S02]  /*1590*/  FADD.FTZ R44, R93, R44 ;  /* 0x0000002c5d2c7221 */ /* 0x000fe40000010000 */
[----:B------:R-:W-:Y:S02]  /*15a0*/  FADD.FTZ R58, R90, R58 ;  /* 0x0000003a5a3a7221 */ /* 0x000fe40000010000 */
[----:B------:R-:W-:Y:S02]  /*15b0*/  FADD.FTZ R34, R85, R34 ;  /* 0x0000002255227221 */ /* 0x000fe40000010000 */
[----:B------:R-:W-:Y:S02]  /*15c0*/  FADD.FTZ R33, R79, R33 ;  /* 0x000000214f217221 */ /* 0x000fe40000010000 */
[----:B-----5:R-:W-:Y:S02]  /*15d0*/  FADD.FTZ R55, R78, R55 ;  /* 0x000000374e377221 */ /* 0x020fe40000010000 */
[----:B------:R-:W-:-:S02]  /*15e0*/  FADD.FTZ R20, R49, R20 ;  /* 0x0000001431147221 */ /* 0x000fc40000010000 */
[----:B------:R-:W-:Y:S02]  /*15f0*/  FADD.FTZ R57, R48, R57 ;  /* 0x0000003930397221 */ /* 0x000fe40000010000 */
[----:B------:R-:W-:Y:S02]  /*1600*/  FADD.FTZ R43, R80, R43 ;  /* 0x0000002b502b7221 */ /* 0x000fe40000010000 */
[----:B------:R-:W-:Y:S02]  /*1610*/  FADD.FTZ R39, R82, R39 ;  /* 0x0000002752277221 */ /* 0x000fe40000010000 */
[----:B------:R-:W-:Y:S01]  /*1620*/  FADD.FTZ R27, R81, R27 ;  /* 0x0000001b511b7221 */ /* 0x000fe20000010000 */
[----:B------:R-:W-:Y:S05]  /*1630*/  @!P2 BRA `(.L_x_1) ;  /* 0xfffff5500000a947 */ /* 0x000fea000383ffff */
.L_x_0:
[----:B------:R-:W-:Y:S01]  /*1640*/  FMUL.FTZ R6, R6, c[0x0][0x2e0] ;  /* 0x0000b80006067a20 */ /* 0x000fe20000410000 */
[----:B------:R-:W-:Y:S01]  /*1650*/  ULDC.64 UR12, c[0x0][0x398] ;  /* 0x0000e600000c7ab9 */ /* 0x000fe20000000a00 */
[----:B------:R-:W-:Y:S01]  /*1660*/  FMUL.FTZ R23, R14, c[0x0][0x2e0] ;  /* 0x0000b8000e177a20 */ /* 0x000fe20000410000 */
[----:B------:R-:W-:Y:S01]  /*1670*/  UIMAD UR8, UR8, UR12, URZ ;  /* 0x0000000c080872a4 */ /* 0x000fe2000f8e023f */
[----:B------:R-:W-:Y:S01]  /*1680*/  FMUL.FTZ R25, R25, c[0x0][0x2e0] ;  /* 0x0000b80019197a20 */ /* 0x000fe20000410000 */
[----:B------:R-:W-:Y:S01]  /*1690*/  UIADD3 UR5, -UR6, UR5, URZ ;  /* 0x0000000506057290 */ /* 0x000fe2000fffe13f */
[----:B------:R-:W-:Y:S01]  /*16a0*/  FMUL.FTZ R24, R24, c[0x0][0x2e0] ;  /* 0x0000b80018187a20 */ /* 0x000fe20000410000 */
[----:B------:R-:W-:Y:S01]  /*16b0*/  UIMAD UR8, UR6, UR13, UR8 ;  /* 0x0000000d060872a4 */ /* 0x000fe2000f8e0208 */
[----:B------:R-:W-:Y:S01]  /*16c0*/  FMUL.FTZ R47, R20, c[0x0][0x2e0] ;  /* 0x0000b800142f7a20 */ /* 0x000fe20000410000 */
[----:B------:R-:W-:Y:S01]  /*16d0*/  BSSY B0, `(.L_x_2) ;  /* 0x00000ac000007945 */ /* 0x000fe20003800000 */
[----:B------:R-:W-:Y:S01]  /*16e0*/  FMUL.FTZ R20, R5, c[0x0][0x2e0] ;  /* 0x0000b80005147a20 */ /* 0x000fe20000410000 */
[----:B------:R-:W-:Y:S01]  /*16f0*/  F2FP.BF16.PACK_AB R5, R23, R6 ;  /* 0x000000061705723e */ /* 0x000fe200000010ff */
[----:B------:R-:W-:Y:S01]  /*1700*/  FMUL.FTZ R49, R13, c[0x0][0x2e0] ;  /* 0x0000b8000d317a20 */ /* 0x000fe20000410000 */
[----:B------:R-:W-:Y:S01]  /*1710*/  F2FP.BF16.PACK_AB R13, R24, R25 ;  /* 0x00000019180d723e */ /* 0x000fe200000010ff */
[----:B------:R-:W-:Y:S01]  /*1720*/  FMUL.FTZ R23, R4, c[0x0][0x2e0] ;  /* 0x0000b80004177a20 */ /* 0x000fe20000410000 */
[----:B------:R-:W-:Y:S01]  /*1730*/  ULDC.64 UR12, c[0x0][0x3b0] ;  /* 0x0000ec00000c7ab9 */ /* 0x000fe20000000a00 */
[----:B------:R-:W-:Y:S01]  /*1740*/  FMUL.FTZ R24, R12, c[0x0][0x2e0] ;  /* 0x0000b8000c187a20 */ /* 0x000fe20000410000 */
[----:B------:R-:W-:Y:S01]  /*1750*/  F2FP.BF16.PACK_AB R20, R49, R20 ;  /* 0x000000143114723e */ /* 0x000fe200000010ff */
[----:B------:R-:W-:Y:S01]  /*1760*/  FMUL.FTZ R26, R26, c[0x0][0x2e0] ;  /* 0x0000b8001a1a7a20 */ /* 0x000fe20000410000 */
[----:B------:R-:W-:Y:S01]  /*1770*/  ISETP.GE.AND P1, PT, R17, UR5, PT ;  /* 0x0000000511007c0c */ /* 0x000fe2000bf26270 */
[----:B------:R-:W-:Y:S01]  /*1780*/  FMUL.FTZ R73, R73, c[0x0][0x2e0] ;  /* 0x0000b80049497a20 */ /* 0x000fe20000410000 */
[----:B------:R-:W-:Y:S01]  /*1790*/  F2FP.BF16.PACK_AB R23, R24, R23 ;  /* 0x000000171817723e */ /* 0x000fe200000010ff */
[----:B------:R-:W-:Y:S01]  /*17a0*/  FMUL.FTZ R76, R76, c[0x0][0x2e0] ;  /* 0x0000b8004c4c7a20 */ /* 0x000fe20000410000 */
[----:B------:R-:W-:Y:S01]  /*17b0*/  UIMAD UR9, UR9, UR12, URZ ;  /* 0x0000000c090972a4 */ /* 0x000fe2000f8e023f */
[----:B------:R-:W-:Y:S01]  /*17c0*/  FMUL.FTZ R25, R42, c[0x0][0x2e0] ;  /* 0x0000b8002a197a20 */ /* 0x000fe20000410000 */
[----:B------:R-:W-:Y:S01]  /*17d0*/  F2FP.BF16.PACK_AB R6, R73, R26 ;  /* 0x0000001a4906723e */ /* 0x000fe200000010ff */
[----:B------:R-:W-:Y:S01]  /*17e0*/  IMAD.U32 R18, R18, 0x2, R21 ;  /* 0x0000000212127824 */ /* 0x000fe200078e0015 */
[----:B------:R-:W-:Y:S01]  /*17f0*/  UIMAD UR9, UR7, UR13, UR9 ;  /* 0x0000000d070972a4 */ /* 0x000fe2000f8e0209 */
[----:B------:R-:W-:Y:S01]  /*1800*/  FMUL.FTZ R48, R15, c[0x0][0x2e0] ;  /* 0x0000b8000f307a20 */ /* 0x000fe20000410000 */
[----:B------:R-:W-:Y:S01]  /*1810*/  F2FP.BF16.PACK_AB R24, R25, R76 ;  /* 0x0000004c1918723e */ /* 0x000fe200000010ff */
[----:B------:R-:W-:Y:S01]  /*1820*/  FMUL.FTZ R25, R3, c[0x0][0x2e0] ;  /* 0x0000b80003197a20 */ /* 0x000fe20000410000 */
[----:B------:R-:W-:Y:S01]  /*1830*/  SHF.L.U32 R18, R18, 0x1, RZ ;  /* 0x0000000112127819 */ /* 0x000fe200000006ff */
[----:B------:R-:W-:Y:S01]  /*1840*/  FMUL.FTZ R26, R11, c[0x0][0x2e0] ;  /* 0x0000b8000b1a7a20 */ /* 0x000fe20000410000 */
[----:B------:R-:W-:Y:S01]  /*1850*/  IADD3 R42, R46, 0xc0, RZ ;  /* 0x000000c02e2a7810 */ /* 0x000fe20007ffe0ff */
[----:B------:R-:W-:-:S02]  /*1860*/  FMUL.FTZ R7, R7, c[0x0][0x2e0] ;  /* 0x0000b80007077a20 */ /* 0x000fc40000410000 */
[----:B------:R-:W-:Y:S01]  /*1870*/  FMUL.FTZ R15, R67, c[0x0][0x2e0] ;  /* 0x0000b800430f7a20 */ /* 0x000fe20000410000 */
[----:B------:R-:W-:Y:S01]  /*1880*/  F2FP.BF16.PACK_AB R25, R26, R25 ;  /* 0x000000191a19723e */ /* 0x000fe200000010ff */
[----:B------:R-:W-:Y:S01]  /*1890*/  FMUL.FTZ R66, R66, c[0x0][0x2e0] ;  /* 0x0000b80042427a20 */ /* 0x000fe20000410000 */
[----:B------:R-:W-:Y:S01]  /*18a0*/  F2FP.BF16.PACK_AB R7, R48, R7 ;  /* 0x000000073007723e */ /* 0x000fe200000010ff */
[----:B------:R-:W-:Y:S01]  /*18b0*/  FMUL.FTZ R65, R65, c[0x0][0x2e0] ;  /* 0x0000b80041417a20 */ /* 0x000fe20000410000 */
[----:B------:R-:W-:Y:S01]  /*18c0*/  IADD3 R26, R18, 0x40, RZ ;  /* 0x00000040121a7810 */ /* 0x000fe20007ffe0ff */
[----:B------:R-:W-:Y:S01]  /*18d0*/  FMUL.FTZ R64, R64, c[0x0][0x2e0] ;  /* 0x0000b80040407a20 */ /* 0x000fe20000410000 */
[----:B------:R-:W-:Y:S01]  /*18e0*/  F2FP.BF16.PACK_AB R15, R66, R15 ;  /* 0x0000000f420f723e */ /* 0x000fe200000010ff */
[----:B------:R-:W-:Y:S01]  /*18f0*/  FMUL.FTZ R63, R63, c[0x0][0x2e0] ;  /* 0x0000b8003f3f7a20 */ /* 0x000fe20000410000 */
[----:B------:R-:W-:Y:S01]  /*1900*/  @P0 IADD3 R26, R18, -0x40, RZ ;  /* 0xffffffc0121a0810 */ /* 0x000fe20007ffe0ff */
[----:B------:R-:W-:Y:S01]  /*1910*/  FMUL.FTZ R50, R16, c[0x0][0x2e0] ;  /* 0x0000b80010327a20 */ /* 0x000fe20000410000 */
[----:B------:R-:W-:Y:S01]  /*1920*/  F2FP.BF16.PACK_AB R16, R64, R65 ;  /* 0x000000414010723e */ /* 0x000fe200000010ff */
[----:B------:R-:W-:Y:S01]  /*1930*/  FMUL.FTZ R14, R22, c[0x0][0x2e0] ;  /* 0x0000b800160e7a20 */ /* 0x000fe20000410000 */
[----:B------:R-:W-:Y:S01]  /*1940*/  STS [R18], R7 ;  /* 0x0000000712007388 */ /* 0x000fe20000000800 */
[----:B------:R-:W-:Y:S01]  /*1950*/  FMUL.FTZ R52, R52, c[0x0][0x2e0] ;  /* 0x0000b80034347a20 */ /* 0x000fe20000410000 */
[----:B------:R-:W-:Y:S01]  /*1960*/  F2FP.BF16.PACK_AB R21, R50, R63 ;  /* 0x0000003f3215723e */ /* 0x000fe200000010ff */
[----:B------:R-:W-:Y:S01]  /*1970*/  FMUL.FTZ R45, R45, c[0x0][0x2e0] ;  /* 0x0000b8002d2d7a20 */ /* 0x000fe20000410000 */
[----:B------:R-:W-:Y:S01]  /*1980*/  F2FP.BF16.PACK_AB R14, R47, R14 ;  /* 0x0000000e2f0e723e */ /* 0x000fe200000010ff */
[----:B------:R-:W-:Y:S01]  /*1990*/  FMUL.FTZ R62, R62, c[0x0][0x2e0] ;  /* 0x0000b8003e3e7a20 */ /* 0x000fe20000410000 */
[----:B------:R-:W-:Y:S01]  /*19a0*/  STS [R18+0x400], R15 ;  /* 0x0004000f12007388 */ /* 0x000fe20000000800 */
[----:B------:R-:W-:Y:S01]  /*19b0*/  FMUL.FTZ R61, R61, c[0x0][0x2e0] ;  /* 0x0000b8003d3d7a20 */ /* 0x000fe20000410000 */
[----:B------:R-:W-:Y:S01]  /*19c0*/  F2FP.BF16.PACK_AB R52, R45, R52 ;  /* 0x000000342d34723e */ /* 0x000fe200000010ff */
[----:B------:R-:W-:Y:S01]  /*19d0*/  FMUL.FTZ R60, R60, c[0x0][0x2e0] ;  /* 0x0000b8003c3c7a20 */ /* 0x000fe20000410000 */
[----:B------:R-:W-:Y:S01]  /*19e0*/  STS [R26], R5 ;  /* 0x000000051a007388 */ /* 0x000fe20000000800 */
[----:B------:R-:W-:Y:S01]  /*19f0*/  FMUL.FTZ R59, R59, c[0x0][0x2e0] ;  /* 0x0000b8003b3b7a20 */ /* 0x000fe20000410000 */
[----:B------:R-:W-:Y:S01]  /*1a00*/  F2FP.BF16.PACK_AB R4, R61, R62 ;  /* 0x0000003e3d04723e */ /* 0x000fe200000010ff */
[----:B------:R-:W-:Y:S01]  /*1a10*/  FMUL.FTZ R22, R58, c[0x0][0x2e0] ;  /* 0x0000b8003a167a20 */ /* 0x000fe20000410000 */
[----:B------:R-:W-:Y:S01]  /*1a20*/  STS [R26+0x400], R6 ;  /* 0x000400061a007388 */ /* 0x000fe20000000800 */
[----:B------:R-:W-:Y:S01]  /*1a30*/  FMUL.FTZ R57, R57, c[0x0][0x2e0] ;  /* 0x0000b80039397a20 */ /* 0x000fe20000410000 */
[----:B------:R-:W-:Y:S01]  /*1a40*/  F2FP.BF16.PACK_AB R12, R59, R60 ;  /* 0x0000003c3b0c723e */ /* 0x000fe200000010ff */
[----:B------:R-:W-:Y:S01]  /*1a50*/  FMUL.FTZ R75, R75, c[0x0][0x2e0] ;  /* 0x0000b8004b4b7a20 */ /* 0x000fe20000410000 */
[----:B------:R0:W-:Y:S01]  /*1a60*/  STS [R18+0x1000], R16 ;  /* 0x0010001012007388 */ /* 0x0001e20000000800 */
[----:B------:R-:W-:Y:S01]  /*1a70*/  FMUL.FTZ R70, R70, c[0x0][0x2e0] ;  /* 0x0000b80046467a20 */ /* 0x000fe20000410000 */
[----:B------:R-:W-:Y:S01]  /*1a80*/  F2FP.BF16.PACK_AB R22, R57, R22 ;  /* 0x000000163916723e */ /* 0x000fe200000010ff */
[----:B------:R-:W-:Y:S01]  /*1a90*/  FMUL.FTZ R68, R68, c[0x0][0x2e0] ;  /* 0x0000b80044447a20 */ /* 0x000fe20000410000 */
[----:B------:R-:W-:Y:S01]  /*1aa0*/  STS [R18+0x1400], R21 ;  /* 0x0014001512007388 */ /* 0x000fe20000000800 */
        /* <DEDUP_REMOVED lines=9> */
[----:B0-----:R-:W-:Y:S01]  /*1b40*/  SHF.L.U32 R16, R19, 0x1, RZ ;  /* 0x0000000113107819 */ /* 0x001fe200000006ff */
[----:B------:R-:W-:Y:S01]  /*1b50*/  FMUL.FTZ R2, R2, c[0x0][0x2e0] ;  /* 0x0000b80002027a20 */ /* 0x000fe20000410000 */
[----:B------:R-:W-:Y:S01]  /*1b60*/  STS [R18+0x2000], R20 ;  /* 0x0020001412007388 */ /* 0x000fe20000000800 */
[----:B------:R-:W-:Y:S01]  /*1b70*/  FMUL.FTZ R45, R10, c[0x0][0x2e0] ;  /* 0x0000b8000a2d7a20 */ /* 0x000fe20000410000 */
[----:B------:R-:W-:Y:S01]  /*1b80*/  F2FP.BF16.PACK_AB R10, R9, R0 ;  /* 0x00000000090a723e */ /* 0x000fe200000010ff */
        /* <DEDUP_REMOVED lines=43> */
[----:B------:R-:W-:-:S02]  /*1e40*/  F2FP.BF16.PACK_AB R29, R29, R30 ;  /* 0x0000001e1d1d723e */ /* 0x000fc400000010ff */
[----:B------:R2:W-:Y:S01]  /*1e50*/  STS [R26+0x4400], R41 ;  /* 0x004400291a007388 */ /* 0x0005e20000000800 */
[--C-:B------:R-:W-:Y:S02]  /*1e60*/  SHF.R.S32.HI R47, RZ, 0x1f, R46.reuse ;  /* 0x0000001fff2f7819 */ /* 0x100fe4000001142e */
[----:B------:R-:W-:Y:S01]  /*1e70*/  F2FP.BF16.PACK_AB R27, R27, R28 ;  /* 0x0000001c1b1b723e */ /* 0x000fe200000010ff */
[----:B------:R-:W-:Y:S01]  /*1e80*/  STS [R18+0x5000], R52 ;  /* 0x0050003412007388 */ /* 0x000fe20000000800 */
[----:B0-----:R-:W-:Y:S02]  /*1e90*/  MOV R3, UR6 ;  /* 0x0000000600037c02 */ /* 0x001fe40008000f00 */
[----:B------:R-:W-:Y:S01]  /*1ea0*/  MOV R19, UR8 ;  /* 0x0000000800137c02 */ /* 0x000fe20008000f00 */
[----:B------:R-:W-:Y:S01]  /*1eb0*/  STS [R18+0x5400], R43 ;  /* 0x0054002b12007388 */ /* 0x000fe20000000800 */
[C---:B------:R-:W-:Y:S01]  /*1ec0*/  IADD3 R40, R46.reuse, 0x40, RZ ;  /* 0x000000402e287810 */ /* 0x040fe20007ffe0ff */
[----:B-1----:R-:W-:Y:S01]  /*1ed0*/  IMAD.WIDE.U32 R2, R3, c[0x0][0x398], R46 ;  /* 0x0000e60003027a25 */ /* 0x002fe200078e002e */
[----:B--2---:R-:W-:Y:S01]  /*1ee0*/  IADD3 R41, R46, 0x80, RZ ;  /* 0x000000802e297810 */ /* 0x004fe20007ffe0ff */
[----:B------:R-:W-:Y:S03]  /*1ef0*/  STS [R26+0x5000], R69 ;  /* 0x005000451a007388 */ /* 0x000fe60000000800 */
[----:B------:R-:W-:Y:S01]  /*1f00*/  IADD3 R2, P0, R2, UR20, RZ ;  /* 0x0000001402027c10 */ /* 0x000fe2000ff1e0ff */
[----:B------:R-:W-:Y:S03]  /*1f10*/  STS [R26+0x5400], R39 ;  /* 0x005400271a007388 */ /* 0x000fe60000000800 */
[----:B------:R-:W-:Y:S01]  /*1f20*/  IADD3.X R3, R3, UR11, R19, P0, !PT ;  /* 0x0000000b03037c10 */ /* 0x000fe200087fe413 */
[----:B------:R-:W-:Y:S04]  /*1f30*/  STS [R18+0x6000], R10 ;  /* 0x0060000a12007388 */ /* 0x000fe80000000800 */
[----:B------:R0:W-:Y:S04]  /*1f40*/  STS [R18+0x6400], R37 ;  /* 0x0064002512007388 */ /* 0x0001e80000000800 */
[----:B------:R-:W-:Y:S04]  /*1f50*/  STS [R26+0x6000], R32 ;  /* 0x006000201a007388 */ /* 0x000fe80000000800 */
[----:B------:R1:W-:Y:S01]  /*1f60*/  STS [R26+0x6400], R0 ;  /* 0x006400001a007388 */ /* 0x0003e20000000800 */
[----:B0-----:R-:W-:-:S03]  /*1f70*/  MOV R37, UR7 ;  /* 0x0000000700257c02 */ /* 0x001fc60008000f00 */
[----:B------:R0:W-:Y:S02]  /*1f80*/  STS [R18+0x7000], R35 ;  /* 0x0070002312007388 */ /* 0x0001e40000000800 */
[----:B------:R-:W-:Y:S02]  /*1f90*/  IMAD.WIDE.U32 R36, R37, c[0x0][0x3b0], R2 ;  /* 0x0000ec0025247a25 */ /* 0x000fe400078e0002 */
[----:B------:R0:W-:Y:S01]  /*1fa0*/  STS [R18+0x7400], R33 ;  /* 0x0074002112007388 */ /* 0x0001e20000000800 */
[----:B-1----:R-:W-:-:S03]  /*1fb0*/  IADD3 R0, R17, 0x20, RZ ;  /* 0x0000002011007810 */ /* 0x002fc60007ffe0ff */
[----:B------:R0:W-:Y:S01]  /*1fc0*/  STS [R26+0x7000], R29 ;  /* 0x0070001d1a007388 */ /* 0x0001e20000000800 */
[----:B------:R-:W-:Y:S02]  /*1fd0*/  IADD3 R19, R37, UR9, RZ ;  /* 0x0000000925137c10 */ /* 0x000fe4000fffe0ff */
[----:B------:R-:W-:Y:S01]  /*1fe0*/  ISETP.GE.AND P0, PT, R0, UR5, PT ;  /* 0x0000000500007c0c */ /* 0x000fe2000bf06270 */
[----:B------:R0:W-:Y:S01]  /*1ff0*/  STS [R26+0x7400], R27 ;  /* 0x0074001b1a007388 */ /* 0x0001e20000000800 */
[----:B------:R-:W-:-:S03]  /*2000*/  SHF.R.S32.HI R0, RZ, 0x1f, R17 ;  /* 0x0000001fff007819 */ /* 0x000fc60000011411 */
[----:B------:R-:W-:Y:S06]  /*2010*/  BAR.SYNC.DEFER_BLOCKING 0x0 ;  /* 0x0000000000007b1d */ /* 0x000fec0000010000 */
[----:B------:R0:W1:Y:S04]  /*2020*/  LDS.128 R12, [R16+0x1000] ;  /* 0x00100000100c7984 */ /* 0x0000680000000c00 */
[----:B------:R0:W2:Y:S04]  /*2030*/  LDS.128 R8, [R16+0x3000] ;  /* 0x0030000010087984 */ /* 0x0000a80000000c00 */
[----:B------:R0:W3:Y:S01]  /*2040*/  LDS.128 R4, [R16+0x5000] ;  /* 0x0050000010047984 */ /* 0x0000e20000000c00 */
[----:B------:R-:W-:Y:S05]  /*2050*/  @P1 BRA `(.L_x_3) ;  /* 0x0000013000001947 */ /* 0x000fea0003800000 */
[----:B------:R-:W-:Y:S01]  /*2060*/  ISETP.GE.AND P1, PT, R46, c[0x0][0x220], PT ;  /* 0x000088002e007a0c */ /* 0x000fe20003f26270 */
[----:B------:R-:W4:Y:S01]  /*2070*/  LDS.128 R20, [R16+0x2000] ;  /* 0x0020000010147984 */ /* 0x000f220000000c00 */
[----:B------:R-:W-:Y:S01]  /*2080*/  IMAD R38, R0, c[0x0][0x398], RZ ;  /* 0x0000e60000267a24 */ /* 0x000fe200078e02ff */
[----:B------:R-:W-:Y:S01]  /*2090*/  ISETP.GE.AND P2, PT, R40, c[0x0][0x220], PT ;  /* 0x0000880028007a0c */ /* 0x000fe20003f46270 */
[----:B0-----:R-:W-:Y:S01]  /*20a0*/  IMAD.MOV.U32 R18, RZ, RZ, R36 ;  /* 0x000000ffff127224 */ /* 0x001fe200078e0024 */
[----:B------:R-:W0:Y:S01]  /*20b0*/  LDS.128 R24, [R16+0x4000] ;  /* 0x0040000010187984 */ /* 0x000e220000000c00 */
[----:B------:R-:W-:Y:S01]  /*20c0*/  IMAD R39, R17, c[0x0][0x39c], R38 ;  /* 0x0000e70011277a24 */ /* 0x000fe200078e0226 */
[----:B------:R-:W-:Y:S01]  /*20d0*/  ISETP.GE.AND P3, PT, R41, c[0x0][0x220], PT ;  /* 0x0000880029007a0c */ /* 0x000fe20003f66270 */
[----:B------:R-:W-:Y:S01]  /*20e0*/  IMAD.WIDE.U32 R2, R17, c[0x0][0x398], R18 ;  /* 0x0000e60011027a25 */ /* 0x000fe200078e0012 */
[----:B------:R-:W5:Y:S01]  /*20f0*/  LDS.128 R28, [R16+0x6000] ;  /* 0x00600000101c7984 */ /* 0x000f620000000c00 */
[----:B------:R-:W-:-:S03]  /*2100*/  ISETP.GE.AND P4, PT, R42, c[0x0][0x220], PT ;  /* 0x000088002a007a0c */ /* 0x000fc60003f86270 */
[----:B------:R-:W3:Y:S01]  /*2110*/  @!P1 LDS.128 R32, [R16] ;  /* 0x0000000010209984 */ /* 0x000ee20000000c00 */
[----:B------:R-:W-:Y:S02]  /*2120*/  IADD3 R3, R3, R39, RZ ;  /* 0x0000002703037210 */ /* 0x000fe40007ffe0ff */
[----:B------:R-:W-:-:S04]  /*2130*/  LEA R38, P5, R2, c[0x0][0x338], 0x1 ;  /* 0x0000ce0002267a11 */ /* 0x000fc800078a08ff */
[----:B------:R-:W-:-:S05]  /*2140*/  LEA.HI.X R39, R2, c[0x0][0x33c], R3, 0x1, P5 ;  /* 0x0000cf0002277a11 */ /* 0x000fca00028f0c03 */
[----:B----4-:R4:W-:Y:S04]  /*2150*/  @!P2 STG.E.128 [R38.64+0x80], R20 ;  /* 0x000080142600a986 */ /* 0x0109e8000c101d16 */
[----:B0-----:R4:W-:Y:S04]  /*2160*/  @!P3 STG.E.128 [R38.64+0x100], R24 ;  /* 0x000100182600b986 */ /* 0x0019e8000c101d16 */
[----:B-----5:R4:W-:Y:S04]  /*2170*/  @!P4 STG.E.128 [R38.64+0x180], R28 ;  /* 0x0001801c2600c986 */ /* 0x0209e8000c101d16 */
[----:B---3--:R4:W-:Y:S02]  /*2180*/  @!P1 STG.E.128 [R38.64], R32 ;  /* 0x0000002026009986 */ /* 0x0089e4000c101d16 */
.L_x_3:
[----:B------:R-:W-:Y:S05]  /*2190*/  BSYNC B0 ;  /* 0x0000000000007941 */ /* 0x000fea0003800000 */
.L_x_2:
[----:B----4-:R4:W0:Y:S01]  /*21a0*/  LDS.128 R20, [R16+0x7000] ;  /* 0x0070000010147984 */ /* 0x0108220000000c00 */
[----:B------:R-:W-:Y:S05]  /*21b0*/  @P0 EXIT ;  /* 0x000000000000094d */ /* 0x000fea0003800000 */
[----:B------:R-:W-:Y:S02]  /*21c0*/  IADD3 R17, P0, R17, 0x20, RZ ;  /* 0x0000002011117810 */ /* 0x000fe40007f1e0ff */
[----:B------:R-:W-:-:S02]  /*21d0*/  MOV R2, R36 ;  /* 0x0000002400027202 */ /* 0x000fc40000000f00 */
[----:B------:R-:W-:Y:S02]  /*21e0*/  IADD3.X R0, RZ, R0, RZ, P0, !PT ;  /* 0x00000000ff007210 */ /* 0x000fe400007fe4ff */
[----:B------:R-:W-:Y:S02]  /*21f0*/  MOV R3, R19 ;  /* 0x0000001300037202 */ /* 0x000fe40000000f00 */
[----:B------:R-:W-:Y:S01]  /*2200*/  ISETP.GE.AND P1, PT, R46, c[0x0][0x220], PT ;  /* 0x000088002e007a0c */ /* 0x000fe20003f26270 */
[----:B------:R-:W-:Y:S01]  /*2210*/  IMAD R0, R0, c[0x0][0x398], RZ ;  /* 0x0000e60000007a24 */ /* 0x000fe200078e02ff */
[----:B------:R-:W-:Y:S01]  /*2220*/  ISETP.GE.AND P2, PT, R40, c[0x0][0x220], PT ;  /* 0x0000880028007a0c */ /* 0x000fe20003f46270 */
[----:B------:R-:W-:Y:S01]  /*2230*/  IMAD.WIDE.U32 R2, R17, c[0x0][0x398], R2 ;  /* 0x0000e60011027a25 */ /* 0x000fe200078e0002 */
[----:B------:R-:W-:-:S03]  /*2240*/  ISETP.GE.AND P3, PT, R41, c[0x0][0x220], PT ;  /* 0x0000880029007a0c */ /* 0x000fc60003f66270 */
[----:B------:R-:W-:Y:S01]  /*2250*/  IMAD R17, R17, c[0x0][0x39c], R0 ;  /* 0x0000e70011117a24 */ /* 0x000fe200078e0200 */
[----:B0---4-:R-:W-:-:S04]  /*2260*/  LEA R16, P0, R2, c[0x0][0x338], 0x1 ;  /* 0x0000ce0002107a11 */ /* 0x011fc800078008ff */
[----:B------:R-:W-:-:S04]  /*2270*/  IADD3 R3, R3, R17, RZ ;  /* 0x0000001103037210 */ /* 0x000fc80007ffe0ff */
[----:B------:R-:W-:Y:S02]  /*2280*/  LEA.HI.X R17, R2, c[0x0][0x33c], R3, 0x1, P0 ;  /* 0x0000cf0002117a11 */ /* 0x000fe400000f0c03 */
[----:B------:R-:W-:-:S03]  /*2290*/  ISETP.GE.AND P0, PT, R42, c[0x0][0x220], PT ;  /* 0x000088002a007a0c */ /* 0x000fc60003f06270 */
[----:B-1----:R0:W-:Y:S04]  /*22a0*/  @!P1 STG.E.128 [R16.64], R12 ;  /* 0x0000000c10009986 */ /* 0x0021e8000c101d16 */
[----:B--2---:R0:W-:Y:S04]  /*22b0*/  @!P2 STG.E.128 [R16.64+0x80], R8 ;  /* 0x000080081000a986 */ /* 0x0041e8000c101d16 */
[----:B---3--:R0:W-:Y:S02]  /*22c0*/  @!P3 STG.E.128 [R16.64+0x100], R4 ;  /* 0x000100041000b986 */ /* 0x0081e4000c101d16 */
[----:B------:R-:W-:Y:S05]  /*22d0*/  @P0 EXIT ;  /* 0x000000000000094d */ /* 0x000fea0003800000 */
[----:B------:R-:W-:Y:S01]  /*22e0*/  STG.E.128 [R16.64+0x180], R20 ;  /* 0x0001801410007986 */ /* 0x000fe2000c101d16 */
[----:B------:R-:W-:Y:S05]  /*22f0*/  EXIT ;  /* 0x000000000000794d */ /* 0x000fea0003800000 */
.L_x_4:
[----:B------:R-:W-:-:S00]  /*2300*/  BRA `(.L_x_4) ;  /* 0xfffffff000007947 */ /* 0x000fc0000383ffff */
[----:B------:R-:W-:-:S00]  /*2310*/  NOP ;  /* 0x0000000000007918 */ /* 0x000fc00000000000 */
        /* <DEDUP_REMOVED lines=14> */
.L_x_1015:


//--------------------- .text._ZN5flash44flash_bwd_dq_dk_dv_loop_seqk_parallel_kernelI23Flash_bwd_kernel_traitsILi256ELi64ELi32ELi8ELi4ELi1ELi2ELb1ELb1EN7cutlass10bfloat16_tE19Flash_kernel_traitsILi256ELi64ELi32ELi8ES3_EELb0ELb1ELb0ELb0ELb0ELb0ELb0EEEvNS_16Flash_bwd_paramsE --------------------------
	.section	.text._ZN5flash44flash_bwd_dq_dk_dv_loop_seqk_parallel_kernelI23Flash_bwd_kernel_traitsILi256ELi64ELi32ELi8ELi4ELi1ELi2ELb1ELb1EN7cutlass10bfloat16_tE19Flash_kernel_traitsILi256ELi64ELi32ELi8ES3_EELb0ELb1ELb0ELb0ELb0ELb0ELb0EEEvNS_16Flash_bwd_paramsE,"ax",@progbits
	.sectioninfo	@"SHI_REGISTERS=255"
	.align	128
        .global         _ZN5flash44flash_bwd_dq_dk_dv_loop_seqk_parallel_kernelI23Flash_bwd_kernel_traitsILi256ELi64ELi32ELi8ELi4ELi1ELi2ELb1ELb1EN7cutlass10bfloat16_tE19Flash_kernel_traitsILi256ELi64ELi32ELi8ES3_EELb0ELb1ELb0ELb0ELb0ELb0ELb0EEEvNS_16Flash_bwd_paramsE
        .type           _ZN5flash44flash_bwd_dq_dk_dv_loop_seqk_parallel_kernelI23Flash_bwd_kernel_traitsILi256ELi64ELi32ELi8ELi4ELi1ELi2ELb1ELb1EN7cutlass10bfloat16_tE19Flash_kernel_traitsILi256ELi64ELi32ELi8ES3_EELb0ELb1ELb0ELb0ELb0ELb0ELb0EEEvNS_16Flash_bwd_paramsE,@function
        .size           _ZN5flash44flash_bwd_dq_dk_dv_loop_seqk_parallel_kernelI23Flash_bwd_kernel_traitsILi256ELi64ELi32ELi8ELi4ELi1ELi2ELb1ELb1EN7cutlass10bfloat16_tE19Flash_kernel_traitsILi256ELi64ELi32ELi8ES3_EELb0ELb1ELb0ELb0ELb0ELb0ELb0EEEvNS_16Flash_bwd_paramsE,(.L_x_1016 - _ZN5flash44flash_bwd_dq_dk_dv_loop_seqk_parallel_kernelI23Flash_bwd_kernel_traitsILi256ELi64ELi32ELi8ELi4ELi1ELi2ELb1ELb1EN7cutlass10bfloat16_tE19Flash_kernel_traitsILi256ELi64ELi32ELi8ES3_EELb0ELb1ELb0ELb0ELb0ELb0ELb0EEEvNS_16Flash_bwd_paramsE)
        .other          _ZN5flash44flash_bwd_dq_dk_dv_loop_seqk_parallel_kernelI23Flash_bwd_kernel_traitsILi256ELi64ELi32ELi8ELi4ELi1ELi2ELb1ELb1EN7cutlass10bfloat16_tE19Flash_kernel_traitsILi256ELi64ELi32ELi8ES3_EELb0ELb1ELb0ELb0ELb0ELb0ELb0EEEvNS_16Flash_bwd_paramsE,@"STO_CUDA_ENTRY STV_DEFAULT"
_ZN5flash44flash_bwd_dq_dk_dv_loop_seqk_parallel_kernelI23Flash_bwd_kernel_traitsILi256ELi64ELi32ELi8ELi4ELi1ELi2ELb1ELb1EN7cutlass10bfloat16_tE19Flash_kernel_traitsILi256ELi64ELi32ELi8ES3_EELb0ELb1ELb0ELb0ELb0ELb0ELb0EEEvNS_16Flash_bwd_paramsE:
.text._ZN5flash44flash_bwd_dq_dk_dv_loop_seqk_parallel_kernelI23Flash_bwd_kernel_traitsILi256ELi64ELi32ELi8ELi4ELi1ELi2ELb1ELb1EN7cutlass10bfloat16_tE19Flash_kernel_traitsILi256ELi64ELi32ELi8ES3_EELb0ELb1ELb0ELb0ELb0ELb0ELb0EEEvNS_16Flash_bwd_paramsE:
[----:B------:R-:W-:Y:S02]  /*0000*/  MOV R1, c[0x0][0x28] ;  /* 0x00000a0000017a02 */ /* 0x000fe40000000f00 */
[----:B------:R-:W1:Y:S01]  /*0010*/  S2UR UR37, SR_CTAID.X ;  /* 0x00000000002579c3 */ /* 0x000e620000002500 */
[----:B------:R-:W-:Y:S01]  /*0020*/  UMOV UR5, 0x1f ;  /* 0x0000001f00057882 */ /* 0x000fe20000000000 */
[----:B------:R-:W-:Y:S01]  /*0030*/  IADD3 R1, R1, -0x10, RZ ;  /* 0xfffffff001017810 */ /* 0x000fe20007ffe0ff */
[----:B------:R-:W-:Y:S02]  /*0040*/  ULDC UR4, c[0x0][0x218] ;  /* 0x0000860000047ab9 */ /* 0x000fe40000000800 */
[----:B------:R-:W-:-:S04]  /*0050*/  UIADD3 UR4, UR5, UR4, URZ ;  /* 0x0000000405047290 */ /* 0x000fc8000fffe03f */
[----:B------:R-:W-:-:S04]  /*0060*/  USHF.R.S32.HI UR5, URZ, 0x1f, UR4 ;  /* 0x0000001f3f057899 */ /* 0x000fc80008011404 */
[----:B------:R-:W-:-:S04]  /*0070*/  ULEA.HI UR4, UR5, UR4, URZ, 0x5 ;  /* 0x0000000405047291 */ /* 0x000fc8000f8f283f */
[----:B------:R-:W-:-:S04]  /*0080*/  USHF.R.S32.HI UR4, URZ, 0x5, UR4 ;  /* 0x000000053f047899 */ /* 0x000fc80008011404 */
[----:B-1----:R-:W-:-:S06]  /*0090*/  UISETP.GE.AND UP0, UPT, UR37, UR4, UPT ;  /* 0x000000042500728c */ /* 0x002fcc000bf06270 */
[----:B------:R-:W-:-:S13]  /*00a0*/  PLOP3.LUT P0, PT, PT, PT, UP0, 0x80, 0x0 ;  /* 0x000000000000781c */ /* 0x000fda0003f0f008 */
[----:B------:R-:W-:Y:S05]  /*00b0*/  @P0 EXIT ;  /* 0x000000000000094d */ /* 0x000fea0003800000 */
[----:B------:R-:W1:Y:S01]  /*00c0*/  S2R R13, SR_TID.X ;  /* 0x00000000000d7919 */ /* 0x000e620000002100 */
[----:B------:R-:W2:Y:S01]  /*00d0*/  S2UR UR33, SR_CTAID.Z ;  /* 0x00000000002179c3 */ /* 0x000ea20000002700 */
[----:B------:R-:W-:Y:S01]  /*00e0*/  IMAD.MOV.U32 R227, RZ, RZ, 0x40 ;  /* 0x00000040ffe37424 */ /* 0x000fe200078e00ff */
[----:B------:R-:W-:Y:S01]  /*00f0*/  ULDC.U8 UR9, c[0x0][0x328] ;  /* 0x0000ca0000097ab9 */ /* 0x000fe20000000000 */
[----:B------:R-:W-:Y:S01]  /*0100*/  IMAD.MOV.U32 R251, RZ, RZ, 0x1c0 ;  /* 0x000001c0fffb7424 */ /* 0x000fe200078e00ff */
[----:B------:R-:W-:Y:S02]  /*0110*/  UISETP.NE.AND UP5, UPT, UR9, URZ, UPT ;  /* 0x0000003f0900728c */ /* 0x000fe4000bfa5270 */
[----:B------:R-:W-:Y:S02]  /*0120*/  ULDC UR61, c[0x0][0x224] ;  /* 0x00008900003d7ab9 */ /* 0x000fe40000000800 */
[----:B------:R-:W3:Y:S01]  /*0130*/  S2UR UR32, SR_CTAID.Y ;  /* 0x00000000002079c3 */ /* 0x000ee20000002600 */
[----:B------:R-:W-:-:S02]  /*0140*/  ULDC UR44, c[0x0][0x22c] ;  /* 0x00008b00002c7ab9 */ /* 0x000fc40000000800 */
[----:B------:R-:W-:Y:S02]  /*0150*/  ULDC UR34, c[0x0][0x1c0] ;  /* 0x0000700000227ab9 */ /* 0x000fe40000000800 */
[----:B------:R-:W-:Y:S02]  /*0160*/  ULDC UR12, c[0x0][0x1c0] ;  /* 0x00007000000c7ab9 */ /* 0x000fe40000000800 */
[----:B------:R-:W-:Y:S01]  /*0170*/  USHF.R.S32.HI UR7, URZ, 0x1f, UR61 ;  /* 0x0000001f3f077899 */ /* 0x000fe2000801143d */
[----:B------:R-:W4:Y:S01]  /*0180*/  S2UR UR58, SR_CTAID.X ;  /* 0x00000000003a79c3 */ /* 0x000f220000002500 */
[----:B------:R-:W-:Y:S02]  /*0190*/  UIMAD.WIDE UR34, UR44, UR34, URZ ;  /* 0x000000222c2272a5 */ /* 0x000fe4000f8e023f */
[----:B------:R-:W-:Y:S02]  /*01a0*/  UMOV UR8, 0x80 ;  /* 0x0000008000087882 */ /* 0x000fe40000000000 */
[----:B------:R-:W-:Y:S01]  /*01b0*/  ULDC UR6, c[0x0][0x210] ;  /* 0x0000840000067ab9 */ /* 0x000fe20000000800 */
[----:B-1----:R-:W-:Y:S01]  /*01c0*/  SHF.R.S32.HI R12, RZ, 0x1f, R13 ;  /* 0x0000001fff0c7819 */ /* 0x002fe2000001140d */
[----:B--2---:R-:W-:-:S02]  /*01d0*/  UIMAD UR45, UR33, UR44, URZ ;  /* 0x0000002c212d72a4 */ /* 0x004fc4000f8e023f */
[----:B------:R-:W-:Y:S01]  /*01e0*/  UIMAD UR44, UR44, UR12, URZ ;  /* 0x0000000c2c2c72a4 */ /* 0x000fe2000f8e023f */
[CC--:B------:R-:W-:Y:S01]  /*01f0*/  LEA.HI R8, R12.reuse, R13.reuse, RZ, 0x4 ;  /* 0x0000000d0c087211 */ /* 0x0c0fe200078f20ff */
[----:B------:R-:W-:Y:S01]  /*0200*/  ULDC UR53, c[0x0][0x234] ;  /* 0x00008d0000357ab9 */ /* 0x000fe20000000800 */
[----:B------:R-:W-:Y:S01]  /*0210*/  LEA.HI R14, R12, R13, RZ, 0x2 ;  /* 0x0000000d0c0e7211 */ /* 0x000fe200078f10ff */
[----:B------:R-:W-:Y:S01]  /*0220*/  ULDC UR13, c[0x0][0x1c0] ;  /* 0x00007000000d7ab9 */ /* 0x000fe20000000800 */
[----:B------:R-:W-:Y:S01]  /*0230*/  SHF.R.S32.HI R4, RZ, 0x4, R8 ;  /* 0x00000004ff047819 */ /* 0x000fe20000011408 */
[----:B------:R-:W-:Y:S01]  /*0240*/  ULDC UR11, c[0x0][0x1c0] ;  /* 0x00007000000b7ab9 */ /* 0x000fe20000000800 */
[--C-:B------:R-:W-:Y:S01]  /*0250*/  SHF.R.S32.HI R5, RZ, 0x2, R14.reuse ;  /* 0x00000002ff057819 */ /* 0x100fe2000001140e */
[----:B------:R-:W-:Y:S01]  /*0260*/  UIMAD UR53, UR8, UR6, UR53 ;  /* 0x00000006083572a4 */ /* 0x000fe2000f8e0235 */
[----:B------:R-:W-:Y:S01]  /*0270*/  SHF.R.S32.HI R0, RZ, 0x1f, R14 ;  /* 0x0000001fff007819 */ /* 0x000fe2000001140e */
[----:B---3--:R-:W-:Y:S01]  /*0280*/  UIMAD UR50, UR7, UR32, URZ ;  /* 0x00000020073272a4 */ /* 0x008fe2000f8e023f */
[----:B------:R-:W-:Y:S01]  /*0290*/  LEA.HI R2, R8, R4, RZ, 0x1 ;  /* 0x0000000408027211 */ /* 0x000fe200078f08ff */
[----:B------:R-:W-:Y:S01]  /*02a0*/  UIMAD.WIDE.U32 UR42, UR32, UR61, URZ ;  /* 0x0000003d202a72a5 */ /* 0x000fe2000f8e003f */
[----:B------:R-:W-:Y:S01]  /*02b0*/  LEA.HI R0, R0, R5, RZ, 0x3 ;  /* 0x0000000500007211 */ /* 0x000fe200078f18ff */
[----:B------:R-:W-:Y:S01]  /*02c0*/  UIMAD UR6, UR32, UR11, UR33 ;  /* 0x0000000b200672a4 */ /* 0x000fe2000f8e0221 */
[-C--:B------:R-:W-:Y:S01]  /*02d0*/  LEA.HI R10, R12, R13.reuse, RZ, 0x5 ;  /* 0x0000000d0c0a7211 */ /* 0x080fe200078f28ff */
[----:B------:R-:W-:Y:S01]  /*02e0*/  @!UP5 UIMAD UR7, UR32, UR13, UR33 ;  /* 0x0000000d2007d2a4 */ /* 0x000fe2000f8e0221 */
[----:B------:R-:W-:Y:S01]  /*02f0*/  LOP3.LUT R2, R2, 0xfffffffe, RZ, 0xc0, !PT ;  /* 0xfffffffe02027812 */ /* 0x000fe200078ec0ff */
[----:B------:R-:W-:Y:S01]  /*0300*/  USHF.L.U32 UR39, UR44, 0x6, URZ ;  /* 0x000000062c277899 */ /* 0x000fe2000800063f */
[----:B------:R-:W-:Y:S01]  /*0310*/  LOP3.LUT R0, R0, 0xfffffff8, RZ, 0xc0, !PT ;  /* 0xfffffff800007812 */ /* 0x000fe200078ec0ff */
[----:B------:R-:W-:Y:S01]  /*0320*/  ULDC UR47, c[0x0][0x214] ;  /* 0x00008500002f7ab9 */ /* 0x000fe20000000800 */
[----:B------:R-:W-:Y:S01]  /*0330*/  LOP3.LUT R3, R10, 0xffffffe0, RZ, 0xc0, !PT ;  /* 0xffffffe00a037812 */ /* 0x000fe200078ec0ff */
[----:B------:R-:W-:Y:S01]  /*0340*/  IMAD.IADD R11, R4, 0x1, -R2 ;  /* 0x00000001040b7824 */ /* 0x000fe200078e0a02 */
[----:B------:R-:W-:Y:S01]  /*0350*/  LEA.HI R16, R12, R13, RZ, 0x3 ;  /* 0x0000000d0c107211 */ /* 0x000fe200078f18ff */
[----:B------:R-:W-:Y:S01]  /*0360*/  IMAD.IADD R9, R5, 0x1, -R0 ;  /* 0x0000000105097824 */ /* 0x000fe200078e0a00 */
[----:B------:R-:W-:Y:S01]  /*0370*/  ULDC UR54, c[0x0][0x1c8] ;  /* 0x0000720000367ab9 */ /* 0x000fe20000000800 */
[----:B------:R-:W-:Y:S01]  /*0380*/  IMAD.IADD R2, R13, 0x1, -R3 ;  /* 0x000000010d027824 */ /* 0x000fe200078e0a03 */
[----:B------:R-:W-:Y:S01]  /*0390*/  SHF.R.S32.HI R6, RZ, 0x3, R16 ;  /* 0x00000003ff067819 */ /* 0x000fe20000011410 */
[----:B------:R-:W-:Y:S01]  /*03a0*/  ULDC.U8 UR10, c[0x0][0x3d0] ;  /* 0x0000f400000a7ab9 */ /* 0x000fe20000000000 */
[----:B------:R-:W-:Y:S01]  /*03b0*/  LOP3.LUT R0, R16, 0xfffffff8, RZ, 0xc0, !PT ;  /* 0xfffffff810007812 */ /* 0x000fe200078ec0ff */
[----:B------:R-:W-:Y:S01]  /*03c0*/  ULDC UR48, c[0x0][0x224] ;  /* 0x0000890000307ab9 */ /* 0x000fe20000000800 */
[----:B------:R-:W-:Y:S01]  /*03d0*/  SHF.R.S32.HI R4, RZ, 0x1f, R2 ;  /* 0x0000001fff047819 */ /* 0x000fe20000011402 */
[----:B------:R-:W-:Y:S01]  /*03e0*/  IMAD.SHL.U32 R3, R6, 0x40, RZ ;  /* 0x0000004006037824 */ /* 0x000fe200078e00ff */
[----:B------:R-:W-:Y:S01]  /*03f0*/  LOP3.LUT P2, RZ, R9, 0x2, RZ, 0xc0, !PT ;  /* 0x0000000209ff7812 */ /* 0x000fe2000784c0ff */
[----:B------:R-:W-:Y:S01]  /*0400*/  IMAD.IADD R0, R13, 0x1, -R0 ;  /* 0x000000010d007824 */ /* 0x000fe200078e0a00 */
[----:B------:R-:W-:Y:S01]  /*0410*/  LEA.HI R17, R4, R2, RZ, 0x2 ;  /* 0x0000000204117211 */ /* 0x000fe200078f10ff */
[----:B------:R-:W-:Y:S01]  /*0420*/  @UP5 UIMAD UR52, UR32, UR47, URZ ;  /* 0x0000002f203452a4 */ /* 0x000fe2000f8e023f */
[----:B------:R-:W-:Y:S01]  /*0430*/  LOP3.LUT R2, R3, 0x1c0, RZ, 0xc0, !PT ;  /* 0x000001c003027812 */ /* 0x000fe200078ec0ff */
[C---:B------:R-:W-:Y:S01]  /*0440*/  IMAD.SHL.U32 R244, R0.reuse, 0x8, RZ ;  /* 0x0000000800f47824 */ /* 0x040fe200078e00ff */
[C---:B------:R-:W-:Y:S01]  /*0450*/  LOP3.LUT P0, RZ, R0.reuse, 0x4, RZ, 0xc0, !PT ;  /* 0x0000000400ff7812 */ /* 0x040fe2000780c0ff */
[----:B------:R-:W-:Y:S01]  /*0460*/  IMAD.SHL.U32 R5, R0, 0x40, RZ ;  /* 0x0000004000057824 */ /* 0x000fe200078e00ff */
[----:B------:R-:W-:Y:S01]  /*0470*/  SHF.R.U32.HI R4, RZ, 0x3, R2 ;  /* 0x00000003ff047819 */ /* 0x000fe20000011602 */
[----:B------:R-:W-:Y:S01]  /*0480*/  ULDC.64 UR4, c[0x0][0x118] ;  /* 0x0000460000047ab9 */ /* 0x000fe20000000a00 */
[----:B------:R-:W-:Y:S01]  /*0490*/  LOP3.LUT R3, R2, 0x38, R244, 0xf8, !PT ;  /* 0x0000003802037812 */ /* 0x000fe200078ef8f4 */
[----:B------:R-:W-:Y:S01]  /*04a0*/  UMOV UR59, 0x4 ;  /* 0x00000004003b7882 */ /* 0x000fe20000000000 */
[----:B------:R-:W-:Y:S01]  /*04b0*/  LOP3.LUT R2, R5, 0x1c0, RZ, 0xc0, !PT ;  /* 0x000001c005027812 */ /* 0x000fe200078ec0ff */
[----:B------:R-:W-:Y:S01]  /*04c0*/  ULOP3.LUT UR54, UR33, UR54, URZ, 0x3c, !UPT ;  /* 0x0000003621367292 */ /* 0x000fe2000f8e3c3f */
[----:B------:R-:W-:Y:S01]  /*04d0*/  LOP3.LUT R6, R3, R4, RZ, 0x3c, !PT ;  /* 0x0000000403067212 */ /* 0x000fe200078e3cff */
[----:B------:R-:W-:Y:S01]  /*04e0*/  USHF.L.U32 UR60, UR32, 0x7, URZ ;  /* 0x00000007203c7899 */ /* 0x000fe2000800063f */
[----:B------:R-:W-:Y:S01]  /*04f0*/  LOP3.LUT R4, R2, 0x8, R16, 0xf8, !PT ;  /* 0x0000000802047812 */ /* 0x000fe200078ef810 */
[----:B------:R-:W-:Y:S01]  /*0500*/  UISETP.NE.AND UP6, UPT, UR10, URZ, UPT ;  /* 0x0000003f0a00728c */ /* 0x000fe2000bfc5270 */
[----:B------:R-:W-:Y:S01]  /*0510*/  SHF.R.U32.HI R3, RZ, 0x3, R2 ;  /* 0x00000003ff037819 */ /* 0x000fe20000011602 */
[----:B------:R-:W-:Y:S01]  /*0520*/  USHF.R.S32.HI UR55, URZ, 0x1f, UR33 ;  /* 0x0000001f3f377899 */ /* 0x000fe20008011421 */
[----:B------:R-:W-:Y:S01]  /*0530*/  LOP3.LUT R2, R9, 0x1, RZ, 0xc0, !PT ;  /* 0x0000000109027812 */ /* 0x000fe200078ec0ff */
[----:B------:R-:W-:Y:S01]  /*0540*/  USHF.R.S32.HI UR57, URZ, 0x1f, UR32 ;  /* 0x0000001f3f397899 */ /* 0x000fe20008011420 */
[----:B------:R-:W-:Y:S01]  /*0550*/  LOP3.LUT R4, R4, R3, RZ, 0x3c, !PT ;  /* 0x0000000304047212 */ /* 0x000fe200078e3cff */
[----:B------:R-:W-:Y:S01]  /*0560*/  IMAD.SHL.U32 R3, R0, 0x20, RZ ;  /* 0x0000002000037824 */ /* 0x000fe200078e00ff */
[----:B------:R-:W-:Y:S01]  /*0570*/  ISETP.NE.U32.AND P1, PT, R2, 0x1, PT ;  /* 0x000000010200780c */ /* 0x000fe20003f25070 */
[----:B------:R-:W-:Y:S01]  /*0580*/  USHF.R.S32.HI UR56, URZ, 0x1f, UR33 ;  /* 0x0000001f3f387899 */ /* 0x000fe20008011421 */
[-C--:B------:R-:W-:Y:S01]  /*0590*/  LEA.HI R2, R12, R13.reuse, RZ, 0x7 ;  /* 0x0000000d0c027211 */ /* 0x080fe200078f38ff */
[----:B------:R-:W-:Y:S01]  /*05a0*/  UIMAD.WIDE.U32 UR40, UR34, UR42, URZ ;  /* 0x0000002a222872a5 */ /* 0x000fe2000f8e003f */
[----:B------:R-:W-:Y:S01]  /*05b0*/  LOP3.LUT P5, RZ, R0, 0x2, RZ, 0xc0, !PT ;  /* 0x0000000200ff7812 */ /* 0x000fe200078ac0ff */
[----:B------:R-:W-:Y:S01]  /*05c0*/  UIMAD UR49, UR35, UR42, URZ ;  /* 0x0000002a233172a4 */ /* 0x000fe2000f8e023f */
[----:B------:R-:W-:Y:S01]  /*05d0*/  SHF.R.S32.HI R7, RZ, 0x7, R2 ;  /* 0x00000007ff077819 */ /* 0x000fe20000011402 */
[----:B------:R-:W-:Y:S01]  /*05e0*/  IMAD.SHL.U32 R2, R11, 0x100, RZ ;  /* 0x000001000b027824 */ /* 0x000fe200078e00ff */
[----:B------:R-:W-:Y:S01]  /*05f0*/  LOP3.LUT R5, R14, 0x7ffffffc, RZ, 0xc0, !PT ;  /* 0x7ffffffc0e057812 */ /* 0x000fe200078ec0ff */
[----:B------:R-:W-:Y:S01]  /*0600*/  USHF.R.S32.HI UR51, URZ, 0x1f, UR45 ;  /* 0x0000001f3f337899 */ /* 0x000fe2000801142d */
[----:B------:R-:W-:Y:S01]  /*0610*/  SEL R232, R227, 0xffffffc0, !P0 ;  /* 0xffffffc0e3e87807 */ /* 0x000fe20004000000 */
[----:B------:R-:W-:Y:S01]  /*0620*/  IMAD R0, R7, 0x2, R11 ;  /* 0x0000000207007824 */ /* 0x000fe200078e020b */
[----:B------:R-:W-:Y:S01]  /*0630*/  LOP3.LUT R2, R2, 0x100, RZ, 0xc0, !PT ;  /* 0x0000010002027812 */ /* 0x000fe200078ec0ff */
[----:B------:R-:W-:Y:S01]  /*0640*/  IMAD.IADD R14, R13, 0x1, -R5 ;  /* 0x000000010d0e7824 */ /* 0x000fe200078e0a05 */
[----:B------:R-:W-:Y:S01]  /*0650*/  SEL R251, R251, 0x240, !P1 ;  /* 0x00000240fbfb7807 */ /* 0x000fe20004800000 */
[----:B------:R-:W-:Y:S01]  /*0660*/  IMAD.U32 R0, R0, 0x200, R4 ;  /* 0x0000020000007824 */ /* 0x000fe200078e0004 */
[----:B------:R-:W-:Y:S01]  /*0670*/  LOP3.LUT R226, R2, 0xe0, R3, 0xf8, !PT ;  /* 0x000000e002e27812 */ /* 0x000fe200078ef803 */
[----:B------:R-:W-:Y:S01]  /*0680*/  IMAD.SHL.U32 R4, R11, 0x20, RZ ;  /* 0x000000200b047824 */ /* 0x000fe200078e00ff */
[----:B------:R-:W-:Y:S01]  /*0690*/  LEA.HI R3, R12, R13, RZ, 0x6 ;  /* 0x0000000d0c037211 */ /* 0x000fe200078f30ff */
[----:B------:R-:W-:Y:S01]  /*06a0*/  IMAD.SHL.U32 R5, R9, 0x20, RZ ;  /* 0x0000002009057824 */ /* 0x000fe200078e00ff */
[----:B------:R-:W-:Y:S01]  /*06b0*/  LOP3.LUT R2, R8, 0xfffffff0, RZ, 0xc0, !PT ;  /* 0xfffffff008027812 */ /* 0x000fe200078ec0ff */
[----:B------:R-:W-:Y:S01]  /*06c0*/  IMAD.SHL.U32 R229, R0, 0x2, RZ ;  /* 0x0000000200e57824 */ /* 0x000fe200078e00ff */
[----:B------:R-:W-:Y:S01]  /*06d0*/  SHF.R.S32.HI R3, RZ, 0x6, R3 ;  /* 0x00000006ff037819 */ /* 0x000fe20000011403 */
[----:B------:R-:W-:Y:S01]  /*06e0*/  UIMAD UR48, UR6, UR48, URZ ;  /* 0x00000030063072a4 */ /* 0x000fe2000f8e023f */
[----:B------:R-:W-:Y:S01]  /*06f0*/  LOP3.LUT R4, R4, 0x20, RZ, 0xc0, !PT ;  /* 0x0000002004047812 */ /* 0x000fe200078ec0ff */
[----:B------:R-:W-:Y:S01]  /*0700*/  IMAD.IADD R2, R13, 0x1, -R2 ;  /* 0x000000010d027824 */ /* 0x000fe200078e0a02 */
[----:B------:R-:W-:Y:S01]  /*0710*/  LOP3.LUT R5, R5, 0xe0, RZ, 0xc0, !PT ;  /* 0x000000e005057812 */ /* 0x000fe200078ec0ff */
[C---:B------:R-:W-:Y:S01]  /*0720*/  IMAD R237, R3.reuse, 0x200, R6 ;  /* 0x0000020003ed7824 */ /* 0x040fe200078e0206 */
[----:B------:R-:W-:Y:S01]  /*0730*/  SHF.R.S32.HI R8, RZ, 0x1f, R10 ;  /* 0x0000001fff087819 */ /* 0x000fe2000001140a */
[----:B------:R-:W-:Y:S01]  /*0740*/  IMAD.SHL.U32 R6, R3, 0x8, RZ ;  /* 0x0000000803067824 */ /* 0x000fe200078e00ff */
[----:B------:R-:W-:Y:S01]  /*0750*/  LOP3.LUT P6, RZ, R2, 0x4, RZ, 0xc0, !PT ;  /* 0x0000000402ff7812 */ /* 0x000fe200078cc0ff */
[----:B------:R-:W-:Y:S01]  /*0760*/  IMAD.SHL.U32 R13, R13, 0x2, RZ ;  /* 0x000000020d0d7824 */ /* 0x000fe200078e00ff */
[----:B------:R-:W-:Y:S01]  /*0770*/  IADD3 R236, R232, 0x14000, R229 ;  /* 0x00014000e8ec7810 */ /* 0x000fe20007ffe0e5 */
[----:B------:R-:W-:Y:S01]  /*0780*/  IMAD.SHL.U32 R3, R7, 0x10, RZ ;  /* 0x0000001007037824 */ /* 0x000fe200078e00ff */
[----:B------:R-:W-:Y:S01]  /*0790*/  LOP3.LUT R15, R4, 0x18, R6, 0xf8, !PT ;  /* 0x00000018040f7812 */ /* 0x000fe200078ef806 */
[----:B------:R-:W-:Y:S01]  /*07a0*/  IMAD.SHL.U32 R6, R2, 0x20, RZ ;  /* 0x0000002002067824 */ /* 0x000fe200078e00ff */
[----:B------:R-:W-:Y:S01]  /*07b0*/  @!UP5 UIMAD UR47, UR7, UR47, URZ ;  /* 0x0000002f072fd2a4 */ /* 0x000fe2000f8e023f */
[----:B------:R-:W-:Y:S01]  /*07c0*/  IMAD.IADD R231, R229, 0x1, R232 ;  /* 0x00000001e5e77824 */ /* 0x000fe200078e02e8 */
[----:B------:R-:W-:Y:S01]  /*07d0*/  LOP3.LUT R4, R3, 0x6, R13, 0xf8, !PT ;  /* 0x0000000603047812 */ /* 0x000fe200078ef80d */
[----:B------:R-:W-:Y:S01]  /*07e0*/  IMAD.SHL.U32 R237, R237, 0x2, RZ ;  /* 0x00000002eded7824 */ /* 0x000fe200078e00ff */
[----:B------:R-:W-:Y:S01]  /*07f0*/  LOP3.LUT R13, R5, 0x10, R3, 0xf8, !PT ;  /* 0x00000010050d7812 */ /* 0x000fe200078ef803 */
[----:B------:R-:W-:Y:S01]  /*0800*/  USHF.R.S32.HI UR46, URZ, 0x1f, UR39 ;  /* 0x0000001f3f2e7899 */ /* 0x000fe20008011427 */
[----:B------:R-:W-:Y:S01]  /*0810*/  SHF.R.S32.HI R3, RZ, 0x5, R10 ;  /* 0x00000005ff037819 */ /* 0x000fe2000001140a */
[----:B------:R1:W-:Y:S03]  /*0820*/  STL [R1+0x8], R4 ;  /* 0x0000080401007387 */ /* 0x0003e60000100800 */
[----:B------:R-:W-:-:S02]  /*0830*/  LEA.HI R8, R8, R3, RZ, 0x2 ;  /* 0x0000000308087211 */ /* 0x000fc400078f10ff */
[----:B-1----:R-:W-:-:S04]  /*0840*/  SHF.R.S32.HI R4, RZ, 0x1f, R2 ;  /* 0x0000001fff047819 */ /* 0x002fc80000011402 */
[----:B------:R-:W-:Y:S01]  /*0850*/  LEA.HI R225, R4, R2, RZ, 0x3 ;  /* 0x0000000204e17211 */ /* 0x000fe200078f18ff */
[----:B------:R-:W-:-:S03]  /*0860*/  IMAD.SHL.U32 R4, R11, 0x8, RZ ;  /* 0x000000080b047824 */ /* 0x000fc600078e00ff */
[C---:B------:R-:W-:Y:S01]  /*0870*/  LOP3.LUT R5, R225.reuse, 0xfffffff8, RZ, 0xc0, !PT ;  /* 0xfffffff8e1057812 */ /* 0x040fe200078ec0ff */
[----:B------:R-:W-:Y:S01]  /*0880*/  IMAD.SHL.U32 R225, R225, 0x40, RZ ;  /* 0x00000040e1e17824 */ /* 0x000fe200078e00ff */
[----:B------:R-:W-:-:S03]  /*0890*/  LOP3.LUT R12, R4, 0x8, RZ, 0xc0, !PT ;  /* 0x00000008040c7812 */ /* 0x000fc600078ec0ff */
[----:B------:R-:W-:Y:S01]  /*08a0*/  IMAD.IADD R7, R2, 0x1, -R5 ;  /* 0x0000000102077824 */ /* 0x000fe200078e0a05 */
[----:B------:R-:W-:Y:S01]  /*08b0*/  LOP3.LUT R4, R12, 0x1e0, R6, 0xf8, !PT ;  /* 0x000001e00c047812 */ /* 0x000fe200078ef806 */
[----:B------:R-:W-:Y:S01]  /*08c0*/  IMAD.SHL.U32 R5, R2, 0x4, RZ ;  /* 0x0000000402057824 */ /* 0x000fe200078e00ff */
[----:B------:R-:W-:Y:S02]  /*08d0*/  LEA.HI R2, R10, R3, RZ, 0x1 ;  /* 0x000000030a027211 */ /* 0x000fe400078f08ff */
[----:B------:R-:W-:Y:S02]  /*08e0*/  LOP3.LUT R6, R8, 0xfffffffc, RZ, 0xc0, !PT ;  /* 0xfffffffc08067812 */ /* 0x000fe400078ec0ff */
[----:B------:R-:W-:Y:S02]  /*08f0*/  LOP3.LUT R2, R2, 0x3ffffe, RZ, 0xc0, !PT ;  /* 0x003ffffe02027812 */ /* 0x000fe400078ec0ff */
[----:B------:R-:W-:Y:S01]  /*0900*/  LOP3.LUT R10, R4, 0x38, R5, 0x78, !PT ;  /* 0x00000038040a7812 */ /* 0x000fe200078e7805 */
[----:B------:R-:W-:Y:S01]  /*0910*/  IMAD.SHL.U32 R4, R9, 0x40, RZ ;  /* 0x0000004009047824 */ /* 0x000fe200078e00ff */
[----:B------:R-:W-:Y:S01]  /*0920*/  LOP3.LUT R225, R225, 0xfffffe00, RZ, 0xc0, !PT ;  /* 0xfffffe00e1e17812 */ /* 0x000fe200078ec0ff */
[----:B------:R-:W-:Y:S01]  /*0930*/  IMAD.IADD R6, R3, 0x1, -R6 ;  /* 0x0000000103067824 */ /* 0x000fe200078e0a06 */
[----:B------:R-:W-:Y:S01]  /*0940*/  LOP3.LUT P4, RZ, R7, 0x4, RZ, 0xc0, !PT ;  /* 0x0000000407ff7812 */ /* 0x000fe2000788c0ff */
[----:B------:R-:W-:Y:S01]  /*0950*/  IMAD.SHL.U32 R5, R9, 0x4, RZ ;  /* 0x0000000409057824 */ /* 0x000fe200078e00ff */
[----:B------:R-:W-:Y:S01]  /*0960*/  LOP3.LUT P3, RZ, R7, 0x2, RZ, 0xc0, !PT ;  /* 0x0000000207ff7812 */ /* 0x000fe2000786c0ff */
[C---:B------:R-:W-:Y:S01]  /*0970*/  IMAD.IADD R233, R3.reuse, 0x1, -R2 ;  /* 0x0000000103e97824 */ /* 0x040fe200078e0a02 */
[----:B------:R-:W-:Y:S01]  /*0980*/  LOP3.LUT R2, R4, 0x1c0, RZ, 0xc0, !PT ;  /* 0x000001c004027812 */ /* 0x000fe200078ec0ff */
[----:B------:R-:W-:Y:S01]  /*0990*/  IMAD.SHL.U32 R3, R3, 0x8, RZ ;  /* 0x0000000803037824 */ /* 0x000fe200078e00ff */
[----:B------:R-:W-:Y:S01]  /*09a0*/  LOP3.LUT R9, R13, 0x18, R5, 0x78, !PT ;  /* 0x000000180d097812 */ /* 0x000fe200078e7805 */
[----:B------:R-:W-:Y:S01]  /*09b0*/  IMAD R233, R233, 0x200, R10 ;  /* 0x00000200e9e97824 */ /* 0x000fe200078e020a */
[----:B------:R-:W-:-:S02]  /*09c0*/  LOP3.LUT R4, R226, 0x8, R16, 0xf8, !PT ;  /* 0x00000008e2047812 */ /* 0x000fc400078ef810 */
[----:B------:R-:W-:Y:S02]  /*09d0*/  LOP3.LUT R5, R3, 0x38, RZ, 0xc0, !PT ;  /* 0x0000003803057812 */ /* 0x000fe400078ec0ff */
[----:B------:R-:W-:Y:S02]  /*09e0*/  SHF.R.U32.HI R3, RZ, 0x3, R2 ;  /* 0x00000003ff037819 */ /* 0x000fe40000011602 */
[----:B------:R-:W-:Y:S02]  /*09f0*/  SHF.R.U32.HI R226, RZ, 0x3, R226 ;  /* 0x00000003ffe27819 */ /* 0x000fe400000116e2 */
[----:B------:R-:W-:Y:S01]  /*0a00*/  LOP3.LUT R8, R3, R2, R5, 0x1e, !PT ;  /* 0x0000000203087212 */ /* 0x000fe200078e1e05 */
[----:B------:R-:W-:Y:S01]  /*0a10*/  IMAD.SHL.U32 R2, R7, 0x40, RZ ;  /* 0x0000004007027824 */ /* 0x000fe200078e00ff */
[----:B------:R-:W-:Y:S01]  /*0a20*/  LOP3.LUT R226, R4, 0x38, R226, 0x78, !PT ;  /* 0x0000003804e27812 */ /* 0x000fe200078e78e2 */
[----:B------:R-:W-:Y:S01]  /*0a30*/  IMAD.SHL.U32 R4, R14, 0x2, RZ ;  /* 0x000000020e047824 */ /* 0x000fe200078e00ff */
[----:B------:R-:W-:-:S02]  /*0a40*/  LEA R233, R233, 0x14000, 0x1 ;  /* 0x00014000e9e97811 */ /* 0x000fc400078e08ff */
[----:B------:R-:W-:Y:S01]  /*0a50*/  LOP3.LUT R2, R2, 0x1c0, RZ, 0xc0, !PT ;  /* 0x000001c002027812 */ /* 0x000fe200078ec0ff */
[----:B------:R-:W-:Y:S01]  /*0a60*/  IMAD R3, R6, 0x200, R4 ;  /* 0x0000020006037824 */ /* 0x000fe200078e0204 */
[----:B------:R-:W-:Y:S01]  /*0a70*/  SEL R227, R227, 0xffffffc0, !P4 ;  /* 0xffffffc0e3e37807 */ /* 0x000fe20006000000 */
[----:B------:R-:W-:Y:S01]  /*0a80*/  IMAD.IADD R8, R4, 0x1, R8 ;  /* 0x0000000104087824 */ /* 0x000fe200078e0208 */
[----:B------:R-:W-:Y:S01]  /*0a90*/  IADD3 R234, R233, 0x20, RZ ;  /* 0x00000020e9ea7810 */ /* 0x000fe20007ffe0ff */
[----:B------:R-:W-:Y:S01]  /*0aa0*/  IMAD.IADD R9, R3, 0x1, R9 ;  /* 0x0000000103097824 */ /* 0x000fe200078e0209 */
[----:B------:R-:W-:Y:S01]  /*0ab0*/  SHF.R.U32.HI R3, RZ, 0x3, R2 ;  /* 0x00000003ff037819 */ /* 0x000fe20000011602 */
[----:B------:R-:W-:Y:S01]  /*0ac0*/  IMAD R4, R11, 0x1000, R225 ;  /* 0x000010000b047824 */ /* 0x000fe200078e02e1 */
[----:B------:R-:W-:Y:S01]  /*0ad0*/  @P6 IADD3 R234, R233, -0x20, RZ ;  /* 0xffffffe0e9ea6810 */ /* 0x000fe20007ffe0ff */
[----:B------:R-:W-:Y:S01]  /*0ae0*/  IMAD.SHL.U32 R249, R9, 0x2, RZ ;  /* 0x0000000209f97824 */ /* 0x000fe200078e00ff */
[----:B------:R-:W-:-:S02]  /*0af0*/  LOP3.LUT R7, R3, R2, R12, 0x1e, !PT ;  /* 0x0000000203077212 */ /* 0x000fc400078e1e0c */
[----:B------:R-:W-:Y:S01]  /*0b00*/  LOP3.LUT R5, R3, R2, R5, 0x1e, !PT ;  /* 0x0000000203057212 */ /* 0x000fe200078e1e05 */
[----:B------:R-:W-:Y:S01]  /*0b10*/  IMAD.IADD R252, R249, 0x1, R251 ;  /* 0x00000001f9fc7824 */ /* 0x000fe200078e02fb */
[----:B------:R-:W-:Y:S02]  /*0b20*/  LOP3.LUT R3, R3, R15, R2, 0x1e, !PT ;  /* 0x0000000f03037212 */ /* 0x000fe400078e1e02 */
[----:B------:R-:W-:Y:S01]  /*0b30*/  SHF.R.S32.HI R2, RZ, 0x2, R17 ;  /* 0x00000002ff027819 */ /* 0x000fe20000011411 */
[----:B------:R-:W-:Y:S01]  /*0b40*/  IMAD.IADD R4, R4, 0x1, R5 ;  /* 0x0000000104047824 */ /* 0x000fe200078e0205 */
[C---:B------:R-:W-:Y:S02]  /*0b50*/  IADD3 R250, R249.reuse, 0x10, RZ ;  /* 0x00000010f9fa7810 */ /* 0x040fe40007ffe0ff */
[----:B------:R-:W-:Y:S01]  /*0b60*/  @P2 IADD3 R250, R249, -0x10, RZ ;  /* 0xfffffff0f9fa2810 */ /* 0x000fe20007ffe0ff */
[----:B------:R-:W-:Y:S01]  /*0b70*/  IMAD R5, R6, 0x10, R2 ;  /* 0x0000001006057824 */ /* 0x000fe200078e0202 */
[----:B------:R-:W-:Y:S01]  /*0b80*/  IADD3 R235, R234, 0x800, RZ ;  /* 0x00000800eaeb7810 */ /* 0x000fe20007ffe0ff */
[----:B------:R-:W-:Y:S01]  /*0b90*/  IMAD R2, R6, 0x400, R225 ;  /* 0x0000040006027824 */ /* 0x000fe200078e02e1 */
[----:B------:R-:W-:Y:S01]  /*0ba0*/  LOP3.LUT R225, R3, R225, RZ, 0xfc, !PT ;  /* 0x000000e103e17212 */ /* 0x000fe200078efcff */
[----:B------:R-:W-:Y:S01]  /*0bb0*/  IMAD.MOV.U32 R3, RZ, RZ, 0x20 ;  /* 0x00000020ff037424 */ /* 0x000fe200078e00ff */
[----:B------:R-:W-:Y:S01]  /*0bc0*/  STL [R1+0xc], R5 ;  /* 0x00000c0501007387 */ /* 0x000fe20000100800 */
[----:B------:R-:W-:Y:S01]  /*0bd0*/  IMAD.IADD R2, R2, 0x1, R7 ;  /* 0x0000000102027824 */ /* 0x000fe200078e0207 */
[----:B------:R-:W-:Y:S01]  /*0be0*/  LEA R225, R225, 0x10000, 0x1 ;  /* 0x00010000e1e17811 */ /* 0x000fe200078e08ff */
[----:B------:R-:W-:Y:S01]  /*0bf0*/  IMAD.IADD R251, R251, 0x1, R250 ;  /* 0x00000001fbfb7824 */ /* 0x000fe200078e02fa */
[C---:B------:R-:W-:Y:S01]  /*0c00*/  SEL R0, R3.reuse, 0xffffffe0, !P5 ;  /* 0xffffffe003007807 */ /* 0x040fe20006800000 */
[----:B------:R-:W-:Y:S01]  /*0c10*/  IMAD.SHL.U32 R2, R2, 0x2, RZ ;  /* 0x0000000202027824 */ /* 0x000fe200078e00ff */
[----:B------:R-:W-:-:S02]  /*0c20*/  SEL R224, R3, 0xffffffe0, !P0 ;  /* 0xffffffe003e07807 */ /* 0x000fc40004000000 */
[----:B------:R-:W-:Y:S01]  /*0c30*/  SEL R3, R3, 0xffffffe0, !P3 ;  /* 0xffffffe003037807 */ /* 0x000fe20005800000 */
[----:B------:R-:W-:Y:S02]  /*0c40*/  IMAD.IADD R236, R0, 0x1, R236 ;  /* 0x0000000100ec7824 */ /* 0x000fe400078e02ec */
[----:B------:R-:W-:Y:S01]  /*0c50*/  IMAD.IADD R230, R229, 0x1, R0 ;  /* 0x00000001e5e67824 */ /* 0x000fe200078e0200 */
[----:B------:R-:W-:Y:S01]  /*0c60*/  LEA R0, R8, 0x10000, 0x1 ;  /* 0x0001000008007811 */ /* 0x000fe200078e08ff */
[----:B------:R-:W-:Y:S02]  /*0c70*/  IMAD.IADD R3, R2, 0x1, R3 ;  /* 0x0000000102037824 */ /* 0x000fe400078e0203 */
[----:B------:R-:W-:Y:S02]  /*0c80*/  IMAD R224, R226, 0x2, R224 ;  /* 0x00000002e2e07824 */ /* 0x000fe400078e02e0 */
[----:B------:R1:W-:Y:S01]  /*0c90*/  STL [R1], R0 ;  /* 0x0000000001007387 */ /* 0x0003e20000100800 */
[----:B------:R-:W-:-:S02]  /*0ca0*/  IMAD.IADD R228, R2, 0x1, R227 ;  /* 0x0000000102e47824 */ /* 0x000fc400078e02e3 */
[----:B------:R-:W-:Y:S02]  /*0cb0*/  IMAD.IADD R232, R232, 0x1, R230 ;  /* 0x00000001e8e87824 */ /* 0x000fe400078e02e6 */
[----:B------:R-:W-:Y:S02]  /*0cc0*/  IMAD.SHL.U32 R226, R226, 0x2, RZ ;  /* 0x00000002e2e27824 */ /* 0x000fe400078e00ff */
[----:B------:R-:W-:Y:S02]  /*0cd0*/  IMAD.IADD R227, R3, 0x1, R227 ;  /* 0x0000000103e37824 */ /* 0x000fe400078e02e3 */
[----:B-1--4-:R-:W-:Y:S02]  /*0ce0*/  IMAD.SHL.U32 R0, R4, 0x2, RZ ;  /* 0x0000000204007824 */ /* 0x012fe400078e00ff */
.L_x_37:
[----:B------:R-:W-:Y:S02]  /*0cf0*/  ULDC.64 UR6, c[0x0][0x240] ;  /* 0x0000900000067ab9 */ /* 0x000fe40000000a00 */
[----:B------:R-:W-:Y:S02]  /*0d00*/  UISETP.NE.U32.AND UP1, UPT, URZ, UR6, UPT ;  /* 0x000000063f00728c */ /* 0x000fe4000bf25070 */
[----:B------:R-:W-:-:S02]  /*0d10*/  USHF.L.U32 UR13, UR32, 0x2, URZ ;  /* 0x00000002200d7899 */ /* 0x000fc4000800063f */
[----:B------:R-:W-:Y:S02]  /*0d20*/  USHF.R.S32.HI UR38, URZ, 0x1f, UR32 ;  /* 0x0000001f3f267899 */ /* 0x000fe40008011420 */
[----:B------:R-:W-:Y:S02]  /*0d30*/  UISETP.NE.AND.EX UP1, UPT, URZ, UR7, UPT, UP1 ;  /* 0x000000073f00728c */ /* 0x000fe4000bf25310 */
[----:B------:R-:W-:Y:S02]  /*0d40*/  USHF.L.U64.HI UR12, UR32, 0x2, UR38 ;  /* 0x00000002200c7899 */ /* 0x000fe40008010226 */
[----:B------:R-:W-:Y:S02]  /*0d50*/  UIADD3 UR6, UP0, UR13, UR6, URZ ;  /* 0x000000060d067290 */ /* 0x000fe4000ff1e03f */
[----:B------:R-:W-:Y:S01]  /*0d60*/  PLOP3.LUT P0, PT, PT, PT, UP1, 0x80, 0x0 ;  /* 0x000000000000781c */ /* 0x000fe20003f0f018 */
[----:B------:R-:W-:Y:S02]  /*0d70*/  ULDC.64 UR10, c[0x0][0x250] ;  /* 0x00009400000a7ab9 */ /* 0x000fe40000000a00 */
[----:B------:R-:W-:Y:S01]  /*0d80*/  UIADD3.X UR7, UR12, UR7, URZ, UP0, !UPT ;  /* 0x000000070c077290 */ /* 0x000fe200087fe43f */
[----:B-12---:R-:W-:Y:S01]  /*0d90*/  IMAD.U32 R4, RZ, RZ, UR6 ;  /* 0x00000006ff047e24 */ /* 0x006fe2000f8e00ff */
[----:B------:R-:W-:-:S02]  /*0da0*/  UISETP.NE.U32.AND UP3, UPT, URZ, UR10, UPT ;  /* 0x0000000a3f00728c */ /* 0x000fc4000bf65070 */
[----:B------:R-:W-:Y:S02]  /*0db0*/  ULDC.U8 UR14, c[0x0][0x312] ;  /* 0x0000c480000e7ab9 */ /* 0x000fe40000000000 */
[----:B------:R-:W-:Y:S01]  /*0dc0*/  IMAD.U32 R5, RZ, RZ, UR7 ;  /* 0x00000007ff057e24 */ /* 0x000fe2000f8e00ff */
[----:B------:R-:W-:Y:S02]  /*0dd0*/  UISETP.NE.AND.EX UP3, UPT, URZ, UR11, UPT, UP3 ;  /* 0x0000000b3f00728c */ /* 0x000fe4000bf65330 */
[----:B------:R-:W-:Y:S02]  /*0de0*/  ULDC.64 UR8, c[0x0][0x248] ;  /* 0x0000920000087ab9 */ /* 0x000fe40000000a00 */
[----:B------:R1:W2:Y:S01]  /*0df0*/  @P0 LDG.E R9, [R4.64] ;  /* 0x0000000404090981 */ /* 0x0002a2000c1e1900 */
[----:B------:R-:W-:Y:S02]  /*0e00*/  UISETP.NE.AND UP4, UPT, UR14, URZ, UPT ;  /* 0x0000003f0e00728c */ /* 0x000fe4000bf85270 */
[----:B------:R-:W-:Y:S01]  /*0e10*/  UISETP.EQ.U32.AND UP2, UPT, URZ, UR8, UPT ;  /* 0x000000083f00728c */ /* 0x000fe2000bf42070 */
[----:B---3--:R1:W3:Y:S03]  /*0e20*/  @P0 LDG.E R8, [R4.64+0x4] ;  /* 0x0000040404080981 */ /* 0x0082e6000c1e1900 */
[----:B------:R-:W-:-:S02]  /*0e30*/  @UP3 UIADD3 UR6, UP0, UR13, UR10, URZ ;  /* 0x0000000a0d063290 */ /* 0x000fc4000ff1e03f */
[----:B------:R-:W-:Y:S02]  /*0e40*/  UISETP.EQ.OR.EX UP2, UPT, URZ, UR9, !UP4, UP2 ;  /* 0x000000093f00728c */ /* 0x000fe4000e742720 */
[----:B------:R-:W-:Y:S01]  /*0e50*/  @UP3 UIADD3.X UR7, UR12, UR11, URZ, UP0, !UPT ;  /* 0x0000000b0c073290 */ /* 0x000fe200087fe43f */
[----:B------:R-:W-:Y:S01]  /*0e60*/  PLOP3.LUT P1, PT, PT, PT, UP3, 0x80, 0x0 ;  /* 0x000000000000781c */ /* 0x000fe20003f2f038 */
[----:B------:R-:W-:Y:S02]  /*0e70*/  UIADD3 UR8, UP0, UR13, UR8, URZ ;  /* 0x000000080d087290 */ /* 0x000fe4000ff1e03f */
[----:B------:R-:W-:Y:S02]  /*0e80*/  PLOP3.LUT P2, PT, PT, PT, UP2, 0x80, 0x0 ;  /* 0x000000000000781c */ /* 0x000fe40003f4f028 */
[----:B------:R-:W-:Y:S01]  /*0e90*/  UIADD3.X UR9, UR12, UR9, URZ, UP0, !UPT ;  /* 0x000000090c097290 */ /* 0x000fe200087fe43f */
[----:B------:R-:W-:Y:S01]  /*0ea0*/  MOV R6, UR6 ;  /* 0x0000000600067c02 */ /* 0x000fe20008000f00 */
[----:B------:R-:W-:-:S06]  /*0eb0*/  IMAD.U32 R7, RZ, RZ, UR7 ;  /* 0x00000007ff077e24 */ /* 0x000fcc000f8e00ff */
[----:B----45:R4:W5:Y:S01]  /*0ec0*/  @P1 LDG.E R6, [R6.64] ;  /* 0x0000000406061981 */ /* 0x030962000c1e1900 */
[----:B-1----:R-:W-:Y:S01]  /*0ed0*/  IMAD.U32 R4, RZ, RZ, UR8 ;  /* 0x00000008ff047e24 */ /* 0x002fe2000f8e00ff */
[----:B------:R-:W-:-:S05]  /*0ee0*/  MOV R5, UR9 ;  /* 0x0000000900057c02 */ /* 0x000fca0008000f00 */
[----:B----4-:R-:W4:Y:S01]  /*0ef0*/  @!P2 LDG.E R7, [R4.64] ;  /* 0x000000040407a981 */ /* 0x010f22000c1e1900 */
[----:B------:R-:W-:Y:S02]  /*0f00*/  UMOV UR14, 0xffffffff ;  /* 0xffffffff000e7882 */ /* 0x000fe40000000000 */
[----:B------:R-:W-:Y:S02]  /*0f10*/  UMOV UR18, URZ ;  /* 0x0000003f00127c82 */ /* 0x000fe40008000000 */
[----:B------:R-:W-:Y:S02]  /*0f20*/  UMOV UR23, 0xffffffff ;  /* 0xffffffff00177882 */ /* 0x000fe40000000000 */
[----:B------:R-:W-:Y:S01]  /*0f30*/  ULDC UR8, c[0x0][0x218] ;  /* 0x0000860000087ab9 */ /* 0x000fe20000000800 */
[----:B--2---:R-:W1:Y:S08]  /*0f40*/  @P0 R2UR UR14, R9 ;  /* 0x00000000090e03c2 */ /* 0x004e7000000e0000 */
[----:B---3--:R-:W1:Y:S01]  /*0f50*/  @P0 R2UR UR6, R8 ;  /* 0x00000000080603c2 */ /* 0x008e6200000e0000 */
[----:B------:R-:W-:-:S04]  /*0f60*/  ISETP.NE.U32.AND P0, PT, RZ, c[0x0][0x248], PT ;  /* 0x00009200ff007a0c */ /* 0x000fc80003f05070 */
[----:B------:R-:W-:-:S03]  /*0f70*/  ISETP.NE.AND.EX P0, PT, RZ, c[0x0][0x24c], PT, P0 ;  /* 0x00009300ff007a0c */ /* 0x000fc60003f05300 */
[----:B-----5:R2:W3:Y:S01]  /*0f80*/  @P1 R2UR UR18, R6 ;  /* 0x00000000061213c2 */ /* 0x0204e200000e0000 */
[----:B-1----:R-:W-:-:S07]  /*0f90*/  @UP1 UIADD3 UR24, UR6, -UR14, URZ ;  /* 0x8000000e06181290 */ /* 0x002fce000fffe03f */
[----:B------:R-:W-:Y:S01]  /*0fa0*/  @!UP1 ULDC UR24, c[0x0][0x214] ;  /* 0x0000850000189ab9 */ /* 0x000fe20000000800 */
[----:B----4-:R2:W1:Y:S01]  /*0fb0*/  @!P2 R2UR UR23, R7 ;  /* 0x000000000717a3c2 */ /* 0x01046200000e0000 */
[----:B------:R-:W-:Y:S05]  /*0fc0*/  @!P0 BRA `(.L_x_5) ;  /* 0x0000007000008947 */ /* 0x000fea0003800000 */
[----:B---3--:R-:W-:-:S13]  /*0fd0*/  PLOP3.LUT P0, PT, PT, PT, UP4, 0x80, 0x0 ;  /* 0x000000000000781c */ /* 0x008fda0003f0f048 */
[----:B--2---:R-:W2:Y:S04]  /*0fe0*/  @P0 LDG.E R6, [R4.64+0x4] ;  /* 0x0000040404060981 */ /* 0x004ea8000c1e1900 */
[----:B------:R-:W3:Y:S01]  /*0ff0*/  @!P0 LDG.E R4, [R4.64] ;  /* 0x0000000404048981 */ /* 0x000ee2000c1e1900 */
[----:B--2---:R-:W2:Y:S02]  /*1000*/  @P0 R2UR UR6, R6 ;  /* 0x00000000060603c2 */ /* 0x004ea400000e0000 */
[----:B-12---:R-:W-:-:S11]  /*1010*/  @UP4 UIADD3 UR8, UR6, -UR23, URZ ;  /* 0x8000001706084290 */ /* 0x006fd6000fffe03f */
[----:B---3--:R1:W2:Y:S01]  /*1020*/  @!P0 R2UR UR8, R4 ;  /* 0x00000000040883c2 */ /* 0x0082a200000e0000 */
[----:B------:R-:W-:-:S07]  /*1030*/  DEPBAR.LE SB1, 0x0, {2} ;  /* 0x000090040000791a */ /* 0x000fce0000000000 */
.L_x_5:
[----:B---3--:R-:W-:Y:S02]  /*1040*/  ULDC.64 UR6, c[0x0][0x258] ;  /* 0x0000960000067ab9 */ /* 0x008fe40000000a00 */
[----:B------:R-:W-:-:S04]  /*1050*/  UISETP.NE.U32.AND UP2, UPT, URZ, UR6, UPT ;  /* 0x000000063f00728c */ /* 0x000fc8000bf45070 */
[----:B------:R-:W-:-:S06]  /*1060*/  UISETP.NE.AND.EX UP2, UPT, URZ, UR7, UPT, UP2 ;  /* 0x000000073f00728c */ /* 0x000fcc000bf45320 */
[----:B------:R-:W-:-:S05]  /*1070*/  PLOP3.LUT P0, PT, PT, PT, UP2, 0x80, 0x0 ;  /* 0x000000000000781c */ /* 0x000fca0003f0f028 */
[----:B------:R-:W-:-:S04]  /*1080*/  @UP2 UIADD3 UR6, UP0, UR13, UR6, URZ ;  /* 0x000000060d062290 */ /* 0x000fc8000ff1e03f */
[----:B------:R-:W-:Y:S02]  /*1090*/  @UP2 UIADD3.X UR7, UR12, UR7, URZ, UP0, !UPT ;  /* 0x000000070c072290 */ /* 0x000fe400087fe43f */
[----:B------:R-:W-:-:S04]  /*10a0*/  IMAD.U32 R4, RZ, RZ, UR6 ;  /* 0x00000006ff047e24 */ /* 0x000fc8000f8e00ff */
[----:B------:R-:W-:Y:S01]  /*10b0*/  IMAD.U32 R5, RZ, RZ, UR7 ;  /* 0x00000007ff057e24 */ /* 0x000fe2000f8e00ff */
[----:B------:R-:W-:-:S04]  /*10c0*/  ULDC.64 UR6, c[0x0][0x268] ;  /* 0x00009a0000067ab9 */ /* 0x000fc80000000a00 */
[----:B------:R-:W3:Y:S01]  /*10d0*/  @P0 LDG.E R4, [R4.64] ;  /* 0x0000000404040981 */ /* 0x000ee2000c1e1900 */
[----:B------:R-:W-:Y:S02]  /*10e0*/  @!UP2 UISETP.NE.U32.AND UP0, UPT, URZ, UR6, UPT ;  /* 0x000000063f00a28c */ /* 0x000fe4000bf05070 */
[----:B------:R-:W-:Y:S02]  /*10f0*/  ULDC UR9, c[0x0][0x21c] ;  /* 0x0000870000097ab9 */ /* 0x000fe40000000800 */
[----:B------:R-:W-:Y:S02]  /*1100*/  @!UP2 UISETP.NE.AND.EX UP0, UPT, URZ, UR7, UPT, UP0 ;  /* 0x000000073f00a28c */ /* 0x000fe4000bf05300 */
[----:B------:R-:W-:Y:S02]  /*1110*/  USHF.L.U32 UR16, UR37, 0x5, URZ ;  /* 0x0000000525107899 */ /* 0x000fe4000800063f */
[----:B------:R-:W-:Y:S01]  /*1120*/  @!UP2 USEL UR6, URZ, UR9, !UP0 ;  /* 0x000000093f06a287 */ /* 0x000fe2000c000000 */
[----:B---3--:R-:W3:Y:S02]  /*1130*/  @P0 R2UR UR17, R4 ;  /* 0x00000000041103c2 */ /* 0x008ee400000e0000 */
[----:B---3--:R-:W-:-:S02]  /*1140*/  @UP2 UIADD3 UR17, UR17, -UR18, URZ ;  /* 0x8000001211112290 */ /* 0x008fc4000fffe03f */
[----:B------:R-:W-:-:S04]  /*1150*/  @!UP2 UIADD3 UR17, UR6, UR8, -UR18 ;  /* 0x000000080611a290 */ /* 0x000fc8000fffe812 */
[----:B------:R-:W-:-:S06]  /*1160*/  UISETP.GT.AND UP0, UPT, UR17, UR16, UPT ;  /* 0x000000101100728c */ /* 0x000fcc000bf04270 */
[----:B------:R-:W-:-:S13]  /*1170*/  PLOP3.LUT P0, PT, PT, PT, UP0, 0x80, 0x0 ;  /* 0x000000000000781c */ /* 0x000fda0003f0f008 */
[----:B------:R-:W-:Y:S05]  /*1180*/  @!P0 BRA `(.L_x_6) ;  /* 0x0000656000008947 */ /* 0x000fea0003800000 */
[----:B------:R-:W-:Y:S02]  /*1190*/  ULDC.64 UR12, c[0x0][0x178] ;  /* 0x00005e00000c7ab9 */ /* 0x000fe40000000a00 */
[----:B-1----:R-:W-:Y:S02]  /*11a0*/  UISETP.NE.AND UP0, UPT, UR23, -0x1, UPT ;  /* 0xffffffff1700788c */ /* 0x002fe4000bf05270 */
[----:B------:R-:W-:Y:S02]  /*11b0*/  UIMAD UR15, UR38, UR12, URZ ;  /* 0x0000000c260f72a4 */ /* 0x000fe4000f8e023f */
[----:B------:R-:W-:Y:S02]  /*11c0*/  UIMAD.WIDE.U32 UR10, UR32, UR12, URZ ;  /* 0x0000000c200a72a5 */ /* 0x000fe4000f8e003f */
[----:B------:R-:W-:Y:S01]  /*11d0*/  UIADD3 UR12, UR24, 0x3f, URZ ;  /* 0x0000003f180c7890 */ /* 0x000fe2000fffe03f */
[----:B------:R-:W-:Y:S01]  /*11e0*/  PLOP3.LUT P0, PT, PT, PT, UP0, 0x40, 0x0 ;  /* 0x000000000000781c */ /* 0x000fe20003f0e808 */
[----:B------:R-:W-:-:S02]  /*11f0*/  UIMAD UR19, UR32, UR13, UR15 ;  /* 0x0000000d201372a4 */ /* 0x000fc4000f8e020f */
[----:B------:R-:W-:Y:S02]  /*1200*/  USHF.R.S32.HI UR15, URZ, 0x1f, UR12 ;  /* 0x0000001f3f0f7899 */ /* 0x000fe4000801140c */
[----:B------:R-:W-:Y:S02]  /*1210*/  UISETP.NE.AND UP2, UPT, UR14, -0x1, UPT ;  /* 0xffffffff0e00788c */ /* 0x000fe4000bf45270 */
[----:B------:R-:W-:Y:S02]  /*1220*/  ULEA.HI UR12, UR15, UR12, URZ, 0x6 ;  /* 0x0000000c0f0c7291 */ /* 0x000fe4000f8f303f */
[----:B------:R-:W-:Y:S02]  /*1230*/  @UP0 UIADD3 UR13, UR18, UR23, URZ ;  /* 0x00000017120d0290 */ /* 0x000fe4000fffe03f */
[----:B------:R-:W-:Y:S02]  /*1240*/  ULDC.64 UR6, c[0x0][0x190] ;  /* 0x0000640000067ab9 */ /* 0x000fe40000000a00 */
[----:B------:R-:W-:-:S02]  /*1250*/  ULDC.64 UR20, c[0x0][0x198] ;  /* 0x0000660000147ab9 */ /* 0x000fc40000000a00 */
[----:B------:R-:W-:Y:S02]  /*1260*/  USHF.R.S32.HI UR36, URZ, 0x6, UR12 ;  /* 0x000000063f247899 */ /* 0x000fe4000801140c */
[----:B------:R-:W-:Y:S02]  /*1270*/  UIMAD.WIDE.U32 UR8, UR14, UR6, URZ ;  /* 0x000000060e0872a5 */ /* 0x000fe4000f8e003f */
[----:B------:R-:W-:Y:S02]  /*1280*/  UIMAD UR22, UR14, UR7, URZ ;  /* 0x000000070e1672a4 */ /* 0x000fe4000f8e023f */
[----:B------:R-:W-:Y:S02]  /*1290*/  ULOP3.LUT UR12, UR12, 0xffffffc0, URZ, 0xc0, !UPT ;  /* 0xffffffc00c0c7892 */ /* 0x000fe4000f8ec03f */
[----:B------:R-:W-:Y:S02]  /*12a0*/  @UP0 UIMAD.WIDE.U32 UR6, UR13, UR20, URZ ;  /* 0x000000140d0602a5 */ /* 0x000fe4000f8e003f */
[----:B------:R-:W-:-:S02]  /*12b0*/  UIADD3 UR20, UR12, -0x40, URZ ;  /* 0xffffffc00c147890 */ /* 0x000fc4000fffe03f */
[----:B------:R-:W-:Y:S02]  /*12c0*/  UIADD3 UR25, UR11, UR19, URZ ;  /* 0x000000130b197290 */ /* 0x000fe4000fffe03f */
[----:B------:R-:W-:Y:S02]  /*12d0*/  @UP0 UIMAD UR31, UR13, UR21, UR7 ;  /* 0x000000150d1f02a4 */ /* 0x000fe4000f8e0207 */
[----:B------:R-:W-:Y:S02]  /*12e0*/  USEL UR28, UR10, UR8, !UP2 ;  /* 0x000000080a1c7287 */ /* 0x000fe4000d000000 */
[----:B------:R-:W-:Y:S02]  /*12f0*/  @UP2 UIADD3 UR25, UR9, UR22, URZ ;  /* 0x0000001609192290 */ /* 0x000fe4000fffe03f */
[----:B------:R-:W-:Y:S02]  /*1300*/  USHF.R.S32.HI UR30, URZ, 0x1f, UR20 ;  /* 0x0000001f3f1e7899 */ /* 0x000fe40008011414 */
[----:B------:R-:W-:Y:S01]  /*1310*/  @UP0 UMOV UR29, UR6 ;  /* 0x00000006001d0c82 */ /* 0x000fe20008000000 */
[----:B------:R-:W-:Y:S05]  /*1320*/  @!P0 BRA `(.L_x_7) ;  /* 0x000000c000008947 */ /* 0x000fea0003800000 */
[----:B------:R-:W-:Y:S02]  /*1330*/  USHF.R.S32.HI UR6, URZ, 0x1f, UR18 ;  /* 0x0000001f3f067899 */ /* 0x000fe40008011412 */
[----:B------:R-:W-:-:S02]  /*1340*/  ULDC.64 UR8, c[0x0][0x198] ;  /* 0x0000660000087ab9 */ /* 0x000fc40000000a00 */
[----:B------:R-:W-:Y:S02]  /*1350*/  UIMAD UR10, UR6, UR8, URZ ;  /* 0x00000008060a72a4 */ /* 0x000fe4000f8e023f */
[----:B------:R-:W-:Y:S02]  /*1360*/  UIMAD.WIDE.U32 UR6, UR18, UR8, URZ ;  /* 0x00000008120672a5 */ /* 0x000fe4000f8e003f */
[----:B------:R-:W-:-:S03]  /*1370*/  UIMAD UR10, UR18, UR9, UR10 ;  /* 0x00000009120a72a4 */ /* 0x000fc6000f8e020a */
[----:B------:R-:W-:Y:S02]  /*1380*/  ULDC.64 UR8, c[0x0][0x180] ;  /* 0x0000600000087ab9 */ /* 0x000fe40000000a00 */
[----:B------:R-:W-:Y:S02]  /*1390*/  UIADD3 UR7, UR7, UR10, URZ ;  /* 0x0000000a07077290 */ /* 0x000fe4000fffe03f */
[----:B------:R-:W-:Y:S02]  /*13a0*/  UIMAD UR10, UR38, UR8, URZ ;  /* 0x00000008260a72a4 */ /* 0x000fe4000f8e023f */
[----:B------:R-:W-:Y:S02]  /*13b0*/  UIMAD.WIDE.U32 UR6, UR32, UR8, UR6 ;  /* 0x00000008200672a5 */ /* 0x000fe4000f8e0006 */
[----:B------:R-:W-:-:S04]  /*13c0*/  UIMAD UR9, UR32, UR9, UR10 ;  /* 0x00000009200972a4 */ /* 0x000fc8000f8e020a */
[----:B------:R-:W-:Y:S02]  /*13d0*/  UIADD3 UR31, UR7, UR9, URZ ;  /* 0x00000009071f7290 */ /* 0x000fe4000fffe03f */
[----:B------:R-:W-:Y:S02]  /*13e0*/  UMOV UR29, UR6 ;  /* 0x00000006001d7c82 */ /* 0x000fe40008000000 */
.L_x_7:
[----:B------:R-:W-:Y:S01]  /*13f0*/  PLOP3.LUT P0, PT, PT, PT, UP0, 0x40, 0x0 ;  /* 0x000000000000781c */ /* 0x000fe20003f0e808 */
[----:B------:R-:W-:Y:S02]  /*1400*/  @UP0 UIADD3 UR8, UR18, UR23, URZ ;  /* 0x0000001712080290 */ /* 0x000fe4000fffe03f */
[----:B------:R-:W-:Y:S02]  /*1410*/  ULDC.64 UR10, c[0x0][0x1a0] ;  /* 0x00006800000a7ab9 */ /* 0x000fe40000000a00 */
[----:B------:R-:W-:-:S04]  /*1420*/  @UP0 UIMAD.WIDE.U32 UR6, UR8, UR10, URZ ;  /* 0x0000000a080602a5 */ /* 0x000fc8000f8e003f */
[----:B------:R-:W-:-:S03]  /*1430*/  @UP0 UIMAD UR26, UR8, UR11, UR7 ;  /* 0x0000000b081a02a4 */ /* 0x000fc6000f8e0207 */
[----:B------:R-:W-:Y:S01]  /*1440*/  @UP0 UMOV UR22, UR6 ;  /* 0x0000000600160c82 */ /* 0x000fe20008000000 */
[----:B------:R-:W-:Y:S05]  /*1450*/  @!P0 BRA `(.L_x_8) ;  /* 0x000000c000008947 */ /* 0x000fea0003800000 */
[----:B------:R-:W-:Y:S02]  /*1460*/  USHF.R.S32.HI UR6, URZ, 0x1f, UR18 ;  /* 0x0000001f3f067899 */ /* 0x000fe40008011412 */
[----:B------:R-:W-:Y:S02]  /*1470*/  ULDC.64 UR8, c[0x0][0x1a0] ;  /* 0x0000680000087ab9 */ /* 0x000fe40000000a00 */
        /* <DEDUP_REMOVED lines=10> */
.L_x_8:
[----:B------:R-:W-:Y:S01]  /*1520*/  IABS R8, c[0x0][0x1c8] ;  /* 0x0000720000087a13 */ /* 0x000fe20000000000 */
[----:B------:R-:W-:Y:S01]  /*1530*/  ULDC.64 UR8, c[0x0][0x370] ;  /* 0x0000dc0000087ab9 */ /* 0x000fe20000000a00 */
[----:B--2---:R-:W-:Y:S01]  /*1540*/  IABS R7, UR33 ;  /* 0x0000002100077c13 */ /* 0x004fe20008000000 */
[----:B------:R-:W-:Y:S01]  /*1550*/  @UP2 UIMAD.WIDE.U32 UR6, UR14, UR8, URZ ;  /* 0x000000080e0622a5 */ /* 0x000fe2000f8e003f */
[----:B------:R-:W1:Y:S01]  /*1560*/  I2F.RP R4, R8 ;  /* 0x0000000800047306 */ /* 0x000e620000209400 */
[----:B------:R-:W-:Y:S01]  /*1570*/  ISETP.LE.AND P1, PT, RZ, UR54, PT ;  /* 0x00000036ff007c0c */ /* 0x000fe2000bf23270 */
[----:B------:R-:W-:Y:S02]  /*1580*/  ULDC UR10, c[0x0][0x234] ;  /* 0x00008d00000a7ab9 */ /* 0x000fe40000000800 */
[----:B------:R-:W-:-:S02]  /*1590*/  @UP2 UIMAD UR19, UR14, UR9, UR7 ;  /* 0x000000090e1322a4 */ /* 0x000fc4000f8e0207 */
[----:B------:R-:W-:Y:S02]  /*15a0*/  @UP2 UMOV UR15, UR6 ;  /* 0x00000006000f2c82 */ /* 0x000fe40008000000 */
[----:B------:R-:W-:Y:S02]  /*15b0*/  ULDC.64 UR6, c[0x0][0x368] ;  /* 0x0000da0000067ab9 */ /* 0x000fe40000000a00 */
[----:B------:R-:W-:-:S04]  /*15c0*/  @!UP2 UIMAD UR8, UR38, UR6, URZ ;  /* 0x000000062608a2a4 */ /* 0x000fc8000f8e023f */
[----:B------:R-:W-:Y:S01]  /*15d0*/  @!UP2 UIMAD UR8, UR32, UR7, UR8 ;  /* 0x000000072008a2a4 */ /* 0x000fe2000f8e0208 */
[----:B-1----:R-:W1:Y:S01]  /*15e0*/  MUFU.RCP R4, R4 ;  /* 0x0000000400047308 */ /* 0x002e620000001000 */
[----:B------:R-:W-:-:S04]  /*15f0*/  @!UP2 UIMAD.WIDE.U32 UR6, UR32, UR6, URZ ;  /* 0x000000062006a2a5 */ /* 0x000fc8000f8e003f */
[----:B------:R-:W-:Y:S02]  /*1600*/  @!UP2 UIADD3 UR19, UR7, UR8, URZ ;  /* 0x000000080713a290 */ /* 0x000fe4000fffe03f */
[----:B------:R-:W-:Y:S02]  /*1610*/  UIMAD UR8, UR35, UR14, URZ ;  /* 0x0000000e230872a4 */ /* 0x000fe4000f8e023f */
[----:B------:R-:W-:Y:S02]  /*1620*/  @!UP2 UMOV UR15, UR6 ;  /* 0x00000006000fac82 */ /* 0x000fe40008000000 */
[----:B------:R-:W-:-:S04]  /*1630*/  UIMAD UR6, UR38, UR61, UR50 ;  /* 0x0000003d260672a4 */ /* 0x000fc8000f8e0232 */
[----:B------:R-:W-:Y:S01]  /*1640*/  UIADD3 UR6, UR43, UR6, URZ ;  /* 0x000000062b067290 */ /* 0x000fe2000fffe03f */
[----:B-1----:R-:W-:-:S03]  /*1650*/  IADD3 R4, R4, 0xffffffe, RZ ;  /* 0x0ffffffe04047810 */ /* 0x002fc60007ffe0ff */
[----:B------:R-:W-:Y:S01]  /*1660*/  UIMAD UR6, UR34, UR6, UR49 ;  /* 0x00000006220672a4 */ /* 0x000fe2000f8e0231 */
[----:B------:R-:W1:Y:S03]  /*1670*/  F2I.FTZ.U32.TRUNC.NTZ R5, R4 ;  /* 0x0000000400057305 */ /* 0x000e66000021f000 */
[----:B------:R-:W-:Y:S02]  /*1680*/  UIADD3 UR11, UR41, UR6, URZ ;  /* 0x00000006290b7290 */ /* 0x000fe4000fffe03f */
[----:B------:R-:W-:-:S04]  /*1690*/  UIMAD.WIDE.U32 UR6, UR34, UR14, URZ ;  /* 0x0000000e220672a5 */ /* 0x000fc8000f8e003f */
[----:B------:R-:W-:Y:S02]  /*16a0*/  @UP2 UIADD3 UR11, UR7, UR8, URZ ;  /* 0x00000008070b2290 */ /* 0x000fe4000fffe03f */
[----:B------:R-:W-:Y:S02]  /*16b0*/  USEL UR21, UR40, UR6, !UP2 ;  /* 0x0000000628157287 */ /* 0x000fe4000d000000 */
[----:B------:R-:W-:Y:S02]  /*16c0*/  ULDC.64 UR8, c[0x0][0x3d8] ;  /* 0x0000f60000087ab9 */ /* 0x000fe40000000a00 */
[----:B------:R-:W-:Y:S01]  /*16d0*/  UIMAD.WIDE.U32 UR6, UR58, UR8, URZ ;  /* 0x000000083a0672a5 */ /* 0x000fe2000f8e003f */
[----:B-1----:R-:W-:-:S03]  /*16e0*/  IMAD.MOV R4, RZ, RZ, -R5 ;  /* 0x000000ffff047224 */ /* 0x002fc600078e0a05 */
[----:B------:R-:W-:Y:S01]  /*16f0*/  USEL UR13, UR6, URZ, UP6 ;  /* 0x0000003f060d7287 */ /* 0x000fe2000b000000 */
[----:B------:R-:W-:Y:S01]  /*1700*/  IMAD R6, R4, R8, RZ ;  /* 0x0000000804067224 */ /* 0x000fe200078e02ff */
[----:B------:R-:W-:Y:S01]  /*1710*/  USHF.L.U64.HI UR6, UR32, 0x7, UR38 ;  /* 0x0000000720067899 */ /* 0x000fe20008010226 */
[----:B------:R-:W-:Y:S01]  /*1720*/  IMAD.MOV.U32 R4, RZ, RZ, RZ ;  /* 0x000000ffff047224 */ /* 0x000fe200078e00ff */
[----:B------:R-:W-:Y:S02]  /*1730*/  UIMAD UR9, UR58, UR9, UR7 ;  /* 0x000000093a0972a4 */ /* 0x000fe4000f8e0207 */
[----:B------:R-:W-:Y:S01]  /*1740*/  USEL UR7, UR6, URZ, UP1 ;  /* 0x0000003f06077287 */ /* 0x000fe20008800000 */
[----:B------:R-:W-:Y:S01]  /*1750*/  IMAD.HI.U32 R4, R5, R6, R4 ;  /* 0x0000000605047227 */ /* 0x000fe200078e0004 */
[----:B------:R-:W-:-:S03]  /*1760*/  USEL UR6, UR60, URZ, UP1 ;  /* 0x0000003f3c067287 */ /* 0x000fc60008800000 */
[----:B------:R-:W-:Y:S01]  /*1770*/  IMAD.MOV.U32 R5, RZ, RZ, R7 ;  /* 0x000000ffff057224 */ /* 0x000fe200078e0007 */
[----:B------:R-:W-:-:S03]  /*1780*/  UIADD3 UR6, UP1, UR20, UR6, URZ ;  /* 0x0000000614067290 */ /* 0x000fc6000ff3e03f */
[----:B------:R-:W-:Y:S01]  /*1790*/  IMAD.HI.U32 R4, R4, R5, RZ ;  /* 0x0000000504047227 */ /* 0x000fe200078e00ff */
[----:B------:R-:W-:Y:S02]  /*17a0*/  UIADD3.X UR8, UR30, UR7, URZ, UP1, !UPT ;  /* 0x000000071e087290 */ /* 0x000fe40008ffe43f */
[----:B------:R-:W-:Y:S01]  /*17b0*/  UIMAD UR7, UR35, UR6, URZ ;  /* 0x00000006230772a4 */ /* 0x000fe2000f8e023f */
[----:B------:R-:W-:-:S03]  /*17c0*/  IMAD.MOV R6, RZ, RZ, -R4 ;  /* 0x000000ffff067224 */ /* 0x000fc600078e0a04 */
[----:B------:R-:W-:Y:S01]  /*17d0*/  UIMAD UR8, UR34, UR8, UR7 ;  /* 0x00000008220872a4 */ /* 0x000fe2000f8e0207 */
[----:B------:R-:W-:Y:S01]  /*17e0*/  IMAD R5, R8, R6, R5 ;  /* 0x0000000608057224 */ /* 0x000fe200078e0205 */
[----:B------:R-:W-:-:S04]  /*17f0*/  @UP5 USEL UR7, UR52, UR14, !UP2 ;  /* 0x0000000e34075287 */ /* 0x000fc8000d000000 */
[----:B------:R-:W-:Y:S01]  /*1800*/  ISETP.GT.U32.AND P0, PT, R8, R5, PT ;  /* 0x000000050800720c */ /* 0x000fe20003f04070 */
[----:B------:R-:W-:Y:S02]  /*1810*/  @UP5 UIMAD UR12, UR33, UR10, UR7 ;  /* 0x0000000a210c52a4 */ /* 0x000fe4000f8e0207 */
[----:B------:R-:W-:Y:S02]  /*1820*/  UIMAD.WIDE.U32 UR6, UR34, UR6, URZ ;  /* 0x00000006220672a5 */ /* 0x000fe4000f8e003f */
[----:B------:R-:W-:Y:S02]  /*1830*/  USEL UR10, UR9, URZ, UP6 ;  /* 0x0000003f090a7287 */ /* 0x000fe4000b000000 */
[----:B------:R-:W-:Y:S02]  /*1840*/  UIADD3 UR9, UR7, UR8, URZ ;  /* 0x0000000807097290 */ /* 0x000fe4000fffe03f */
[----:B------:R-:W-:-:S04]  /*1850*/  @!UP5 UMOV UR12, UR47 ;  /* 0x0000002f000cdc82 */ /* 0x000fc80008000000 */
[----:B------:R-:W-:Y:S01]  /*1860*/  @!P0 IMAD.IADD R5, R5, 0x1, -R8 ;  /* 0x0000000105058824 */ /* 0x000fe200078e0a08 */
[----:B------:R-:W-:Y:S02]  /*1870*/  @!P0 IADD3 R4, R4, 0x1, RZ ;  /* 0x0000000104048810 */ /* 0x000fe40007ffe0ff */
[----:B------:R-:W-:Y:S02]  /*1880*/  PLOP3.LUT P0, PT, PT, PT, UP5, 0x80, 0x0 ;  /* 0x000000000000781c */ /* 0x000fe40003f0f058 */
[----:B------:R-:W-:-:S13]  /*1890*/  ISETP.GE.U32.AND P2, PT, R5, R8, PT ;  /* 0x000000080500720c */ /* 0x000fda0003f46070 */
[----:B------:R-:W-:Y:S02]  /*18a0*/  @P2 IADD3 R4, R4, 0x1, RZ ;  /* 0x0000000104042810 */ /* 0x000fe40007ffe0ff */
[----:B------:R-:W-:-:S03]  /*18b0*/  ISETP.NE.AND P2, PT, RZ, c[0x0][0x1c8], PT ;  /* 0x00007200ff007a0c */ /* 0x000fc60003f45270 */
[----:B------:R-:W-:-:S04]  /*18c0*/  IMAD.MOV.U32 R18, RZ, RZ, R4 ;  /* 0x000000ffff127224 */ /* 0x000fc800078e0004 */
[----:B------:R-:W-:-:S06]  /*18d0*/  @!P1 IMAD.MOV R18, RZ, RZ, -R18 ;  /* 0x000000ffff129224 */ /* 0x000fcc00078e0a12 */
[----:B------:R-:W-:-:S04]  /*18e0*/  @!P2 LOP3.LUT R18, RZ, c[0x0][0x1c8], RZ, 0x33, !PT ;  /* 0x00007200ff12aa12 */ /* 0x000fc800078e33ff */
[----:B------:R-:W-:Y:S01]  /*18f0*/  SHF.R.S32.HI R28, RZ, 0x1f, R18 ;  /* 0x0000001fff1c7819 */ /* 0x000fe20000011412 */
[----:B------:R-:W-:Y:S05]  /*1900*/  @!P0 BRA `(.L_x_9) ;  /* 0x0000005000008947 */ /* 0x000fea0003800000 */
[----:B------:R-:W-:Y:S02]  /*1910*/  ULDC UR8, c[0x0][0x224] ;  /* 0x0000890000087ab9 */ /* 0x000fe40000000800 */
[----:B------:R-:W-:-:S04]  /*1920*/  @!UP2 UIMAD UR14, UR32, UR8, URZ ;  /* 0x00000008200ea2a4 */ /* 0x000fc8000f8e023f */
[----:B------:R-:W-:-:S04]  /*1930*/  ULEA UR8, UR32, UR14, 0x7 ;  /* 0x0000000e20087291 */ /* 0x000fc8000f8e383f */
[----:B------:R-:W-:Y:S01]  /*1940*/  UIMAD UR8, UR53, UR33, UR8 ;  /* 0x00000021350872a4 */ /* 0x000fe2000f8e0208 */
[----:B------:R-:W-:Y:S05]  /*1950*/  BRA `(.L_x_10) ;  /* 0x0000001000007947 */ /* 0x000fea0003800000 */
.L_x_9:
[----:B------:R-:W-:Y:S02]  /*1960*/  UMOV UR8, UR48 ;  /* 0x0000003000087c82 */ /* 0x000fe40008000000 */
.L_x_10:
[----:B------:R-:W-:Y:S01]  /*1970*/  UIADD3 UR6, UP4, UP3, UR6, UR39, UR45 ;  /* 0x0000002706067290 */ /* 0x000fe2000fb9e02d */
[----:B------:R-:W1:Y:S01]  /*1980*/  S2R R6, SR_TID.X ;  /* 0x0000000000067919 */ /* 0x000e620000002100 */
[----:B------:R-:W-:Y:S01]  /*1990*/  IMAD.U32 R5, RZ, RZ, UR5 ;  /* 0x00000005ff057e24 */ /* 0x000fe2000f8e00ff */
[--C-:B------:R-:W-:Y:S01]  /*19a0*/  SHF.R.S32.HI R31, RZ, 0x1f, R244.reuse ;  /* 0x0000001fff1f7819 */ /* 0x100fe200000114f4 */
[----:B------:R-:W-:Y:S01]  /*19b0*/  UIADD3 UR27, UP2, UP1, UR13, UR6, UR21 ;  /* 0x000000060d1b7290 */ /* 0x000fe2000f95e015 */
[----:B------:R-:W-:Y:S01]  /*19c0*/  IMAD.U32 R4, RZ, RZ, UR4 ;  /* 0x00000004ff047e24 */ /* 0x000fe2000f8e00ff */
[----:B------:R-:W-:Y:S01]  /*19d0*/  UIADD3.X UR6, UR9, UR46, UR51, UP4, UP3 ;  /* 0x0000002e09067290 */ /* 0x000fe2000a7e6433 */
[----:B------:R-:W2:Y:S01]  /*19e0*/  S2R R32, SR_TID.X ;  /* 0x0000000000207919 */ /* 0x000ea20000002100 */
[----:B------:R-:W-:Y:S01]  /*19f0*/  ULDC.64 UR4, c[0x0][0x3c8] ;  /* 0x0000f20000047ab9 */ /* 0x000fe20000000a00 */
[----:B------:R-:W-:Y:S01]  /*1a00*/  IMAD.U32 R7, RZ, RZ, UR20 ;  /* 0x00000014ff077e24 */ /* 0x000fe2000f8e00ff */
[----:B------:R-:W-:Y:S01]  /*1a10*/  UIADD3.X UR21, UR10, UR6, UR11, UP2, UP1 ;  /* 0x000000060a157290 */ /* 0x000fe200097e240b */
[----:B------:R-:W3:Y:S01]  /*1a20*/  S2R R33, SR_TID.X ;  /* 0x0000000000217919 */ /* 0x000ee20000002100 */
[----:B------:R-:W-:Y:S01]  /*1a30*/  IMAD.MOV.U32 R30, RZ, RZ, R244 ;  /* 0x000000ffff1e7224 */ /* 0x000fe200078e00f4 */
[----:B------:R-:W-:Y:S01]  /*1a40*/  ULDC.64 UR6, c[0x0][0x1a8] ;  /* 0x00006a0000067ab9 */ /* 0x000fe20000000a00 */
[C---:B------:R-:W-:Y:S01]  /*1a50*/  IADD3 R13, R244.reuse, 0x40, RZ ;  /* 0x00000040f40d7810 */ /* 0x040fe20007ffe0ff */
[----:B------:R-:W-:Y:S01]  /*1a60*/  UIMAD UR6, UR55, UR6, URZ ;  /* 0x00000006370672a4 */ /* 0x000fe2000f8e023f */
[----:B------:R-:W-:Y:S01]  /*1a70*/  ISETP.GE.AND P3, PT, R244, c[0x0][0x220], PT ;  /* 0x00008800f4007a0c */ /* 0x000fe20003f66270 */
[----:B------:R-:W-:Y:S01]  /*1a80*/  IMAD.U32 R11, RZ, RZ, UR33 ;  /* 0x00000021ff0b7e24 */ /* 0x000fe2000f8e00ff */
[----:B------:R-:W-:Y:S01]  /*1a90*/  ISETP.GE.AND P5, PT, R13, c[0x0][0x220], PT ;  /* 0x000088000d007a0c */ /* 0x000fe20003fa6270 */
[----:B------:R-:W-:Y:S01]  /*1aa0*/  UIMAD UR14, UR33, UR7, UR6 ;  /* 0x00000007210e72a4 */ /* 0x000fe2000f8e0206 */
[----:B------:R-:W-:Y:S01]  /*1ab0*/  IMAD.U32 R16, RZ, RZ, UR33 ;  /* 0x00000021ff107e24 */ /* 0x000fe2000f8e00ff */
[----:B------:R-:W-:Y:S01]  /*1ac0*/  BSSY B1, `(.L_x_6) ;  /* 0x00005c2000017945 */ /* 0x000fe20003800000 */
[----:B------:R-:W-:-:S02]  /*1ad0*/  ULDC.64 UR6, c[0x0][0x370] ;  /* 0x0000dc0000067ab9 */ /* 0x000fc40000000a00 */
[----:B------:R-:W-:-:S04]  /*1ae0*/  UIMAD UR6, UR30, UR6, URZ ;  /* 0x000000061e0672a4 */ /* 0x000fc8000f8e023f */
[----:B------:R-:W-:-:S03]  /*1af0*/  UIMAD UR11, UR20, UR7, UR6 ;  /* 0x00000007140b72a4 */ /* 0x000fc6000f8e0206 */
[----:B------:R-:W-:Y:S01]  /*1b00*/  ULDC.64 UR6, c[0x0][0x378] ;  /* 0x0000de0000067ab9 */ /* 0x000fe20000000a00 */
[----:B--2---:R-:W-:Y:S01]  /*1b10*/  SHF.R.S32.HI R32, RZ, 0x1f, R32 ;  /* 0x0000001fff207819 */ /* 0x004fe20000011420 */
[----:B------:R-:W-:-:S03]  /*1b20*/  UIMAD UR6, UR55, UR6, URZ ;  /* 0x00000006370672a4 */ /* 0x000fc6000f8e023f */
[----:B---3--:R-:W-:Y:S01]  /*1b30*/  LEA.HI R32, R32, R33, RZ, 0x3 ;  /* 0x0000002120207211 */ /* 0x008fe200078f18ff */
[----:B------:R-:W-:Y:S02]  /*1b40*/  UIMAD UR13, UR33, UR7, UR6 ;  /* 0x00000007210d72a4 */ /* 0x000fe4000f8e0206 */
[----:B------:R-:W-:Y:S01]  /*1b50*/  UIADD3 UR6, UR20, UR8, URZ ;  /* 0x0000000814067290 */ /* 0x000fe2000fffe03f */
[----:B------:R-:W-:-:S03]  /*1b60*/  SHF.R.S32.HI R32, RZ, 0x3, R32 ;  /* 0x00000003ff207819 */ /* 0x000fc60000011420 */
[----:B------:R-:W-:Y:S01]  /*1b70*/  UIMAD.WIDE UR6, UR6, UR59, UR4 ;  /* 0x0000003b060672a5 */ /* 0x000fe2000f8e0204 */
[----:B------:R-:W-:Y:S02]  /*1b80*/  IADD3 R19, P0, R32, UR20, RZ ;  /* 0x0000001420137c10 */ /* 0x000fe4000ff1e0ff */
[----:B------:R-:W-:Y:S01]  /*1b90*/  ULDC.64 UR4, c[0x0][0x200] ;  /* 0x0000800000047ab9 */ /* 0x000fe20000000a00 */
[----:B------:R-:W-:-:S03]  /*1ba0*/  SHF.R.S32.HI R29, RZ, 0x1f, R32 ;  /* 0x0000001fff1d7819 */ /* 0x000fc60000011420 */
[----:B------:R-:W-:Y:S01]  /*1bb0*/  UMOV UR10, UR6 ;  /* 0x00000006000a7c82 */ /* 0x000fe20008000000 */
[----:B------:R-:W-:Y:S01]  /*1bc0*/  IADD3.X R23, R29, UR30, RZ, P0, !PT ;  /* 0x0000001e1d177c10 */ /* 0x000fe200087fe4ff */
[----:B------:R-:W-:Y:S02]  /*1bd0*/  UIADD3 UR6, UR20, UR12, URZ ;  /* 0x0000000c14067290 */ /* 0x000fe4000fffe03f */
[----:B------:R-:W-:Y:S02]  /*1be0*/  UMOV UR9, UR7 ;  /* 0x0000000700097c82 */ /* 0x000fe40008000000 */
[----:B------:R-:W-:Y:S01]  /*1bf0*/  UIMAD.WIDE UR6, UR6, UR59, UR4 ;  /* 0x0000003b060672a5 */ /* 0x000fe2000f8e0204 */
[----:B------:R1:W2:Y:S01]  /*1c00*/  R2UR UR4, R4 ;  /* 0x00000000040473c2 */ /* 0x0002a200000e0000 */
[----:B------:R-:W-:Y:S01]  /*1c10*/  ULDC UR12, c[0x0][0x2e8] ;  /* 0x0000ba00000c7ab9 */ /* 0x000fe20000000800 */
[----:B------:R-:W-:-:S04]  /*1c20*/  IMAD R8, R23, c[0x0][0x190], RZ ;  /* 0x0000640017087a24 */ /* 0x000fc800078e02ff */
[----:B------:R-:W-:Y:S01]  /*1c30*/  UMOV UR8, UR6 ;  /* 0x0000000600087c82 */ /* 0x000fe20008000000 */
[----:B------:R-:W-:Y:S01]  /*1c40*/  IMAD R27, R19, c[0x0][0x194], R8 ;  /* 0x00006500131b7a24 */ /* 0x000fe200078e0208 */
[----:B------:R3:W4:Y:S01]  /*1c50*/  R2UR UR5, R5 ;  /* 0x00000000050573c2 */ /* 0x00072200000e0000 */
[----:B------:R-:W-:-:S04]  /*1c60*/  UIADD3 UR6, -UR17, UR24, UR16 ;  /* 0x0000001811067290 */ /* 0x000fc8000fffe110 */
[----:B------:R-:W-:-:S04]  /*1c70*/  UIADD3 UR6, UR6, -UR12, URZ ;  /* 0x8000000c06067290 */ /* 0x000fc8000fffe03f */
[----:B------:R-:W-:-:S04]  /*1c80*/  USHF.R.S32.HI UR12, URZ, 0x1f, UR6 ;  /* 0x0000001f3f0c7899 */ /* 0x000fc80008011406 */
[----:B------:R-:W-:Y:S01]  /*1c90*/  ULEA.HI UR12, UR12, UR6, URZ, 0x6 ;  /* 0x000000060c0c7291 */ /* 0x000fe2000f8f303f */
[----:B-1----:R-:W-:Y:S01]  /*1ca0*/  SHF.R.S32.HI R4, RZ, 0x1f, R6 ;  /* 0x0000001fff047819 */ /* 0x002fe20000011406 */
[----:B------:R-:W-:Y:S02]  /*1cb0*/  UIADD3 UR6, UR36, -0x1, URZ ;  /* 0xffffffff24067890 */ /* 0x000fe4000fffe03f */
[----:B------:R-:W-:Y:S01]  /*1cc0*/  USHF.R.S32.HI UR12, URZ, 0x6, UR12 ;  /* 0x000000063f0c7899 */ /* 0x000fe2000801140c */
[----:B------:R-:W-:-:S03]  /*1cd0*/  LEA.HI R4, R4, R6, RZ, 0x5 ;  /* 0x0000000604047211 */ /* 0x000fc600078f28ff */
[----:B------:R-:W-:Y:S01]  /*1ce0*/  UISETP.LT.AND UP1, UPT, URZ, UR12, UPT ;  /* 0x0000000c3f00728c */ /* 0x000fe2000bf21270 */
[----:B---3--:R-:W-:-:S03]  /*1cf0*/  LOP3.LUT R5, R4, 0xffffffe0, RZ, 0xc0, !PT ;  /* 0xffffffe004057812 */ /* 0x008fc600078ec0ff */
[----:B------:R-:W-:Y:S02]  /*1d00*/  USEL UR12, URZ, UR12, !UP1 ;  /* 0x0000000c3f0c7287 */ /* 0x000fe4000c800000 */
[----:B------:R-:W-:Y:S01]  /*1d10*/  IMAD.IADD R5, R6, 0x1, -R5 ;  /* 0x0000000106057824 */ /* 0x000fe200078e0a05 */
[----:B------:R-:W-:Y:S01]  /*1d20*/  SHF.R.S32.HI R6, RZ, 0x5, R4 ;  /* 0x00000005ff067819 */ /* 0x000fe20000011404 */
[----:B------:R-:W-:Y:S01]  /*1d30*/  UISETP.GT.AND UP1, UPT, UR36, UR12, UPT ;  /* 0x0000000c2400728c */ /* 0x000fe2000bf24270 */
[----:B------:R-:W-:-:S03]  /*1d40*/  IADD3 R4, P1, R244, UR15, RZ ;  /* 0x0000000ff4047c10 */ /* 0x000fc6000ff3e0ff */
[----:B------:R-:W-:Y:S01]  /*1d50*/  IMAD R6, R6, UR44, R5 ;  /* 0x0000002c06067c24 */ /* 0x000fe2000f8e0205 */
[----:B------:R-:W-:Y:S02]  /*1d60*/  IADD3.X R5, R31, UR19, RZ, P1, !PT ;  /* 0x000000131f057c10 */ /* 0x000fe40008ffe4ff */
[----:B------:R-:W-:Y:S02]  /*1d70*/  PLOP3.LUT P2, PT, PT, PT, UP1, 0x80, 0x0 ;  /* 0x000000000000781c */ /* 0x000fe40003f4f018 */
[----:B------:R-:W-:Y:S01]  /*1d80*/  IADD3 R10, P0, R6, UR27, RZ ;  /* 0x0000001b060a7c10 */ /* 0x000fe2000ff1e0ff */
[----:B------:R-:W-:-:S03]  /*1d90*/  IMAD.WIDE.U32 R4, R7, c[0x0][0x370], R4 ;  /* 0x0000dc0007047a25 */ /* 0x000fc600078e0004 */
[----:B------:R-:W-:Y:S01]  /*1da0*/  LEA.HI.X.SX32 R12, R6, UR21, 0x1, P0 ;  /* 0x00000015060c7c11 */ /* 0x000fe200080f0eff */
[----:B------:R-:W-:Y:S01]  /*1db0*/  IMAD.WIDE.U32 R6, R19, c[0x0][0x190], R30 ;  /* 0x0000640013067a25 */ /* 0x000fe200078e001e */
[----:B------:R-:W-:-:S04]  /*1dc0*/  IADD3 R5, R5, UR11, RZ ;  /* 0x0000000b05057c10 */ /* 0x000fc8000fffe0ff */
[----:B------:R-:W-:Y:S01]  /*1dd0*/  IADD3 R8, P0, R6, UR28, RZ ;  /* 0x0000001c06087c10 */ /* 0x000fe2000ff1e0ff */
[----:B------:R-:W-:Y:S01]  /*1de0*/  IMAD.WIDE.U32 R4, R11, c[0x0][0x378], R4 ;  /* 0x0000de000b047a25 */ /* 0x000fe200078e0004 */
[----:B------:R-:W-:Y:S02]  /*1df0*/  SEL R6, RZ, 0xffffffff, P5 ;  /* 0xffffffffff067807 */ /* 0x000fe40002800000 */
[----:B------:R-:W-:Y:S02]  /*1e00*/  IADD3.X R9, R7, UR25, R27, P0, !PT ;  /* 0x0000001907097c10 */ /* 0x000fe400087fe41b */
[----:B------:R-:W-:Y:S01]  /*1e10*/  SEL R7, RZ, 0x1, P3 ;  /* 0x00000001ff077807 */ /* 0x000fe20001800000 */
[----:B------:R-:W-:Y:S01]  /*1e20*/  IMAD.SHL.U32 R6, R6, 0x2, RZ ;  /* 0x0000000206067824 */ /* 0x000fe200078e00ff */
[----:B------:R-:W-:Y:S01]  /*1e30*/  LEA R238, P0, R10, c[0x0][0x350], 0x2 ;  /* 0x0000d4000aee7a11 */ /* 0x000fe200078010ff */
[----:B------:R-:W-:Y:S01]  /*1e40*/  IMAD.WIDE.U32 R16, R16, c[0x0][0x1a8], R8 ;  /* 0x00006a0010107a25 */ /* 0x000fe200078e0008 */
[----:B------:R-:W-:-:S02]  /*1e50*/  IADD3 R9, R244, 0x80, RZ ;  /* 0x00000080f4097810 */ /* 0x000fc40007ffe0ff */
[----:B------:R-:W-:Y:S01]  /*1e60*/  LOP3.LUT R11, R6, 0x2, R7, 0xe2, !PT ;  /* 0x00000002060b7812 */ /* 0x000fe200078ee207 */
[----:B------:R-:W-:Y:S01]  /*1e70*/  IMAD.MOV.U32 R6, RZ, RZ, R4 ;  /* 0x000000ffff067224 */ /* 0x000fe200078e0004 */
[----:B------:R-:W-:Y:S01]  /*1e80*/  IADD3 R7, R5, UR13, RZ ;  /* 0x0000000d05077c10 */ /* 0x000fe2000fffe0ff */
[----:B------:R-:W-:Y:S01]  /*1e90*/  IMAD R4, R29, c[0x0][0x370], RZ ;  /* 0x0000dc001d047a24 */ /* 0x000fe200078e02ff */
[----:B------:R-:W-:Y:S02]  /*1ea0*/  LEA.HI.X R239, R10, c[0x0][0x354], R12, 0x2, P0 ;  /* 0x0000d5000aef7a11 */ /* 0x000fe400000f140c */
[----:B------:R-:W-:Y:S01]  /*1eb0*/  IADD3 R10, R244, 0xc0, RZ ;  /* 0x000000c0f40a7810 */ /* 0x000fe20007ffe0ff */
[C---:B------:R-:W-:Y:S01]  /*1ec0*/  IMAD R8, R32.reuse, c[0x0][0x374], R4 ;  /* 0x0000dd0020087a24 */ /* 0x040fe200078e0204 */
[----:B------:R-:W-:Y:S01]  /*1ed0*/  ISETP.GE.AND P4, PT, R9, c[0x0][0x220], PT ;  /* 0x0000880009007a0c */ /* 0x000fe20003f86270 */
[----:B------:R-:W-:Y:S01]  /*1ee0*/  IMAD.WIDE.U32 R6, R32, c[0x0][0x370], R6 ;  /* 0x0000dc0020067a25 */ /* 0x000fe200078e0006 */
[----:B------:R-:W-:-:S02]  /*1ef0*/  ISETP.GE.AND P6, PT, R10, c[0x0][0x220], PT ;  /* 0x000088000a007a0c */ /* 0x000fc40003fc6270 */
[----:B------:R-:W-:Y:S01]  /*1f00*/  SEL R5, RZ, 0x4, P4 ;  /* 0x00000004ff057807 */ /* 0x000fe20002000000 */
[----:B------:R-:W-:Y:S01]  /*1f10*/  IMAD.IADD R21, R7, 0x1, R8 ;  /* 0x0000000107157824 */ /* 0x000fe200078e0208 */
[----:B------:R-:W-:Y:S02]  /*1f20*/  SEL R4, RZ, 0x8, P6 ;  /* 0x00000008ff047807 */ /* 0x000fe40003000000 */
[----:B------:R-:W-:Y:S02]  /*1f30*/  LEA R240, P1, R16, c[0x0][0x160], 0x1 ;  /* 0x0000580010f07a11 */ /* 0x000fe400078208ff */
[----:B------:R-:W-:Y:S02]  /*1f40*/  LEA R241, P0, R6, c[0x0][0x330], 0x1 ;  /* 0x0000cc0006f17a11 */ /* 0x000fe400078008ff */
[----:B------:R-:W-:Y:S02]  /*1f50*/  IADD3 R26, R17, UR14, RZ ;  /* 0x0000000e111a7c10 */ /* 0x000fe4000fffe0ff */
[----:B------:R-:W-:-:S02]  /*1f60*/  LOP3.LUT R20, R4, R11, R5, 0xfe, !PT ;  /* 0x0000000b04147212 */ /* 0x000fc400078efe05 */
[----:B------:R-:W-:Y:S02]  /*1f70*/  LEA.HI.X R242, R16, c[0x0][0x164], R26, 0x1, P1 ;  /* 0x0000590010f27a11 */ /* 0x000fe400008f0c1a */
[----:B------:R-:W-:Y:S01]  /*1f80*/  LEA.HI.X R243, R6, c[0x0][0x334], R21, 0x1, P0 ;  /* 0x0000cd0006f37a11 */ /* 0x000fe200000f0c15 */
[----:B--2-4-:R-:W-:Y:S05]  /*1f90*/  @P2 BRA `(.L_x_11) ;  /* 0x000005c000002947 */ /* 0x014fea0003800000 */
        /* <DEDUP_REMOVED lines=19> */
.L_x_12:
[----:B------:R-:W-:Y:S01]  /*20d0*/  PLOP3.LUT P0, PT, PT, PT, UP0, 0x40, 0x0 ;  /* 0x000000000000781c */ /* 0x000fe20003f0e808 */
[----:B------:R-:W-:Y:S02]  /*20e0*/  @UP0 UIADD3 UR8, UR18, UR23, URZ ;  /* 0x0000001712080290 */ /* 0x000fe4000fffe03f */
[----:B------:R-:W-:Y:S02]  /*20f0*/  ULDC.64 UR10, c[0x0][0x3a8] ;  /* 0x0000ea00000a7ab9 */ /* 0x000fe40000000a00 */
[----:B------:R-:W-:-:S04]  /*2100*/  @UP0 UIMAD.WIDE.U32 UR6, UR8, UR10, URZ ;  /* 0x0000000a080602a5 */ /* 0x000fc8000f8e003f */
[----:B------:R-:W-:-:S04]  /*2110*/  @UP0 UIMAD UR11, UR8, UR11, UR7 ;  /* 0x0000000b080b02a4 */ /* 0x000fc8000f8e0207 */
        /* <DEDUP_REMOVED lines=12> */
.L_x_13:
[----:B------:R-:W-:Y:S01]  /*21e0*/  UIADD3 UR17, -UR16, UR17, URZ ;  /* 0x0000001110117290 */ /* 0x000fe2000fffe13f */
[----:B------:R-:W-:Y:S05]  /*21f0*/  BSSY B0, `(.L_x_14) ;  /* 0x000001b000007945 */ /* 0x000fea0003800000 */
[----:B------:R-:W-:-:S13]  /*2200*/  ISETP.GE.AND P3, PT, R32, UR17, PT ;  /* 0x0000001120007c0c */ /* 0x000fda000bf66270 */
[----:B------:R-:W-:Y:S05]  /*2210*/  @P3 BRA `(.L_x_15) ;  /* 0x0000018000003947 */ /* 0x000fea0003800000 */
[----:B------:R-:W-:Y:S01]  /*2220*/  IMAD.U32 R4, RZ, RZ, UR16 ;  /* 0x00000010ff047e24 */ /* 0x000fe2000f8e00ff */
[----:B------:R-:W-:Y:S01]  /*2230*/  IADD3 R6, P0, R32, UR16, RZ ;  /* 0x0000001020067c10 */ /* 0x000fe2000ff1e0ff */
[----:B------:R-:W-:Y:S01]  /*2240*/  ULDC.64 UR8, c[0x0][0x3b8] ;  /* 0x0000ee0000087ab9 */ /* 0x000fe20000000a00 */
[----:B------:R-:W-:Y:S01]  /*2250*/  ISETP.GE.AND P5, PT, R244, c[0x0][0x220], PT ;  /* 0x00008800f4007a0c */ /* 0x000fe20003fa6270 */
[----:B------:R-:W-:Y:S01]  /*2260*/  UIMAD UR7, UR55, UR8, URZ ;  /* 0x00000008370772a4 */ /* 0x000fe2000f8e023f */
[----:B------:R-:W-:Y:S01]  /*2270*/  LEA.HI.X.SX32 R7, R4, R29, 0x1, P0 ;  /* 0x0000001d04077211 */ /* 0x000fe200000f0eff */
[----:B------:R-:W-:Y:S01]  /*2280*/  IMAD.WIDE.U32 R4, R6, c[0x0][0x3a0], R30 ;  /* 0x0000e80006047a25 */ /* 0x000fe200078e001e */
[----:B------:R-:W-:Y:S01]  /*2290*/  ISETP.GE.AND P4, PT, R13, c[0x0][0x220], PT ;  /* 0x000088000d007a0c */ /* 0x000fe20003f86270 */
[----:B------:R-:W-:Y:S01]  /*22a0*/  UIMAD UR7, UR33, UR9, UR7 ;  /* 0x00000009210772a4 */ /* 0x000fe2000f8e0207 */
[----:B------:R-:W-:Y:S01]  /*22b0*/  ISETP.GE.AND P2, PT, R9, c[0x0][0x220], PT ;  /* 0x0000880009007a0c */ /* 0x000fe20003f46270 */
[----:B------:R-:W-:Y:S01]  /*22c0*/  IMAD R7, R7, c[0x0][0x3a0], RZ ;  /* 0x0000e80007077a24 */ /* 0x000fe200078e02ff */
[----:B------:R-:W-:-:S03]  /*22d0*/  ISETP.GE.AND P1, PT, R10, c[0x0][0x220], PT ;  /* 0x000088000a007a0c */ /* 0x000fc60003f26270 */
[----:B------:R-:W-:Y:S01]  /*22e0*/  IMAD R7, R6, c[0x0][0x3a4], R7 ;  /* 0x0000e90006077a24 */ /* 0x000fe200078e0207 */
[----:B------:R-:W-:Y:S01]  /*22f0*/  IADD3 R6, P0, R4, UR12, RZ ;  /* 0x0000000c04067c10 */ /* 0x000fe2000ff1e0ff */
[----:B------:R-:W-:-:S03]  /*2300*/  IMAD.U32 R4, RZ, RZ, UR33 ;  /* 0x00000021ff047e24 */ /* 0x000fc6000f8e00ff */
[----:B------:R-:W-:-:S05]  /*2310*/  IADD3.X R7, R5, UR13, R7, P0, !PT ;  /* 0x0000000d05077c10 */ /* 0x000fca00087fe407 */
[----:B------:R-:W-:-:S05]  /*2320*/  IMAD.WIDE.U32 R6, R4, c[0x0][0x3b8], R6 ;  /* 0x0000ee0004067a25 */ /* 0x000fca00078e0006 */
[----:B------:R-:W-:Y:S02]  /*2330*/  IADD3 R5, R7, UR7, RZ ;  /* 0x0000000707057c10 */ /* 0x000fe4000fffe0ff */
[----:B------:R-:W-:-:S04]  /*2340*/  LEA R4, P0, R6, c[0x0][0x340], 0x1 ;  /* 0x0000d00006047a11 */ /* 0x000fc800078008ff */
[----:B------:R-:W-:-:S05]  /*2350*/  LEA.HI.X R5, R6, c[0x0][0x344], R5, 0x1, P0 ;  /* 0x0000d10006057a11 */ /* 0x000fca00000f0c05 */
[----:B------:R1:W-:Y:S04]  /*2360*/  @!P5 STG.E.128 [R4.64], RZ ;  /* 0x000000ff0400d986 */ /* 0x0003e8000c101d04 */
[----:B------:R1:W-:Y:S04]  /*2370*/  @!P4 STG.E.128 [R4.64+0x80], RZ ;  /* 0x000080ff0400c986 */ /* 0x0003e8000c101d04 */
[----:B------:R1:W-:Y:S04]  /*2380*/  @!P2 STG.E.128 [R4.64+0x100], RZ ;  /* 0x000100ff0400a986 */ /* 0x0003e8000c101d04 */
[----:B------:R1:W-:Y:S02]  /*2390*/  @!P1 STG.E.128 [R4.64+0x180], RZ ;  /* 0x000180ff04009986 */ /* 0x0003e4000c101d04 */
.L_x_15:
[----:B------:R-:W-:Y:S05]  /*23a0*/  BSYNC B0 ;  /* 0x0000000000007941 */ /* 0x000fea0003800000 */
.L_x_14:
[----:B------:R-:W-:Y:S05]  /*23b0*/  @P3 BRA `(.L_x_16) ;  /* 0x0000532000003947 */ /* 0x000fea0003800000 */
[----:B-1----:R-:W-:Y:S01]  /*23c0*/  IMAD.U32 R4, RZ, RZ, UR16 ;  /* 0x00000010ff047e24 */ /* 0x002fe2000f8e00ff */
[----:B------:R-:W-:Y:S01]  /*23d0*/  IADD3 R6, P0, R32, UR16, RZ ;  /* 0x0000001020067c10 */ /* 0x000fe2000ff1e0ff */
[----:B------:R-:W-:Y:S01]  /*23e0*/  ULDC.64 UR8, c[0x0][0x3c0] ;  /* 0x0000f00000087ab9 */ /* 0x000fe20000000a00 */
[----:B------:R-:W-:Y:S01]  /*23f0*/  ISETP.GE.AND P1, PT, R13, c[0x0][0x220], PT ;  /* 0x000088000d007a0c */ /* 0x000fe20003f26270 */
[----:B------:R-:W-:Y:S01]  /*2400*/  UIMAD UR7, UR55, UR8, URZ ;  /* 0x00000008370772a4 */ /* 0x000fe2000f8e023f */
[----:B------:R-:W-:Y:S01]  /*2410*/  LEA.HI.X.SX32 R7, R4, R29, 0x1, P0 ;  /* 0x0000001d04077211 */ /* 0x000fe200000f0eff */
[----:B------:R-:W-:Y:S01]  /*2420*/  IMAD.WIDE.U32 R4, R6, c[0x0][0x3a8], R30 ;  /* 0x0000ea0006047a25 */ /* 0x000fe200078e001e */
[----:B------:R-:W-:Y:S01]  /*2430*/  ISETP.GE.AND P2, PT, R244, c[0x0][0x220], PT ;  /* 0x00008800f4007a0c */ /* 0x000fe20003f46270 */
[----:B------:R-:W-:-:S02]  /*2440*/  UIMAD UR7, UR33, UR9, UR7 ;  /* 0x00000009210772a4 */ /* 0x000fc4000f8e0207 */
[----:B------:R-:W-:-:S04]  /*2450*/  IMAD R7, R7, c[0x0][0x3a8], RZ ;  /* 0x0000ea0007077a24 */ /* 0x000fc800078e02ff */
[----:B------:R-:W-:Y:S01]  /*2460*/  IMAD R7, R6, c[0x0][0x3ac], R7 ;  /* 0x0000eb0006077a24 */ /* 0x000fe200078e0207 */
[----:B------:R-:W-:Y:S01]  /*2470*/  IADD3 R6, P0, R4, UR6, RZ ;  /* 0x0000000604067c10 */ /* 0x000fe2000ff1e0ff */
[----:B------:R-:W-:-:S03]  /*2480*/  IMAD.U32 R4, RZ, RZ, UR33 ;  /* 0x00000021ff047e24 */ /* 0x000fc6000f8e00ff */
[----:B------:R-:W-:Y:S02]  /*2490*/  IADD3.X R7, R5, UR11, R7, P0, !PT ;  /* 0x0000000b05077c10 */ /* 0x000fe400087fe407 */
[----:B------:R-:W-:-:S03]  /*24a0*/  ISETP.GE.AND P0, PT, R9, c[0x0][0x220], PT ;  /* 0x0000880009007a0c */ /* 0x000fc60003f06270 */
[----:B------:R-:W-:-:S05]  /*24b0*/  IMAD.WIDE.U32 R6, R4, c[0x0][0x3c0], R6 ;  /* 0x0000f00004067a25 */ /* 0x000fca00078e0006 */
[----:B------:R-:W-:Y:S02]  /*24c0*/  IADD3 R5, R7, UR7, RZ ;  /* 0x0000000707057c10 */ /* 0x000fe4000fffe0ff */
[----:B------:R-:W-:-:S04]  /*24d0*/  LEA R4, P3, R6, c[0x0][0x348], 0x1 ;  /* 0x0000d20006047a11 */ /* 0x000fc800078608ff */
[----:B------:R-:W-:-:S05]  /*24e0*/  LEA.HI.X R5, R6, c[0x0][0x34c], R5, 0x1, P3 ;  /* 0x0000d30006057a11 */ /* 0x000fca00018f0c05 */
[----:B------:R1:W-:Y:S04]  /*24f0*/  @!P2 STG.E.128 [R4.64], RZ ;  /* 0x000000ff0400a986 */ /* 0x0003e8000c101d04 */
[----:B------:R1:W-:Y:S04]  /*2500*/  @!P1 STG.E.128 [R4.64+0x80], RZ ;  /* 0x000080ff04009986 */ /* 0x0003e8000c101d04 */
[----:B------:R1:W-:Y:S01]  /*2510*/  @!P0 STG.E.128 [R4.64+0x100], RZ ;  /* 0x000100ff04008986 */ /* 0x0003e2000c101d04 */
[----:B------:R-:W-:-:S13]  /*2520*/  ISETP.GE.AND P0, PT, R10, c[0x0][0x220], PT ;  /* 0x000088000a007a0c */ /* 0x000fda0003f06270 */
[----:B------:R-:W-:Y:S05]  /*2530*/  @P0 BRA `(.L_x_16) ;  /* 0x000051a000000947 */ /* 0x000fea0003800000 */
[----:B------:R2:W-:Y:S01]  /*2540*/  STG.E.128 [R4.64+0x180], RZ ;  /* 0x000180ff04007986 */ /* 0x0005e2000c101d04 */
[----:B------:R-:W-:Y:S05]  /*2550*/  BRA `(.L_x_16) ;  /* 0x0000518000007947 */ /* 0x000fea0003800000 */
.L_x_11:
[----:B------:R-:W-:Y:S01]  /*2560*/  PLOP3.LUT P0, PT, PT, PT, UP6, 0x80, 0x0 ;  /* 0x000000000000781c */ /* 0x000fe20003f0f068 */
[----:B------:R-:W-:Y:S01]  /*2570*/  UIADD3 UR11, -UR16, UR17, URZ ;  /* 0x00000011100b7290 */ /* 0x000fe2000fffe13f */
[----:B------:R-:W-:Y:S11]  /*2580*/  BSSY B0, `(.L_x_17) ;  /* 0x000003c000007945 */ /* 0x000ff60003800000 */
[----:B------:R-:W-:Y:S01]  /*2590*/  @P0 BAR.SYNC.DEFER_BLOCKING 0x0 ;  /* 0x0000000000000b1d */ /* 0x000fe20000010000 */
[----:B------:R-:W-:-:S13]  /*25a0*/  ISETP.GE.AND P2, PT, R32, UR11, PT ;  /* 0x0000000b20007c0c */ /* 0x000fda000bf46270 */
[----:B------:R1:W-:Y:S04]  /*25b0*/  @P2 STS.128 [R237+0x14000], RZ ;  /* 0x014000ffed002388 */ /* 0x0003e80000000c00 */
[----:B------:R1:W-:Y:S04]  /*25c0*/  @P2 STS.128 [R237+0x15000], RZ ;  /* 0x015000ffed002388 */ /* 0x0003e80000000c00 */
[----:B------:R1:W-:Y:S04]  /*25d0*/  @P2 STS.128 [R237+0x16000], RZ ;  /* 0x016000ffed002388 */ /* 0x0003e80000000c00 */
[----:B------:R1:W-:Y:S01]  /*25e0*/  @P2 STS.128 [R237+0x17000], RZ ;  /* 0x017000ffed002388 */ /* 0x0003e20000000c00 */
[----:B------:R-:W-:Y:S05]  /*25f0*/  @P2 BRA `(.L_x_18) ;  /* 0x0000034000002947 */ /* 0x000fea0003800000 */
[----:B------:R-:W-:Y:S01]  /*2600*/  IMAD.U32 R4, RZ, RZ, UR16 ;  /* 0x00000010ff047e24 */ /* 0x000fe2000f8e00ff */
[----:B------:R-:W-:-:S02]  /*2610*/  IADD3 R8, P0, R32, UR16, RZ ;  /* 0x0000001020087c10 */ /* 0x000fc4000ff1e0ff */
[----:B------:R-:W-:Y:S02]  /*2620*/  LOP3.LUT R10, R20, 0x1, RZ, 0xc0, !PT ;  /* 0x00000001140a7812 */ /* 0x000fe400078ec0ff */
[----:B------:R-:W-:Y:S01]  /*2630*/  LEA.HI.X.SX32 R9, R4, R29, 0x1, P0 ;  /* 0x0000001d04097211 */ /* 0x000fe200000f0eff */
[----:B------:R-:W-:Y:S01]  /*2640*/  IMAD.WIDE.U32 R4, R8, c[0x0][0x1a0], R30 ;  /* 0x0000680008047a25 */ /* 0x000fe200078e001e */
[----:B------:R-:W-:Y:S02]  /*2650*/  P2R R24, PR, RZ, 0x8 ;  /* 0x00000008ff187803 */ /* 0x000fe40000000000 */
[----:B------:R-:W-:Y:S01]  /*2660*/  ISETP.NE.U32.AND P3, PT, R10, 0x1, PT ;  /* 0x000000010a00780c */ /* 0x000fe20003f65070 */
[----:B------:R-:W-:Y:S01]  /*2670*/  IMAD R9, R9, c[0x0][0x1a0], RZ ;  /* 0x0000680009097a24 */ /* 0x000fe200078e02ff */
[----:B------:R-:W-:Y:S02]  /*2680*/  IADD3 R4, P0, R4, UR22, RZ ;  /* 0x0000001604047c10 */ /* 0x000fe4000ff1e0ff */
[----:B------:R-:W-:Y:S01]  /*2690*/  P2R R22, PR, RZ, 0x4 ;  /* 0x00000004ff167803 */ /* 0x000fe20000000000 */
[----:B------:R-:W-:Y:S01]  /*26a0*/  IMAD R9, R8, c[0x0][0x1a4], R9 ;  /* 0x0000690008097a24 */ /* 0x000fe200078e0209 */
[----:B------:R-:W-:Y:S01]  /*26b0*/  P2R R25, PR, RZ, 0x10 ;  /* 0x00000010ff197803 */ /* 0x000fe20000000000 */
[----:B------:R-:W-:-:S03]  /*26c0*/  IMAD R8, R28, c[0x0][0x1b8], RZ ;  /* 0x00006e001c087a24 */ /* 0x000fc600078e02ff */
[----:B------:R-:W-:Y:S01]  /*26d0*/  IADD3.X R5, R5, UR26, R9, P0, !PT ;  /* 0x0000001a05057c10 */ /* 0x000fe200087fe409 */
[----:B------:R-:W-:-:S04]  /*26e0*/  IMAD R8, R18, c[0x0][0x1bc], R8 ;  /* 0x00006f0012087a24 */ /* 0x000fc800078e0208 */
[----:B------:R-:W-:-:S04]  /*26f0*/  IMAD.WIDE.U32 R4, R18, c[0x0][0x1b8], R4 ;  /* 0x00006e0012047a25 */ /* 0x000fc800078e0004 */
[----:B------:R-:W-:Y:S01]  /*2700*/  IMAD.IADD R9, R5, 0x1, R8 ;  /* 0x0000000105097824 */ /* 0x000fe200078e0208 */
[----:B------:R-:W-:Y:S02]  /*2710*/  LOP3.LUT R5, R20, 0xff, RZ, 0xc0, !PT ;  /* 0x000000ff14057812 */ /* 0x000fe400078ec0ff */
[C---:B------:R-:W-:Y:S02]  /*2720*/  @!P3 LEA R14, P0, R4.reuse, c[0x0][0x170], 0x1 ;  /* 0x00005c00040eba11 */ /* 0x040fe400078008ff */
[C---:B------:R-:W-:Y:S02]  /*2730*/  LOP3.LUT P2, RZ, R5.reuse, 0x2, RZ, 0xc0, !PT ;  /* 0x0000000205ff7812 */ /* 0x040fe4000784c0ff */
[----:B------:R-:W-:Y:S02]  /*2740*/  LOP3.LUT P1, RZ, R5, 0x4, RZ, 0xc0, !PT ;  /* 0x0000000405ff7812 */ /* 0x000fe4000782c0ff */
[----:B------:R-:W-:-:S05]  /*2750*/  @!P3 LEA.HI.X R15, R4, c[0x0][0x174], R9, 0x1, P0 ;  /* 0x00005d00040fba11 */ /* 0x000fca00000f0c09 */
[----:B------:R-:W-:Y:S01]  /*2760*/  @!PT LDS RZ, [RZ] ;  /* 0x00000000fffff984 */ /* 0x000fe20000000800 */
[----:B------:R-:W-:Y:S01]  /*2770*/  @!PT LDS RZ, [RZ] ;  /* 0x00000000fffff984 */ /* 0x000fe20000000800 */
[----:B------:R-:W-:Y:S01]  /*2780*/  @!PT LDS RZ, [RZ] ;  /* 0x00000000fffff984 */ /* 0x000fe20000000800 */
[----:B------:R2:W-:Y:S04]  /*2790*/  @!P3 LDGSTS.E.BYPASS.LTC128B.128 [R237+0x14000], [R14.64] ;  /* 0x140000000eedbfae */ /* 0x0005e8000b901d44 */
[----:B------:R-:W-:Y:S01]  /*27a0*/  @P2 LEA R12, P0, R4, c[0x0][0x170], 0x1 ;  /* 0x00005c00040c2a11 */ /* 0x000fe200078008ff */
[----:B------:R2:W-:Y:S01]  /*27b0*/  @P3 STS.128 [R237+0x14000], RZ ;  /* 0x014000ffed003388 */ /* 0x0005e20000000c00 */
[----:B------:R-:W-:Y:S02]  /*27c0*/  ISETP.NE.AND P3, PT, R24, RZ, PT ;  /* 0x000000ff1800720c */ /* 0x000fe40003f65270 */
[C---:B------:R-:W-:Y:S02]  /*27d0*/  @P2 LEA.HI.X R13, R4.reuse, c[0x0][0x174], R9, 0x1, P0 ;  /* 0x00005d00040d2a11 */ /* 0x040fe400000f0c09 */
[----:B------:R-:W-:-:S03]  /*27e0*/  @P1 LEA R10, P0, R4, c[0x0][0x170], 0x1 ;  /* 0x00005c00040a1a11 */ /* 0x000fc600078008ff */
[----:B------:R-:W-:Y:S01]  /*27f0*/  @!PT LDS RZ, [RZ] ;  /* 0x00000000fffff984 */ /* 0x000fe20000000800 */
[----:B------:R-:W-:Y:S01]  /*2800*/  @!PT LDS RZ, [RZ] ;  /* 0x00000000fffff984 */ /* 0x000fe20000000800 */
[----:B------:R-:W-:Y:S01]  /*2810*/  @!PT LDS RZ, [RZ] ;  /* 0x00000000fffff984 */ /* 0x000fe20000000800 */
[----:B------:R2:W-:Y:S01]  /*2820*/  @P2 LDGSTS.E.BYPASS.LTC128B.128 [R237+0x15000], [R12.64+0x80] ;  /* 0x150000800ced2fae */ /* 0x0005e2000b901d44 */
[----:B------:R-:W-:Y:S02]  /*2830*/  @P1 LEA.HI.X R11, R4, c[0x0][0x174], R9, 0x1, P0 ;  /* 0x00005d00040b1a11 */ /* 0x000fe400000f0c09 */
[----:B------:R-:W-:Y:S01]  /*2840*/  LOP3.LUT P0, RZ, R5, 0x8, RZ, 0xc0, !PT ;  /* 0x0000000805ff7812 */ /* 0x000fe2000780c0ff */
[----:B------:R2:W-:Y:S01]  /*2850*/  @!P2 STS.128 [R237+0x15000], RZ ;  /* 0x015000ffed00a388 */ /* 0x0005e20000000c00 */
[----:B------:R-:W-:-:S03]  /*2860*/  ISETP.NE.AND P2, PT, R22, RZ, PT ;  /* 0x000000ff1600720c */ /* 0x000fc60003f45270 */
[----:B------:R-:W-:Y:S01]  /*2870*/  @!PT LDS RZ, [RZ] ;  /* 0x00000000fffff984 */ /* 0x000fe20000000800 */
[----:B------:R-:W-:Y:S01]  /*2880*/  @!PT LDS RZ, [RZ] ;  /* 0x00000000fffff984 */ /* 0x000fe20000000800 */
[----:B------:R-:W-:Y:S01]  /*2890*/  @!PT LDS RZ, [RZ] ;  /* 0x00000000fffff984 */ /* 0x000fe20000000800 */
[----:B------:R2:W-:Y:S04]  /*28a0*/  @P1 LDGSTS.E.BYPASS.LTC128B.128 [R237+0x16000], [R10.64+0x100] ;  /* 0x160001000aed1fae */ /* 0x0005e8000b901d44 */
[----:B------:R2:W-:Y:S04]  /*28b0*/  @!P1 STS.128 [R237+0x16000], RZ ;  /* 0x016000ffed009388 */ /* 0x0005e80000000c00 */
[----:B------:R-:W-:-:S04]  /*28c0*/  @P0 LEA R8, P4, R4, c[0x0][0x170], 0x1 ;  /* 0x00005c0004080a11 */ /* 0x000fc800078808ff */
[----:B------:R-:W-:Y:S02]  /*28d0*/  @P0 LEA.HI.X R9, R4, c[0x0][0x174], R9, 0x1, P4 ;  /* 0x00005d0004090a11 */ /* 0x000fe400020f0c09 */
[----:B------:R-:W-:-:S03]  /*28e0*/  ISETP.NE.AND P4, PT, R25, RZ, PT ;  /* 0x000000ff1900720c */ /* 0x000fc60003f85270 */
[----:B------:R-:W-:Y:S01]  /*28f0*/  @!PT LDS RZ, [RZ] ;  /* 0x00000000fffff984 */ /* 0x000fe20000000800 */
[----:B------:R-:W-:Y:S01]  /*2900*/  @!PT LDS RZ, [RZ] ;  /* 0x00000000fffff984 */ /* 0x000fe20000000800 */
[----:B------:R-:W-:Y:S01]  /*2910*/  @!PT LDS RZ, [RZ] ;  /* 0x00000000fffff984 */ /* 0x000fe20000000800 */
[----:B------:R2:W-:Y:S04]  /*2920*/  @P0 LDGSTS.E.BYPASS.LTC128B.128 [R237+0x17000], [R8.64+0x180] ;  /* 0x1700018008ed0fae */ /* 0x0005e8000b901d44 */
[----:B------:R2:W-:Y:S04]  /*2930*/  @!P0 STS.128 [R237+0x17000], RZ ;  /* 0x017000ffed008388 */ /* 0x0005e80000000c00 */
.L_x_18:
[----:B------:R-:W-:Y:S05]  /*2940*/  BSYNC B0 ;  /* 0x0000000000007941 */ /* 0x000fea0003800000 */
.L_x_17:
[----:B------:R-:W-:Y:S01]  /*2950*/  UIMAD UR11, UR6, -0x40, UR24 ;  /* 0xffffffc0060b78a4 */ /* 0x000fe2000f8e0218 */
[----:B------:R-:W0:Y:S01]  /*2960*/  LDGDEPBAR ;  /* 0x00000000000079af */ /* 0x000e220000000000 */
[----:B------:R-:W-:Y:S04]  /*2970*/  BSSY B0, `(.L_x_19) ;  /* 0x000002b000007945 */ /* 0x000fe80003800000 */
[----:B------:R-:W-:-:S13]  /*2980*/  ISETP.GE.AND P1, PT, R32, UR11, PT ;  /* 0x0000000b20007c0c */ /* 0x000fda000bf26270 */
[----:B------:R3:W-:Y:S04]  /*2990*/  @P1 STS.128 [R237+0x8000], RZ ;  /* 0x008000ffed001388 */ /* 0x0007e80000000c00 */
[----:B------:R3:W-:Y:S04]  /*29a0*/  @P1 STS.128 [R237+0xa000], RZ ;  /* 0x00a000ffed001388 */ /* 0x0007e80000000c00 */
[----:B------:R3:W-:Y:S04]  /*29b0*/  @P1 STS.128 [R237+0xc000], RZ ;  /* 0x00c000ffed001388 */ /* 0x0007e80000000c00 */
[----:B------:R3:W-:Y:S01]  /*29c0*/  @P1 STS.128 [R237+0xe000], RZ ;  /* 0x00e000ffed001388 */ /* 0x0007e20000000c00 */
[----:B------:R-:W-:Y:S05]  /*29d0*/  @P1 BRA `(.L_x_20) ;  /* 0x0000024000001947 */ /* 0x000fea0003800000 */
[----:B------:R-:W-:Y:S01]  /*29e0*/  MOV R4, UR15 ;  /* 0x0000000f00047c02 */ /* 0x000fe20008000f00 */
[----:B--2---:R-:W-:Y:S01]  /*29f0*/  IMAD R8, R23, c[0x0][0x370], RZ ;  /* 0x0000dc0017087a24 */ /* 0x004fe200078e02ff */
[----:B------:R-:W-:Y:S01]  /*2a00*/  MOV R5, UR19 ;  /* 0x0000001300057c02 */ /* 0x000fe20008000f00 */
[----:B------:R-:W-:Y:S01]  /*2a10*/  IMAD.MOV.U32 R10, RZ, RZ, 0x2 ;  /* 0x00000002ff0a7424 */ /* 0x000fe200078e00ff */
[----:B------:R2:W-:Y:S01]  /*2a20*/  @P3 STS.128 [R237+0x8000], RZ ;  /* 0x008000ffed003388 */ /* 0x0005e20000000c00 */
[----:B------:R-:W-:-:S02]  /*2a30*/  IMAD R8, R19, c[0x0][0x374], R8 ;  /* 0x0000dd0013087a24 */ /* 0x000fc400078e0208 */
[----:B------:R-:W-:-:S04]  /*2a40*/  IMAD.WIDE.U32 R4, R19, c[0x0][0x370], R4 ;  /* 0x0000dc0013047a25 */ /* 0x000fc800078e0004 */
[----:B------:R-:W-:Y:S01]  /*2a50*/  IMAD.IADD R5, R5, 0x1, R8 ;  /* 0x0000000105057824 */ /* 0x000fe200078e0208 */
[----:B------:R-:W-:Y:S01]  /*2a60*/  MOV R8, UR33 ;  /* 0x0000002100087c02 */ /* 0x000fe20008000f00 */
[----:B------:R-:W-:-:S04]  /*2a70*/  IMAD.WIDE R10, R244, R10, c[0x0][0x330] ;  /* 0x0000cc00f40a7625 */ /* 0x000fc800078e020a */
[----:B------:R-:W-:-:S05]  /*2a80*/  IMAD.WIDE.U32 R8, R8, c[0x0][0x378], R4 ;  /* 0x0000de0008087a25 */ /* 0x000fca00078e0004 */
[----:B------:R-:W-:Y:S02]  /*2a90*/  IADD3 R5, R9, UR13, RZ ;  /* 0x0000000d09057c10 */ /* 0x000fe4000fffe0ff */
[C---:B------:R-:W-:Y:S02]  /*2aa0*/  LEA R4, P0, R8.reuse, R10, 0x1 ;  /* 0x0000000a08047211 */ /* 0x040fe400078008ff */
[----:B------:R-:W-:Y:S02]  /*2ab0*/  @!P3 MOV R9, R243 ;  /* 0x000000f30009b202 */ /* 0x000fe40000000f00 */
[----:B------:R-:W-:Y:S02]  /*2ac0*/  LEA.HI.X R5, R8, R11, R5, 0x1, P0 ;  /* 0x0000000b08057211 */ /* 0x000fe400000f0c05 */
[----:B------:R-:W-:-:S05]  /*2ad0*/  @!P3 MOV R8, R241 ;  /* 0x000000f10008b202 */ /* 0x000fca0000000f00 */
[----:B------:R-:W-:Y:S01]  /*2ae0*/  @!PT LDS RZ, [RZ] ;  /* 0x00000000fffff984 */ /* 0x000fe20000000800 */
[----:B------:R-:W-:Y:S01]  /*2af0*/  @!PT LDS RZ, [RZ] ;  /* 0x00000000fffff984 */ /* 0x000fe20000000800 */
[----:B------:R-:W-:Y:S01]  /*2b00*/  @!PT LDS RZ, [RZ] ;  /* 0x00000000fffff984 */ /* 0x000fe20000000800 */
[----:B------:R2:W-:Y:S04]  /*2b10*/  @!P3 LDGSTS.E.BYPASS.LTC128B.128 [R237+0x8000], [R8.64] ;  /* 0x0800000008edbfae */ /* 0x0005e8000b901d44 */
[----:B------:R2:W-:Y:S04]  /*2b20*/  @P5 STS.128 [R237+0xa000], RZ ;  /* 0x00a000ffed005388 */ /* 0x0005e80000000c00 */
[----:B------:R-:W-:Y:S01]  /*2b30*/  @!PT LDS RZ, [RZ] ;  /* 0x00000000fffff984 */ /* 0x000fe20000000800 */
[----:B------:R-:W-:Y:S01]  /*2b40*/  @!PT LDS RZ, [RZ] ;  /* 0x00000000fffff984 */ /* 0x000fe20000000800 */
[----:B------:R-:W-:Y:S01]  /*2b50*/  @!PT LDS RZ, [RZ] ;  /* 0x00000000fffff984 */ /* 0x000fe20000000800 */
[----:B------:R2:W-:Y:S04]  /*2b60*/  @!P5 LDGSTS.E.BYPASS.LTC128B.128 [R237+0xa000], [R4.64+0x80] ;  /* 0x0a00008004eddfae */ /* 0x0005e8000b901d44 */
[----:B------:R2:W-:Y:S04]  /*2b70*/  @P4 STS.128 [R237+0xc000], RZ ;  /* 0x00c000ffed004388 */ /* 0x0005e80000000c00 */
[----:B------:R-:W-:Y:S01]  /*2b80*/  @!PT LDS RZ, [RZ] ;  /* 0x00000000fffff984 */ /* 0x000fe20000000800 */
[----:B------:R-:W-:Y:S01]  /*2b90*/  @!PT LDS RZ, [RZ] ;  /* 0x00000000fffff984 */ /* 0x000fe20000000800 */
[----:B------:R-:W-:Y:S01]  /*2ba0*/  @!PT LDS RZ, [RZ] ;  /* 0x00000000fffff984 */ /* 0x000fe20000000800 */
[----:B------:R2:W-:Y:S04]  /*2bb0*/  @!P4 LDGSTS.E.BYPASS.LTC128B.128 [R237+0xc000], [R4.64+0x100] ;  /* 0x0c00010004edcfae */ /* 0x0005e8000b901d44 */
[----:B------:R2:W-:Y:S01]  /*2bc0*/  @P6 STS.128 [R237+0xe000], RZ ;  /* 0x00e000ffed006388 */ /* 0x0005e20000000c00 */
[----:B------:R-:W-:Y:S05]  /*2bd0*/  @P6 BRA `(.L_x_20) ;  /* 0x0000004000006947 */ /* 0x000fea0003800000 */
[----:B------:R-:W-:Y:S01]  /*2be0*/  @!PT LDS RZ, [RZ] ;  /* 0x00000000fffff984 */ /* 0x000fe20000000800 */
[----:B------:R-:W-:Y:S01]  /*2bf0*/  @!PT LDS RZ, [RZ] ;  /* 0x00000000fffff984 */ /* 0x000fe20000000800 */
[----:B------:R-:W-:Y:S01]  /*2c00*/  @!PT LDS RZ, [RZ] ;  /* 0x00000000fffff984 */ /* 0x000fe20000000800 */
[----:B------:R4:W-:Y:S02]  /*2c10*/  LDGSTS.E.BYPASS.LTC128B.128 [R237+0xe000], [R4.64+0x180] ;  /* 0x0e00018004ed7fae */ /* 0x0009e4000b901d44 */
.L_x_20:
[----:B------:R-:W-:Y:S05]  /*2c20*/  BSYNC B0 ;  /* 0x0000000000007941 */ /* 0x000fea0003800000 */
.L_x_19:
[----:B--2-4-:R-:W-:Y:S01]  /*2c30*/  IADD3 R4, R32, 0x20, RZ ;  /* 0x0000002020047810 */ /* 0x014fe20007ffe0ff */
[----:B------:R-:W-:Y:S01]  /*2c40*/  BSSY B0, `(.L_x_21) ;  /* 0x000002f000007945 */ /* 0x000fe20003800000 */
[----:B------:R-:W-:-:S02]  /*2c50*/  IMAD.MOV.U32 R13, RZ, RZ, 0x20 ;  /* 0x00000020ff0d7424 */ /* 0x000fc400078e00ff */
[----:B------:R-:W-:-:S13]  /*2c60*/  ISETP.GE.AND P0, PT, R4, UR11, PT ;  /* 0x0000000b04007c0c */ /* 0x000fda000bf06270 */
[----:B------:R2:W-:Y:S04]  /*2c70*/  @P0 STS.128 [R237+0x9000], RZ ;  /* 0x009000ffed000388 */ /* 0x0005e80000000c00 */
[----:B------:R2:W-:Y:S04]  /*2c80*/  @P0 STS.128 [R237+0xb000], RZ ;  /* 0x00b000ffed000388 */ /* 0x0005e80000000c00 */
[----:B------:R2:W-:Y:S04]  /*2c90*/  @P0 STS.128 [R237+0xd000], RZ ;  /* 0x00d000ffed000388 */ /* 0x0005e80000000c00 */
[----:B------:R2:W-:Y:S01]  /*2ca0*/  @P0 STS.128 [R237+0xf000], RZ ;  /* 0x00f000ffed000388 */ /* 0x0005e20000000c00 */
[----:B------:R-:W-:Y:S05]  /*2cb0*/  @P0 BRA `(.L_x_22) ;  /* 0x0000027000000947 */ /* 0x000fea0003800000 */
[C---:B------:R-:W-:Y:S01]  /*2cc0*/  IMAD.WIDE.U32 R4, R13.reuse, c[0x0][0x370], RZ ;  /* 0x0000dc000d047a25 */ /* 0x040fe200078e00ff */
[----:B------:R-:W-:Y:S01]  /*2cd0*/  P2R R12, PR, RZ, 0x1 ;  /* 0x00000001ff0c7803 */ /* 0x000fe20000000000 */
[----:B------:R4:W-:Y:S02]  /*2ce0*/  @P3 STS.128 [R237+0x9000], RZ ;  /* 0x009000ffed003388 */ /* 0x0009e40000000c00 */
[----:B------:R-:W-:Y:S01]  /*2cf0*/  IMAD R7, R13, c[0x0][0x374], RZ ;  /* 0x0000dd000d077a24 */ /* 0x000fe200078e02ff */
[----:B------:R-:W-:Y:S01]  /*2d00*/  IADD3 R4, P0, R6, R4, RZ ;  /* 0x0000000406047210 */ /* 0x000fe20007f1e0ff */
[----:B------:R-:W-:-:S03]  /*2d10*/  @!P3 IMAD.MOV.U32 R6, RZ, RZ, c[0x0][0x370] ;  /* 0x0000dc00ff06b624 */ /* 0x000fc600078e00ff */
[----:B------:R-:W-:Y:S01]  /*2d20*/  IADD3.X R5, R21, R5, R7, P0, !PT ;  /* 0x0000000515057210 */ /* 0x000fe200007fe407 */
[----:B------:R-:W-:Y:S01]  /*2d30*/  @!P3 IMAD.MOV.U32 R7, RZ, RZ, c[0x0][0x374] ;  /* 0x0000dd00ff07b624 */ /* 0x000fe200078e00ff */
[----:B------:R-:W-:-:S04]  /*2d40*/  @!P3 LEA R10, P0, R6, R241, 0x6 ;  /* 0x000000f1060ab211 */ /* 0x000fc800078030ff */
[----:B------:R-:W-:Y:S02]  /*2d50*/  @!P3 LEA.HI.X R11, R6, R243, R7, 0x6, P0 ;  /* 0x000000f3060bb211 */ /* 0x000fe400000f3407 */
[----:B------:R-:W-:-:S03]  /*2d60*/  @!P5 LEA R8, P0, R4, c[0x0][0x330], 0x1 ;  /* 0x0000cc000408da11 */ /* 0x000fc600078008ff */
[----:B------:R-:W-:Y:S01]  /*2d70*/  @!PT LDS RZ, [RZ] ;  /* 0x00000000fffff984 */ /* 0x000fe20000000800 */
[----:B------:R-:W-:Y:S01]  /*2d80*/  @!PT LDS RZ, [RZ] ;  /* 0x00000000fffff984 */ /* 0x000fe20000000800 */
[----:B------:R-:W-:Y:S01]  /*2d90*/  @!PT LDS RZ, [RZ] ;  /* 0x00000000fffff984 */ /* 0x000fe20000000800 */
[----:B------:R4:W-:Y:S01]  /*2da0*/  @!P3 LDGSTS.E.BYPASS.LTC128B.128 [R237+0x9000], [R10.64] ;  /* 0x090000000aedbfae */ /* 0x0009e2000b901d44 */
[C-C-:B------:R-:W-:Y:S02]  /*2db0*/  @!P5 LEA.HI.X R9, R4.reuse, c[0x0][0x334], R5.reuse, 0x1, P0 ;  /* 0x0000cd000409da11 */ /* 0x140fe400000f0c05 */
[C---:B------:R-:W-:Y:S01]  /*2dc0*/  @!P4 LEA R6, P0, R4.reuse, c[0x0][0x330], 0x1 ;  /* 0x0000cc000406ca11 */ /* 0x040fe200078008ff */
[----:B------:R4:W-:Y:S03]  /*2dd0*/  @P5 STS.128 [R237+0xb000], RZ ;  /* 0x00b000ffed005388 */ /* 0x0009e60000000c00 */
[----:B------:R-:W-:Y:S01]  /*2de0*/  @!P4 LEA.HI.X R7, R4, c[0x0][0x334], R5, 0x1, P0 ;  /* 0x0000cd000407ca11 */ /* 0x000fe200000f0c05 */
[----:B------:R-:W-:Y:S01]  /*2df0*/  @!PT LDS RZ, [RZ] ;  /* 0x00000000fffff984 */ /* 0x000fe20000000800 */
[----:B------:R-:W-:Y:S01]  /*2e00*/  @!PT LDS RZ, [RZ] ;  /* 0x00000000fffff984 */ /* 0x000fe20000000800 */
[----:B------:R-:W-:Y:S01]  /*2e10*/  @!PT LDS RZ, [RZ] ;  /* 0x00000000fffff984 */ /* 0x000fe20000000800 */
[----:B------:R4:W-:Y:S01]  /*2e20*/  @!P5 LDGSTS.E.BYPASS.LTC128B.128 [R237+0xb000], [R8.64+0x80] ;  /* 0x0b00008008eddfae */ /* 0x0009e2000b901d44 */
[----:B------:R-:W-:-:S03]  /*2e30*/  ISETP.NE.AND P0, PT, R12, RZ, PT ;  /* 0x000000ff0c00720c */ /* 0x000fc60003f05270 */
[----:B------:R4:W-:Y:S04]  /*2e40*/  @P4 STS.128 [R237+0xd000], RZ ;  /* 0x00d000ffed004388 */ /* 0x0009e80000000c00 */
[----:B------:R-:W-:Y:S01]  /*2e50*/  @!PT LDS RZ, [RZ] ;  /* 0x00000000fffff984 */ /* 0x000fe20000000800 */
[----:B------:R-:W-:Y:S01]  /*2e60*/  @!PT LDS RZ, [RZ] ;  /* 0x00000000fffff984 */ /* 0x000fe20000000800 */
[----:B------:R-:W-:Y:S01]  /*2e70*/  @!PT LDS RZ, [RZ] ;  /* 0x00000000fffff984 */ /* 0x000fe20000000800 */
[----:B------:R4:W-:Y:S04]  /*2e80*/  @!P4 LDGSTS.E.BYPASS.LTC128B.128 [R237+0xd000], [R6.64+0x100] ;  /* 0x0d00010006edcfae */ /* 0x0009e8000b901d44 */
[----:B------:R4:W-:Y:S01]  /*2e90*/  @P6 STS.128 [R237+0xf000], RZ ;  /* 0x00f000ffed006388 */ /* 0x0009e20000000c00 */
[----:B------:R-:W-:Y:S05]  /*2ea0*/  @P6 BRA `(.L_x_22) ;  /* 0x0000008000006947 */ /* 0x000fea0003800000 */
[----:B----4-:R-:W-:Y:S02]  /*2eb0*/  P2R R8, PR, RZ, 0x1 ;  /* 0x00000001ff087803 */ /* 0x010fe40000000000 */
[----:B------:R-:W-:-:S04]  /*2ec0*/  LEA R6, P0, R4, c[0x0][0x330], 0x1 ;  /* 0x0000cc0004067a11 */ /* 0x000fc800078008ff */
[----:B------:R-:W-:Y:S02]  /*2ed0*/  LEA.HI.X R7, R4, c[0x0][0x334], R5, 0x1, P0 ;  /* 0x0000cd0004077a11 */ /* 0x000fe400000f0c05 */
[----:B------:R-:W-:-:S03]  /*2ee0*/  ISETP.NE.AND P0, PT, R8, RZ, PT ;  /* 0x000000ff0800720c */ /* 0x000fc60003f05270 */
[----:B------:R-:W-:Y:S01]  /*2ef0*/  @!PT LDS RZ, [RZ] ;  /* 0x00000000fffff984 */ /* 0x000fe20000000800 */
[----:B------:R-:W-:Y:S01]  /*2f00*/  @!PT LDS RZ, [RZ] ;  /* 0x00000000fffff984 */ /* 0x000fe20000000800 */
[----:B------:R-:W-:Y:S01]  /*2f10*/  @!PT LDS RZ, [RZ] ;  /* 0x00000000fffff984 */ /* 0x000fe20000000800 */
[----:B------:R4:W-:Y:S05]  /*2f20*/  LDGSTS.E.BYPASS.LTC128B.128 [R237+0xf000], [R6.64+0x180] ;  /* 0x0f00018006ed7fae */ /* 0x0009ea000b901d44 */
.L_x_22:
[----:B------:R-:W-:Y:S05]  /*2f30*/  BSYNC B0 ;  /* 0x0000000000007941 */ /* 0x000fea0003800000 */
.L_x_21:
[----:B------:R1:W-:Y:S01]  /*2f40*/  @P1 STS.128 [R237], RZ ;  /* 0x000000ffed001388 */ /* 0x0003e20000000c00 */
[----:B------:R-:W-:Y:S03]  /*2f50*/  BSSY B0, `(.L_x_23) ;  /* 0x0000027000007945 */ /* 0x000fe60003800000 */
[----:B------:R1:W-:Y:S04]  /*2f60*/  @P1 STS.128 [R237+0x2000], RZ ;  /* 0x002000ffed001388 */ /* 0x0003e80000000c00 */
[----:B------:R1:W-:Y:S04]  /*2f70*/  @P1 STS.128 [R237+0x4000], RZ ;  /* 0x004000ffed001388 */ /* 0x0003e80000000c00 */
[----:B------:R1:W-:Y:S01]  /*2f80*/  @P1 STS.128 [R237+0x6000], RZ ;  /* 0x006000ffed001388 */ /* 0x0003e20000000c00 */
[----:B------:R-:W-:Y:S05]  /*2f90*/  @P1 BRA `(.L_x_24) ;  /* 0x0000022000001947 */ /* 0x000fea0003800000 */
[----:B------:R-:W-:Y:S01]  /*2fa0*/  MOV R4, UR28 ;  /* 0x0000001c00047c02 */ /* 0x000fe20008000f00 */
[----:B----4-:R-:W-:Y:S01]  /*2fb0*/  IMAD.MOV.U32 R8, RZ, RZ, 0x2 ;  /* 0x00000002ff087424 */ /* 0x010fe200078e00ff */
[----:B------:R-:W-:Y:S01]  /*2fc0*/  MOV R5, UR25 ;  /* 0x0000001900057c02 */ /* 0x000fe20008000f00 */
[----:B------:R4:W-:Y:S01]  /*2fd0*/  @P3 STS.128 [R237], RZ ;  /* 0x000000ffed003388 */ /* 0x0009e20000000c00 */
[----:B------:R-:W-:Y:S01]  /*2fe0*/  MOV R6, UR33 ;  /* 0x0000002100067c02 */ /* 0x000fe20008000f00 */
[----:B------:R-:W-:-:S04]  /*2ff0*/  IMAD.WIDE R8, R244, R8, c[0x0][0x160] ;  /* 0x00005800f4087625 */ /* 0x000fc800078e0208 */
[----:B------:R-:W-:-:S04]  /*3000*/  IMAD.WIDE.U32 R4, R19, c[0x0][0x190], R4 ;  /* 0x0000640013047a25 */ /* 0x000fc800078e0004 */
[----:B------:R-:W-:-:S04]  /*3010*/  IMAD.IADD R5, R27, 0x1, R5 ;  /* 0x000000011b057824 */ /* 0x000fc800078e0205 */
[----:B------:R-:W-:-:S05]  /*3020*/  IMAD.WIDE.U32 R6, R6, c[0x0][0x1a8], R4 ;  /* 0x00006a0006067a25 */ /* 0x000fca00078e0004 */
[----:B------:R-:W-:Y:S01]  /*3030*/  IADD3 R5, R7, UR14, RZ ;  /* 0x0000000e07057c10 */ /* 0x000fe2000fffe0ff */
[----:B------:R-:W-:Y:S01]  /*3040*/  @!P3 IMAD.MOV.U32 R7, RZ, RZ, R242 ;  /* 0x000000ffff07b224 */ /* 0x000fe200078e00f2 */
[----:B------:R-:W-:-:S04]  /*3050*/  LEA R4, P1, R6, R8, 0x1 ;  /* 0x0000000806047211 */ /* 0x000fc800078208ff */
[----:B------:R-:W-:Y:S02]  /*3060*/  LEA.HI.X R5, R6, R9, R5, 0x1, P1 ;  /* 0x0000000906057211 */ /* 0x000fe400008f0c05 */
[----:B------:R-:W-:-:S05]  /*3070*/  @!P3 MOV R6, R240 ;  /* 0x000000f00006b202 */ /* 0x000fca0000000f00 */
[----:B------:R-:W-:Y:S01]  /*3080*/  @!PT LDS RZ, [RZ] ;  /* 0x00000000fffff984 */ /* 0x000fe20000000800 */
[----:B------:R-:W-:Y:S01]  /*3090*/  @!PT LDS RZ, [RZ] ;  /* 0x00000000fffff984 */ /* 0x000fe20000000800 */
[----:B------:R-:W-:Y:S01]  /*30a0*/  @!PT LDS RZ, [RZ] ;  /* 0x00000000fffff984 */ /* 0x000fe20000000800 */
[----:B------:R4:W-:Y:S04]  /*30b0*/  @!P3 LDGSTS.E.BYPASS.LTC128B.128 [R237], [R6.64] ;  /* 0x0000000006edbfae */ /* 0x0009e8000b901d44 */
        /* <DEDUP_REMOVED lines=16> */
.L_x_24:
[----:B------:R-:W-:Y:S05]  /*31c0*/  BSYNC B0 ;  /* 0x0000000000007941 */ /* 0x000fea0003800000 */
.L_x_23:
[----:B------:R1:W-:Y:S01]  /*31d0*/  @P0 STS.128 [R237+0x1000], RZ ;  /* 0x001000ffed000388 */ /* 0x0003e20000000c00 */
[----:B------:R-:W-:Y:S03]  /*31e0*/  BSSY B0, `(.L_x_25) ;  /* 0x0000028000007945 */ /* 0x000fe60003800000 */
[----:B------:R1:W-:Y:S04]  /*31f0*/  @P0 STS.128 [R237+0x3000], RZ ;  /* 0x003000ffed000388 */ /* 0x0003e80000000c00 */
[----:B------:R1:W-:Y:S04]  /*3200*/  @P0 STS.128 [R237+0x5000], RZ ;  /* 0x005000ffed000388 */ /* 0x0003e80000000c00 */
[----:B------:R1:W-:Y:S01]  /*3210*/  @P0 STS.128 [R237+0x7000], RZ ;  /* 0x007000ffed000388 */ /* 0x0003e20000000c00 */
[----:B------:R-:W-:Y:S05]  /*3220*/  @P0 BRA `(.L_x_26) ;  /* 0x0000023000000947 */ /* 0x000fea0003800000 */
[C---:B-1--4-:R-:W-:Y:S01]  /*3230*/  IMAD.WIDE.U32 R4, R13.reuse, c[0x0][0x190], RZ ;  /* 0x000064000d047a25 */ /* 0x052fe200078e00ff */
[----:B------:R1:W-:Y:S03]  /*3240*/  @P3 STS.128 [R237+0x1000], RZ ;  /* 0x001000ffed003388 */ /* 0x0003e60000000c00 */
[----:B------:R-:W-:Y:S01]  /*3250*/  @!P3 IMAD.MOV.U32 R7, RZ, RZ, c[0x0][0x190] ;  /* 0x00006400ff07b624 */ /* 0x000fe200078e00ff */
[----:B------:R-:W-:Y:S01]  /*3260*/  IADD3 R4, P1, R16, R4, RZ ;  /* 0x0000000410047210 */ /* 0x000fe20007f3e0ff */
[----:B------:R-:W-:-:S02]  /*3270*/  IMAD R13, R13, c[0x0][0x194], RZ ;  /* 0x000065000d0d7a24 */ /* 0x000fc400078e02ff */
[----:B------:R-:W-:Y:S01]  /*3280*/  @!P3 IMAD.MOV.U32 R6, RZ, RZ, c[0x0][0x194] ;  /* 0x00006500ff06b624 */ /* 0x000fe200078e00ff */
[C---:B------:R-:W-:Y:S02]  /*3290*/  @!P3 LEA R10, P0, R7.reuse, R240, 0x6 ;  /* 0x000000f0070ab211 */ /* 0x040fe400078030ff */
[----:B------:R-:W-:Y:S02]  /*32a0*/  IADD3.X R5, R26, R5, R13, P1, !PT ;  /* 0x000000051a057210 */ /* 0x000fe40000ffe40d */
[C---:B------:R-:W-:Y:S02]  /*32b0*/  @!P5 LEA R8, P1, R4.reuse, c[0x0][0x160], 0x1 ;  /* 0x000058000408da11 */ /* 0x040fe400078208ff */
[----:B------:R-:W-:Y:S02]  /*32c0*/  @!P3 LEA.HI.X R11, R7, R242, R6, 0x6, P0 ;  /* 0x000000f2070bb211 */ /* 0x000fe400000f3406 */
[C---:B------:R-:W-:Y:S02]  /*32d0*/  @!P4 LEA R6, P0, R4.reuse, c[0x0][0x160], 0x1 ;  /* 0x000058000406ca11 */ /* 0x040fe400078008ff */
[C-C-:B------:R-:W-:Y:S01]  /*32e0*/  @!P5 LEA.HI.X R9, R4.reuse, c[0x0][0x164], R5.reuse, 0x1, P1 ;  /* 0x000059000409da11 */ /* 0x140fe200008f0c05 */
[----:B------:R-:W-:Y:S01]  /*32f0*/  @!PT LDS RZ, [RZ] ;  /* 0x00000000fffff984 */ /* 0x000fe20000000800 */
[----:B------:R-:W-:Y:S01]  /*3300*/  @!PT LDS RZ, [RZ] ;  /* 0x00000000fffff984 */ /* 0x000fe20000000800 */
[----:B------:R-:W-:Y:S01]  /*3310*/  @!PT LDS RZ, [RZ] ;  /* 0x00000000fffff984 */ /* 0x000fe20000000800 */
[----:B------:R1:W-:Y:S01]  /*3320*/  @!P3 LDGSTS.E.BYPASS.LTC128B.128 [R237+0x1000], [R10.64] ;  /* 0x010000000aedbfae */ /* 0x0003e2000b901d44 */
[----:B------:R-:W-:-:S03]  /*3330*/  @!P4 LEA.HI.X R7, R4, c[0x0][0x164], R5, 0x1, P0 ;  /* 0x000059000407ca11 */ /* 0x000fc600000f0c05 */
        /* <DEDUP_REMOVED lines=12> */
[----:B-1----:R-:W-:-:S04]  /*3400*/  LEA R6, P0, R4, c[0x0][0x160], 0x1 ;  /* 0x0000580004067a11 */ /* 0x002fc800078008ff */
[----:B------:R-:W-:-:S05]  /*3410*/  LEA.HI.X R7, R4, c[0x0][0x164], R5, 0x1, P0 ;  /* 0x0000590004077a11 */ /* 0x000fca00000f0c05 */
[----:B------:R-:W-:Y:S01]  /*3420*/  @!PT LDS RZ, [RZ] ;  /* 0x00000000fffff984 */ /* 0x000fe20000000800 */
[----:B------:R-:W-:Y:S01]  /*3430*/  @!PT LDS RZ, [RZ] ;  /* 0x00000000fffff984 */ /* 0x000fe20000000800 */
[----:B------:R-:W-:Y:S01]  /*3440*/  @!PT LDS RZ, [RZ] ;  /* 0x00000000fffff984 */ /* 0x000fe20000000800 */
[----:B------:R1:W-:Y:S04]  /*3450*/  LDGSTS.E.BYPASS.LTC128B.128 [R237+0x7000], [R6.64+0x180] ;  /* 0x0700018006ed7fae */ /* 0x0003e8000b901d44 */
.L_x_26:
[----:B------:R-:W-:Y:S05]  /*3460*/  BSYNC B0 ;  /* 0x0000000000007941 */ /* 0x000fea0003800000 */
.L_x_25:
[----:B--2---:R-:W2:Y:S01]  /*3470*/  LDL R16, [R1+0xc] ;  /* 0x00000c0001107983 */ /* 0x004ea20000100800 */
[----:B------:R-:W-:Y:S02]  /*3480*/  IMAD.MOV.U32 R245, RZ, RZ, 0x7f800000 ;  /* 0x7f800000fff57424 */ /* 0x000fe400078e00ff */
[----:B------:R-:W-:Y:S01]  /*3490*/  IMAD.MOV.U32 R246, RZ, RZ, 0x7f800000 ;  /* 0x7f800000fff67424 */ /* 0x000fe200078e00ff */
[----:B-12-4-:R-:W-:Y:S01]  /*34a0*/  SHF.R.S32.HI R4, RZ, 0x1f, R16 ;  /* 0x0000001fff047819 */ /* 0x016fe20000011410 */
[C---:B------:R-:W-:Y:S01]  /*34b0*/  IMAD.SHL.U32 R248, R16.reuse, 0x4, RZ ;  /* 0x0000000410f87824 */ /* 0x040fe200078e00ff */
[C---:B------:R-:W-:Y:S02]  /*34c0*/  IADD3 R6, R16.reuse, 0x8, RZ ;  /* 0x0000000810067810 */ /* 0x040fe40007ffe0ff */
[----:B------:R-:W-:Y:S02]  /*34d0*/  SHF.L.U64.HI R247, R16, 0x2, R4 ;  /* 0x0000000210f77819 */ /* 0x000fe40000010204 */
[----:B------:R-:W-:-:S02]  /*34e0*/  IADD3 R4, P0, R248, UR8, RZ ;  /* 0x00000008f8047c10 */ /* 0x000fc4000ff1e0ff */
[----:B------:R-:W-:Y:S02]  /*34f0*/  ISETP.GE.AND P1, PT, R16, UR11, PT ;  /* 0x0000000b10007c0c */ /* 0x000fe4000bf26270 */
[----:B------:R-:W-:Y:S02]  /*3500*/  IADD3.X R5, R247, UR7, RZ, P0, !PT ;  /* 0x00000007f7057c10 */ /* 0x000fe400087fe4ff */
[----:B------:R-:W-:-:S09]  /*3510*/  ISETP.GE.AND P0, PT, R6, UR11, PT ;  /* 0x0000000b06007c0c */ /* 0x000fd2000bf06270 */
[----:B------:R1:W5:Y:S04]  /*3520*/  @!P1 LDG.E R245, [R4.64] ;  /* 0x0000000404f59981 */ /* 0x000368000c1e1900 */
[----:B------:R1:W5:Y:S01]  /*3530*/  @!P0 LDG.E R246, [R4.64+0x20] ;  /* 0x0000200404f68981 */ /* 0x000362000c1e1900 */
[----:B------:R-:W-:Y:S03]  /*3540*/  BSSY B0, `(.L_x_27) ;  /* 0x0000038000007945 */ /* 0x000fe60003800000 */
[----:B------:R1:W-:Y:S04]  /*3550*/  @P2 STS.128 [R237+0x10000], RZ ;  /* 0x010000ffed002388 */ /* 0x0003e80000000c00 */
[----:B------:R1:W-:Y:S04]  /*3560*/  @P2 STS.128 [R237+0x11000], RZ ;  /* 0x011000ffed002388 */ /* 0x0003e80000000c00 */
[----:B------:R1:W-:Y:S04]  /*3570*/  @P2 STS.128 [R237+0x12000], RZ ;  /* 0x012000ffed002388 */ /* 0x0003e80000000c00 */
[----:B------:R1:W-:Y:S01]  /*3580*/  @P2 STS.128 [R237+0x13000], RZ ;  /* 0x013000ffed002388 */ /* 0x0003e20000000c00 */
[----:B------:R-:W-:Y:S05]  /*3590*/  @P2 BRA `(.L_x_28) ;  /* 0x0000032000002947 */ /* 0x000fea0003800000 */
[----:B-1----:R-:W-:Y:S01]  /*35a0*/  IMAD.U32 R4, RZ, RZ, UR16 ;  /* 0x00000010ff047e24 */ /* 0x002fe2000f8e00ff */
[----:B------:R-:W-:-:S02]  /*35b0*/  IADD3 R6, P0, R32, UR16, RZ ;  /* 0x0000001020067c10 */ /* 0x000fc4000ff1e0ff */
[----:B------:R-:W-:Y:S02]  /*35c0*/  LOP3.LUT R8, R20, 0x1, RZ, 0xc0, !PT ;  /* 0x0000000114087812 */ /* 0x000fe400078ec0ff */
[----:B------:R-:W-:Y:S01]  /*35d0*/  LEA.HI.X.SX32 R7, R4, R29, 0x1, P0 ;  /* 0x0000001d04077211 */ /* 0x000fe200000f0eff */
[----:B------:R-:W-:Y:S01]  /*35e0*/  IMAD.WIDE.U32 R4, R6, c[0x0][0x198], R30 ;  /* 0x0000660006047a25 */ /* 0x000fe200078e001e */
[----:B------:R-:W-:Y:S02]  /*35f0*/  P2R R14, PR, RZ, 0x8 ;  /* 0x00000008ff0e7803 */ /* 0x000fe40000000000 */
[----:B------:R-:W-:Y:S01]  /*3600*/  ISETP.NE.U32.AND P3, PT, R8, 0x1, PT ;  /* 0x000000010800780c */ /* 0x000fe20003f65070 */
[----:B------:R-:W-:Y:S01]  /*3610*/  IMAD R7, R7, c[0x0][0x198], RZ ;  /* 0x0000660007077a24 */ /* 0x000fe200078e02ff */
[----:B------:R-:W-:Y:S01]  /*3620*/  IADD3 R4, P0, R4, UR29, RZ ;  /* 0x0000001d04047c10 */ /* 0x000fe2000ff1e0ff */
[----:B------:R-:W-:Y:S01]  /*3630*/  IMAD R8, R28, c[0x0][0x1b0], RZ ;  /* 0x00006c001c087a24 */ /* 0x000fe200078e02ff */
[----:B------:R-:W-:Y:S01]  /*3640*/  P2R R15, PR, RZ, 0x10 ;  /* 0x00000010ff0f7803 */ /* 0x000fe20000000000 */
[----:B------:R-:W-:Y:S01]  /*3650*/  IMAD R7, R6, c[0x0][0x19c], R7 ;  /* 0x0000670006077a24 */ /* 0x000fe200078e0207 */
[----:B------:R-:W-:-:S04]  /*3660*/  LOP3.LUT R6, R20, 0xff, RZ, 0xc0, !PT ;  /* 0x000000ff14067812 */ /* 0x000fc800078ec0ff */
[----:B------:R-:W-:Y:S01]  /*3670*/  IADD3.X R5, R5, UR31, R7, P0, !PT ;  /* 0x0000001f05057c10 */ /* 0x000fe200087fe407 */
[----:B------:R-:W-:Y:S01]  /*3680*/  IMAD R7, R18, c[0x0][0x1b4], R8 ;  /* 0x00006d0012077a24 */ /* 0x000fe200078e0208 */
[C---:B------:R-:W-:Y:S02]  /*3690*/  LOP3.LUT P2, RZ, R6.reuse, 0x2, RZ, 0xc0, !PT ;  /* 0x0000000206ff7812 */ /* 0x040fe4000784c0ff */
[----:B------:R-:W-:Y:S01]  /*36a0*/  LOP3.LUT P1, RZ, R6, 0x4, RZ, 0xc0, !PT ;  /* 0x0000000406ff7812 */ /* 0x000fe2000782c0ff */
[----:B------:R-:W-:-:S04]  /*36b0*/  IMAD.WIDE.U32 R4, R18, c[0x0][0x1b0], R4 ;  /* 0x00006c0012047a25 */ /* 0x000fc800078e0004 */
[----:B------:R-:W-:Y:S01]  /*36c0*/  IMAD.IADD R7, R5, 0x1, R7 ;  /* 0x0000000105077824 */ /* 0x000fe200078e0207 */
[----:B------:R-:W-:-:S04]  /*36d0*/  @!P3 LEA R12, P0, R4, c[0x0][0x168], 0x1 ;  /* 0x00005a00040cba11 */ /* 0x000fc800078008ff */
[C---:B------:R-:W-:Y:S02]  /*36e0*/  @!P3 LEA.HI.X R13, R4.reuse, c[0x0][0x16c], R7, 0x1, P0 ;  /* 0x00005b00040dba11 */ /* 0x040fe400000f0c07 */
[----:B------:R-:W-:-:S03]  /*36f0*/  @P2 LEA R10, P0, R4, c[0x0][0x168], 0x1 ;  /* 0x00005a00040a2a11 */ /* 0x000fc600078008ff */
[----:B------:R-:W-:Y:S01]  /*3700*/  @!PT LDS RZ, [RZ] ;  /* 0x00000000fffff984 */ /* 0x000fe20000000800 */
[----:B------:R-:W-:Y:S01]  /*3710*/  @!PT LDS RZ, [RZ] ;  /* 0x00000000fffff984 */ /* 0x000fe20000000800 */
[----:B------:R-:W-:Y:S01]  /*3720*/  @!PT LDS RZ, [RZ] ;  /* 0x00000000fffff984 */ /* 0x000fe20000000800 */
[----:B------:R1:W-:Y:S01]  /*3730*/  @!P3 LDGSTS.E.BYPASS.LTC128B.128 [R237+0x10000], [R12.64] ;  /* 0x100000000cedbfae */ /* 0x0003e2000b901d44 */
[C-C-:B------:R-:W-:Y:S02]  /*3740*/  @P2 LEA.HI.X R11, R4.reuse, c[0x0][0x16c], R7.reuse, 0x1, P0 ;  /* 0x00005b00040b2a11 */ /* 0x140fe400000f0c07 */
[----:B------:R-:W-:Y:S01]  /*3750*/  @P1 LEA R8, P0, R4, c[0x0][0x168], 0x1 ;  /* 0x00005a0004081a11 */ /* 0x000fe200078008ff */
[----:B------:R1:W-:Y:S01]  /*3760*/  @P3 STS.128 [R237+0x10000], RZ ;  /* 0x010000ffed003388 */ /* 0x0003e20000000c00 */
[----:B------:R-:W-:Y:S02]  /*3770*/  ISETP.NE.AND P3, PT, R14, RZ, PT ;  /* 0x000000ff0e00720c */ /* 0x000fe40003f65270 */
[----:B------:R-:W-:Y:S01]  /*3780*/  @P1 LEA.HI.X R9, R4, c[0x0][0x16c], R7, 0x1, P0 ;  /* 0x00005b0004091a11 */ /* 0x000fe200000f0c07 */
[----:B------:R-:W-:Y:S01]  /*3790*/  @!PT LDS RZ, [RZ] ;  /* 0x00000000fffff984 */ /* 0x000fe20000000800 */
[----:B------:R-:W-:Y:S01]  /*37a0*/  @!PT LDS RZ, [RZ] ;  /* 0x00000000fffff984 */ /* 0x000fe20000000800 */
[----:B------:R-:W-:Y:S01]  /*37b0*/  @!PT LDS RZ, [RZ] ;  /* 0x00000000fffff984 */ /* 0x000fe20000000800 */
[----:B------:R1:W-:Y:S01]  /*37c0*/  @P2 LDGSTS.E.BYPASS.LTC128B.128 [R237+0x11000], [R10.64+0x80] ;  /* 0x110000800aed2fae */ /* 0x0003e2000b901d44 */
[----:B------:R-:W-:-:S03]  /*37d0*/  LOP3.LUT P0, RZ, R6, 0x8, RZ, 0xc0, !PT ;  /* 0x0000000806ff7812 */ /* 0x000fc6000780c0ff */
[----:B------:R1:W-:Y:S04]  /*37e0*/  @!P2 STS.128 [R237+0x11000], RZ ;  /* 0x011000ffed00a388 */ /* 0x0003e80000000c00 */
[----:B------:R-:W-:Y:S01]  /*37f0*/  @!PT LDS RZ, [RZ] ;  /* 0x00000000fffff984 */ /* 0x000fe20000000800 */
[----:B------:R-:W-:Y:S01]  /*3800*/  @!PT LDS RZ, [RZ] ;  /* 0x00000000fffff984 */ /* 0x000fe20000000800 */
[----:B------:R-:W-:Y:S01]  /*3810*/  @!PT LDS RZ, [RZ] ;  /* 0x00000000fffff984 */ /* 0x000fe20000000800 */
[----:B------:R1:W-:Y:S04]  /*3820*/  @P1 LDGSTS.E.BYPASS.LTC128B.128 [R237+0x12000], [R8.64+0x100] ;  /* 0x1200010008ed1fae */ /* 0x0003e8000b901d44 */
[----:B------:R1:W-:Y:S02]  /*3830*/  @!P1 STS.128 [R237+0x12000], RZ ;  /* 0x012000ffed009388 */ /* 0x0003e40000000c00 */
        /* <DEDUP_REMOVED lines=8> */
.L_x_28:
[----:B------:R-:W-:Y:S05]  /*38c0*/  BSYNC B0 ;  /* 0x0000000000007941 */ /* 0x000fea0003800000 */
.L_x_27:
[----:B------:R-:W0:Y:S01]  /*38d0*/  LDGDEPBAR ;  /* 0x00000000000079af */ /* 0x000e220000000000 */
[----:B-1----:R-:W-:Y:S01]  /*38e0*/  IMAD.U32 R4, RZ, RZ, UR24 ;  /* 0x00000018ff047e24 */ /* 0x002fe2000f8e00ff */
[----:B------:R-:W-:Y:S01]  /*38f0*/  IADD3 R5, R16, 0x1, RZ ;  /* 0x0000000110057810 */ /* 0x000fe20007ffe0ff */
[----:B------:R-:W-:Y:S01]  /*3900*/  UIADD3 UR15, UR24, 0x20, UR16 ;  /* 0x00000020180f7890 */ /* 0x000fe2000fffe010 */
[----:B------:R-:W-:Y:S01]  /*3910*/  CS2R R126, SRZ ;  /* 0x00000000007e7805 */ /* 0x000fe2000001ff00 */
[----:B------:R-:W-:Y:S01]  /*3920*/  CS2R R124, SRZ ;  /* 0x00000000007c7805 */ /* 0x000fe2000001ff00 */
[----:B------:R-:W-:Y:S01]  /*3930*/  IADD3 R4, R5, UR17, -R4 ;  /* 0x0000001105047c10 */ /* 0x000fe2000fffe804 */
[----:B------:R-:W-:Y:S01]  /*3940*/  CS2R R130, SRZ ;  /* 0x0000000000827805 */ /* 0x000fe2000001ff00 */
[----:B------:R-:W-:Y:S01]  /*3950*/  CS2R R128, SRZ ;  /* 0x0000000000807805 */ /* 0x000fe2000001ff00 */
[----:B------:R-:W-:Y:S01]  /*3960*/  CS2R R122, SRZ ;  /* 0x00000000007a7805 */ /* 0x000fe2000001ff00 */
[----:B------:R-:W-:Y:S01]  /*3970*/  CS2R R120, SRZ ;  /* 0x0000000000787805 */ /* 0x000fe2000001ff00 */
[----:B------:R1:W-:Y:S01]  /*3980*/  STL [R1+0x4], R4 ;  /* 0x0000040401007387 */ /* 0x0003e20000100800 */
        /* <DEDUP_REMOVED lines=12> */
[----:B------:R-:W-:-:S04]  /*3a50*/  DEPBAR.LE SB0, 0x1 ;  /* 0x000080400000791a */ /* 0x000fc80000000000 */
[----:B------:R-:W-:Y:S01]  /*3a60*/  BAR.SYNC.DEFER_BLOCKING 0x0 ;  /* 0x0000000000007b1d */ /* 0x000fe20000010000 */
        /* <DEDUP_REMOVED lines=14> */
[----:B------:R-:W-:-:S02]  /*3b50*/  UIADD3 UR14, UR16, 0x20, URZ ;  /* 0x00000020100e7890 */ /* 0x000fc4000fffe03f */
[----:B------:R-:W-:Y:S01]  /*3b60*/  UIADD3 UR15, UR15, -UR17, URZ ;  /* 0x800000110f0f7290 */ /* 0x000fe2000fffe03f */
[----:B------:R1:W2:Y:S04]  /*3b70*/  LDSM.16.M88.4 R132, [R229+0x14000] ;  /* 0x01400000e584783b */ /* 0x0002a80000000200 */
[----:B------:R1:W4:Y:S04]  /*3b80*/  LDSM.16.M88.4 R136, [R230+0x14000] ;  /* 0x01400000e688783b */ /* 0x0003280000000200 */
[----:B------:R1:W3:Y:S04]  /*3b90*/  LDSM.16.M88.4 R140, [R231+0x14000] ;  /* 0x01400000e78c783b */ /* 0x0002e80000000200 */
[----:B------:R1:W1:Y:S04]  /*3ba0*/  LDSM.16.M88.4 R144, [R232+0x14000] ;  /* 0x01400000e890783b */ /* 0x0002680000000200 */
        /* <DEDUP_REMOVED lines=11> */
[----:B--234-:R1:W1:Y:S02]  /*3c60*/  LDSM.16.M88.4 R192, [R236+0x3000] ;  /* 0x00300000ecc0783b */ /* 0x01c2640000000200 */
.L_x_31:
[----:B------:R-:W0:Y:S01]  /*3c70*/  LDGDEPBAR ;  /* 0x00000000000079af */ /* 0x000e220000000000 */
[----:B------:R-:W-:Y:S01]  /*3c80*/  USHF.L.U32 UR11, UR6, 0x6, URZ ;  /* 0x00000006060b7899 */ /* 0x000fe2000800063f */
[----:B-----5:R-:W-:Y:S01]  /*3c90*/  FSETP.NEU.FTZ.AND P1, PT, R245, -INF , PT ;  /* 0xff800000f500780b */ /* 0x020fe20003f3d000 */
[----:B------:R-:W-:Y:S02]  /*3ca0*/  UISETP.GT.AND UP2, UPT, UR6, UR12, UPT ;  /* 0x0000000c0600728c */ /* 0x000fe4000bf44270 */
[----:B------:R-:W2:Y:S01]  /*3cb0*/  LDL R69, [R1+0x4] ;  /* 0x0000040001457983 */ /* 0x000ea20000100800 */
[----:B------:R-:W-:Y:S04]  /*3cc0*/  UISETP.GE.AND UP0, UPT, UR11, UR15, UPT ;  /* 0x0000000f0b00728c */ /* 0x000fe8000bf06270 */
[----:B------:R-:W3:Y:S01]  /*3cd0*/  LDL R68, [R1+0x8] ;  /* 0x0000080001447983 */ /* 0x000ee20000100800 */
[----:B------:R-:W-:Y:S06]  /*3ce0*/  UISETP.LT.AND UP0, UPT, UR14, UR17, UP0 ;  /* 0x000000110e00728c */ /* 0x000fec0008701270 */
[----:B------:R-:W-:Y:S01]  /*3cf0*/  PLOP3.LUT P0, PT, PT, PT, UP0, 0x80, 0x0 ;  /* 0x000000000000781c */ /* 0x000fe20003f0f008 */
[----:B------:R-:W-:Y:S04]  /*3d00*/  DEPBAR.LE SB0, 0x0 ;  /* 0x000080000000791a */ /* 0x000fe80000000000 */
[----:B------:R-:W-:Y:S06]  /*3d10*/  BAR.SYNC.DEFER_BLOCKING 0x0 ;  /* 0x0000000000007b1d */ /* 0x000fec0000010000 */
[----:B-1----:R-:W-:Y:S05]  /*3d20*/  LDSM.16.M88.4 R8, [R2] ;  /* 0x000000000208783b */ /* 0x002fea0000000200 */
[----:B------:R-:W4:Y:S05]  /*3d30*/  LDSM.16.M88.4 R44, [R229+0x10000] ;  /* 0x01000000e52c783b */ /* 0x000f2a0000000200 */
[----:B------:R-:W-:Y:S05]  /*3d40*/  LDSM.16.M88.4 R48, [R3] ;  /* 0x000000000330783b */ /* 0x000fea0000000200 */
[----:B------:R-:W1:Y:S05]  /*3d50*/  LDSM.16.M88.4 R52, [R230+0x10000] ;  /* 0x01000000e634783b */ /* 0x000e6a0000000200 */
[----:B------:R-:W-:Y:S05]  /*3d60*/  LDSM.16.M88.4 R56, [R228] ;  /* 0x00000000e438783b */ /* 0x000fea0000000200 */
[----:B------:R-:W1:Y:S05]  /*3d70*/  LDSM.16.M88.4 R60, [R231+0x10000] ;  /* 0x01000000e73c783b */ /* 0x000e6a0000000200 */
[----:B------:R-:W-:Y:S01]  /*3d80*/  LDSM.16.M88.4 R64, [R232+0x10000] ;  /* 0x01000000e840783b */ /* 0x000fe20000000200 */
[C---:B-1--4-:R-:W-:Y:S08]  /*3d90*/  HMMA.16816.F32.BF16 R4, R8.reuse, R44, RZ ;  /* 0x0000002c0804723c */ /* 0x052ff000000418ff */
[----:B------:R-:W-:Y:S01]  /*3da0*/  HMMA.16816.F32.BF16 R8, R8, R46, RZ ;  /* 0x0000002e0808723c */ /* 0x000fe200000418ff */
[----:B------:R-:W1:Y:S11]  /*3db0*/  LDSM.16.M88.4 R44, [R227] ;  /* 0x00000000e32c783b */ /* 0x000e760000000200 */
[----:B------:R-:W-:Y:S04]  /*3dc0*/  @!UPT UIADD3 URZ, URZ, URZ, URZ ;  /* 0x0000003f3f3ff290 */ /* 0x000fe8000fffe03f */
[C---:B------:R-:W-:Y:S08]  /*3dd0*/  HMMA.16816.F32.BF16 R4, R48.reuse, R52, R4 ;  /* 0x000000343004723c */ /* 0x040ff00000041804 */
[----:B------:R-:W-:Y:S01]  /*3de0*/  HMMA.16816.F32.BF16 R8, R48, R54, R8 ;  /* 0x000000363008723c */ /* 0x000fe20000041808 */
[----:B------:R-:W-:Y:S05]  /*3df0*/  LDSM.16.M88.4 R48, [R2+0x2000] ;  /* 0x002000000230783b */ /* 0x000fea0000000200 */
[----:B------:R-:W4:Y:S10]  /*3e00*/  LDSM.16.M88.4 R52, [R229+0x11000] ;  /* 0x01100000e534783b */ /* 0x000f340000000200 */
[C---:B------:R-:W-:Y:S08]  /*3e10*/  HMMA.16816.F32.BF16 R4, R56.reuse, R60, R4 ;  /* 0x0000003c3804723c */ /* 0x040ff00000041804 */
[----:B------:R-:W-:Y:S01]  /*3e20*/  HMMA.16816.F32.BF16 R8, R56, R62, R8 ;  /* 0x0000003e3808723c */ /* 0x000fe20000041808 */
[----:B------:R-:W-:Y:S05]  /*3e30*/  LDSM.16.M88.4 R56, [R3+0x2000] ;  /* 0x002000000338783b */ /* 0x000fea0000000200 */
[----:B------:R-:W4:Y:S10]  /*3e40*/  LDSM.16.M88.4 R60, [R230+0x11000] ;  /* 0x01100000e63c783b */ /* 0x000f340000000200 */
[C---:B-1----:R-:W-:Y:S08]  /*3e50*/  HMMA.16816.F32.BF16 R4, R44.reuse, R64, R4 ;  /* 0x000000402c04723c */ /* 0x042ff00000041804 */
[----:B------:R-:W-:Y:S01]  /*3e60*/  HMMA.16816.F32.BF16 R8, R44, R66, R8 ;  /* 0x000000422c08723c */ /* 0x000fe20000041808 */
[----:B------:R-:W-:Y:S05]  /*3e70*/  LDSM.16.M88.4 R44, [R228+0x2000] ;  /* 0x00200000e42c783b */ /* 0x000fea0000000200 */
[----:B------:R-:W1:Y:S10]  /*3e80*/  LDSM.16.M88.4 R64, [R231+0x11000] ;  /* 0x01100000e740783b */ /* 0x000e740000000200 */
[C---:B----4-:R-:W-:Y:S08]  /*3e90*/  HMMA.16816.F32.BF16 R4, R48.reuse, R52, R4 ;  /* 0x000000343004723c */ /* 0x050ff00000041804 */
        /* <DEDUP_REMOVED lines=18> */
[----:B------:R-:W2:Y:S10]  /*3fc0*/  LDSM.16.M88.4 R60, [R232+0x12000] ;  /* 0x01200000e83c783b */ /* 0x000eb40000000200 */
        /* <DEDUP_REMOVED lines=8> */
[C---:B--2---:R-:W-:Y:S08]  /*4050*/  HMMA.16816.F32.BF16 R4, R56.reuse, R60, R4 ;  /* 0x0000003c3804723c */ /* 0x044ff00000041804 */
        /* <DEDUP_REMOVED lines=8> */
[----:B------:R-:W-:Y:S07]  /*40e0*/  HMMA.16816.F32.BF16 R8, R48, R54, R8 ;  /* 0x000000363008723c */ /* 0x000fee0000041808 */
[----:B------:R-:W-:Y:S01]  /*40f0*/  @!P0 IADD3 R51, R69, UR11, RZ ;  /* 0x0000000b45338c10 */ /* 0x000fe2000fffe0ff */
[----:B------:R-:W-:Y:S01]  /*4100*/  FMUL.FTZ R49, R245, 1.4426950216293334961 ;  /* 0x3fb8aa3bf5317820 */ /* 0x000fe20000410000 */
[----:B---3--:R-:W-:Y:S03]  /*4110*/  @!P0 IADD3 R48, R68, UR16, RZ ;  /* 0x0000001044308c10 */ /* 0x008fe6000fffe0ff */
[C---:B------:R-:W-:Y:S01]  /*4120*/  @!P0 IMNMX R50, R51.reuse, UR17, PT ;  /* 0x0000001133328c17 */ /* 0x040fe2000b800200 */
[----:B------:R-:W-:Y:S01]  /*4130*/  IMAD.MOV.U32 R68, RZ, RZ, c[0x0][0x22c] ;  /* 0x00008b00ff447624 */ /* 0x000fe200078e00ff */
[----:B------:R-:W-:Y:S02]  /*4140*/  @!P0 IADD3 R51, R51, 0x8, RZ ;  /* 0x0000000833338810 */ /* 0x000fe40007ffe0ff */
[C---:B--2---:R-:W-:Y:S05]  /*4150*/  HMMA.16816.F32.BF16 R4, R56.reuse, R60, R4 ;  /* 0x0000003c3804723c */ /* 0x044fea0000041804 */
[-C--:B------:R-:W-:Y:S01]  /*4160*/  @!P0 ISETP.GE.AND P2, PT, R48, R50.reuse, PT ;  /* 0x000000323000820c */ /* 0x080fe20003f46270 */
[----:B------:R-:W-:Y:S01]  /*4170*/  IMAD R68, R68, c[0x0][0x1c0], RZ ;  /* 0x0000700044447a24 */ /* 0x000fe200078e02ff */
[----:B------:R-:W-:Y:S01]  /*4180*/  @!P0 IADD3 R52, R48, 0x1, RZ ;  /* 0x0000000130348810 */ /* 0x000fe20007ffe0ff */
[----:B------:R-:W-:Y:S04]  /*4190*/  HMMA.16816.F32.BF16 R8, R56, R62, R8 ;  /* 0x0000003e3808723c */ /* 0x000fe80000041808 */
[----:B------:R-:W-:Y:S01]  /*41a0*/  FSEL R49, R49, RZ, P1 ;  /* 0x000000ff31317208 */ /* 0x000fe20000800000 */
[----:B------:R-:W-:Y:S01]  /*41b0*/  IMAD.U32 R68, R68, -0x40, RZ ;  /* 0xffffffc044447824 */ /* 0x000fe200078e00ff */
[----:B------:R-:W-:Y:S10]  /*41c0*/  @!P0 ISETP.GE.AND P1, PT, R52, R50, PT ;  /* 0x000000323400820c */ /* 0x000ff40003f26270 */
[C---:B-1----:R-:W-:Y:S08]  /*41d0*/  HMMA.16816.F32.BF16 R4, R44.reuse, R64, R4 ;  /* 0x000000402c04723c */ /* 0x042ff00000041804 */
[----:B------:R-:W-:Y:S07]  /*41e0*/  HMMA.16816.F32.BF16 R8, R44, R66, R8 ;  /* 0x000000422c08723c */ /* 0x000fee0000041808 */
[----:B------:R-:W-:Y:S09]  /*41f0*/  @!P0 IMNMX R44, R51, UR17, PT ;  /* 0x00000011332c8c17 */ /* 0x000ff2000b800200 */
[----:B------:R-:W-:Y:S02]  /*4200*/  @!P0 FSEL R4, R4, -INF , !P2 ;  /* 0xff80000004048808 */ /* 0x000fe40005000000 */
[----:B------:R-:W-:Y:S02]  /*4210*/  @!P0 FSEL R5, R5, -INF , !P1 ;  /* 0xff80000005058808 */ /* 0x000fe40004800000 */
[----:B------:R-:W-:Y:S01]  /*4220*/  FSETP.NEU.FTZ.AND P1, PT, R246, -INF , PT ;  /* 0xff800000f600780b */ /* 0x000fe20003f3d000 */
[--C-:B------:R-:W-:Y:S01]  /*4230*/  FFMA.FTZ R4, R4, c[0x0][0x23c], -R49.reuse ;  /* 0x00008f0004047a23 */ /* 0x100fe20000010831 */
[-C--:B------:R-:W-:Y:S01]  /*4240*/  @!P0 ISETP.GE.AND P2, PT, R48, R44.reuse, PT ;  /* 0x0000002c3000820c */ /* 0x080fe20003f46270 */
[--C-:B------:R-:W-:Y:S02]  /*4250*/  FFMA.FTZ R5, R5, c[0x0][0x23c], -R49.reuse ;  /* 0x00008f0005057a23 */ /* 0x100fe40000010831 */
[----:B------:R1:W-:Y:S01]  /*4260*/  MUFU.EX2 R62, R4 ;  /* 0x00000004003e7308 */ /* 0x0003e20000000800 */
[----:B------:R-:W-:Y:S02]  /*4270*/  @!P0 FSEL R6, R6, -INF , !P2 ;  /* 0xff80000006068808 */ /* 0x000fe40005000000 */
[----:B------:R-:W-:Y:S07]  /*4280*/  PLOP3.LUT P2, PT, PT, PT, UP2, 0x80, 0x0 ;  /* 0x000000000000781c */ /* 0x000fee0003f4f028 */
[----:B------:R2:W3:Y:S01]  /*4290*/  MUFU.EX2 R59, R5 ;  /* 0x00000005003b7308 */ /* 0x0004e20000000800 */
[----:B-1----:R-:W-:Y:S05]  /*42a0*/  FMUL.FTZ R4, R246, 1.4426950216293334961 ;  /* 0x3fb8aa3bf6047820 */ /* 0x002fea0000410000 */
[----:B------:R-:W-:Y:S02]  /*42b0*/  FSEL R4, R4, RZ, P1 ;  /* 0x000000ff04047208 */ /* 0x000fe40000800000 */
[----:B------:R-:W-:Y:S02]  /*42c0*/  @!P0 ISETP.GE.AND P1, PT, R52, R44, PT ;  /* 0x0000002c3400820c */ /* 0x000fe40003f26270 */
[----:B--2---:R-:W-:Y:S01]  /*42d0*/  @!P0 IADD3 R5, R48, 0x8, RZ ;  /* 0x0000000830058810 */ /* 0x004fe20007ffe0ff */
[--C-:B------:R-:W-:Y:S01]  /*42e0*/  FFMA.FTZ R6, R6, c[0x0][0x23c], -R4.reuse ;  /* 0x00008f0006067a23 */ /* 0x100fe20000010804 */
[----:B------:R-:W-:Y:S02]  /*42f0*/  @!P0 IADD3 R48, R48, 0x9, RZ ;  /* 0x0000000930308810 */ /* 0x000fe40007ffe0ff */
[----:B------:R-:W-:Y:S01]  /*4300*/  @!P0 FSEL R7, R7, -INF , !P1 ;  /* 0xff80000007078808 */ /* 0x000fe20004800000 */
[----:B------:R-:W-:Y:S01]  /*4310*/  MUFU.EX2 R61, R6 ;  /* 0x00000006003d7308 */ /* 0x000fe20000000800 */
[-C--:B------:R-:W-:Y:S03]  /*4320*/  @!P0 ISETP.GE.AND P1, PT, R5, R50.reuse, PT ;  /* 0x000000320500820c */ /* 0x080fe60003f26270 */
[--C-:B------:R-:W-:Y:S01]  /*4330*/  FFMA.FTZ R7, R7, c[0x0][0x23c], -R4.reuse ;  /* 0x00008f0007077a23 */ /* 0x100fe20000010804 */
[----:B------:R-:W-:Y:S02]  /*4340*/  @!P0 FSEL R8, R8, -INF , !P1 ;  /* 0xff80000008088808 */ /* 0x000fe40004800000 */
[----:B------:R-:W-:Y:S03]  /*4350*/  @!P0 ISETP.GE.AND P1, PT, R48, R50, PT ;  /* 0x000000323000820c */ /* 0x000fe60003f26270 */
[----:B------:R3:W1:Y:S01]  /*4360*/  MUFU.EX2 R60, R7 ;  /* 0x00000007003c7308 */ /* 0x0006620000000800 */
[----:B------:R-:W-:Y:S01]  /*4370*/  @!P0 FSEL R9, R9, -INF , !P1 ;  /* 0xff80000009098808 */ /* 0x000fe20004800000 */
[--C-:B------:R-:W-:Y:S01]  /*4380*/  FFMA.FTZ R8, R8, c[0x0][0x23c], -R49.reuse ;  /* 0x00008f0008087a23 */ /* 0x100fe20000010831 */
[-C--:B------:R-:W-:Y:S03]  /*4390*/  @!P0 ISETP.GE.AND P1, PT, R5, R44.reuse, PT ;  /* 0x0000002c0500820c */ /* 0x080fe60003f26270 */
[----:B------:R-:W-:Y:S01]  /*43a0*/  FFMA.FTZ R49, R9, c[0x0][0x23c], -R49 ;  /* 0x00008f0009317a23 */ /* 0x000fe20000010831 */
[----:B------:R-:W-:Y:S02]  /*43b0*/  @!P0 FSEL R10, R10, -INF , !P1 ;  /* 0xff8000000a0a8808 */ /* 0x000fe40004800000 */
[----:B------:R-:W-:Y:S01]  /*43c0*/  @!P0 ISETP.GE.AND P1, PT, R48, R44, PT ;  /* 0x0000002c3000820c */ /* 0x000fe20003f26270 */
[----:B------:R-:W-:Y:S02]  /*43d0*/  MUFU.EX2 R58, R8 ;  /* 0x00000008003a7308 */ /* 0x000fe40000000800 */
[--C-:B------:R-:W-:Y:S01]  /*43e0*/  FFMA.FTZ R10, R10, c[0x0][0x23c], -R4.reuse ;  /* 0x00008f000a0a7a23 */ /* 0x100fe20000010804 */
[----:B------:R-:W-:Y:S02]  /*43f0*/  @!P0 FSEL R11, R11, -INF , !P1 ;  /* 0xff8000000b0b8808 */ /* 0x000fe40004800000 */
[----:B------:R-:W-:Y:S03]  /*4400*/  IADD3 R52, P0, R248, UR10, RZ ;  /* 0x0000000af8347c10 */ /* 0x000fe6000ff1e0ff */
[----:B------:R-:W-:Y:S01]  /*4410*/  FFMA.FTZ R4, R11, c[0x0][0x23c], -R4 ;  /* 0x00008f000b047a23 */ /* 0x000fe20000010804 */
[----:B------:R-:W-:Y:S01]  /*4420*/  IADD3.X R53, R247, UR9, RZ, P0, !PT ;  /* 0x00000009f7357c10 */ /* 0x000fe200087fe4ff */
[----:B------:R-:W2:Y:S01]  /*4430*/  MUFU.EX2 R55, R49 ;  /* 0x0000003100377308 */ /* 0x000ea20000000800 */
[----:B------:R-:W-:Y:S02]  /*4440*/  LEA R238, P0, R68, R238, 0x2 ;  /* 0x000000ee44ee7211 */ /* 0x000fe400078010ff */
[----:B---3--:R-:W-:Y:S01]  /*4450*/  F2FP.BF16.PACK_AB R7, R59, R62 ;  /* 0x0000003e3b07723e */ /* 0x008fe200000010ff */
[----:B------:R3:W4:Y:S01]  /*4460*/  LDG.E R54, [R52.64] ;  /* 0x0000000434367981 */ /* 0x000722000c1e1900 */
[----:B-1----:R-:W-:Y:S02]  /*4470*/  F2FP.BF16.PACK_AB R6, R60, R61 ;  /* 0x0000003d3c06723e */ /* 0x002fe400000010ff */
[----:B------:R-:W-:Y:S03]  /*4480*/  LEA.HI.X.SX32 R239, R68, R239, 0x2, P0 ;  /* 0x000000ef44ef7211 */ /* 0x000fe600000f16ff */
[----:B------:R-:W-:Y:S01]  /*4490*/  MUFU.EX2 R57, R10 ;  /* 0x0000000a00397308 */ /* 0x000fe20000000800 */
[----:B------:R-:W-:Y:S05]  /*44a0*/  STS [R249+0x15000], R7 ;  /* 0x01500007f9007388 */ /* 0x000fea0000000800 */
[----:B------:R-:W-:Y:S04]  /*44b0*/  STS [R252+0x15000], R6 ;  /* 0x01500006fc007388 */ /* 0x000fe80000000800 */
[----:B------:R-:W1:Y:S01]  /*44c0*/  MUFU.EX2 R56, R4 ;  /* 0x0000000400387308 */ /* 0x000e620000000800 */
[----:B--2---:R-:W-:Y:S05]  /*44d0*/  F2FP.BF16.PACK_AB R5, R55, R58 ;  /* 0x0000003a3705723e */ /* 0x004fea00000010ff */
[----:B------:R-:W-:Y:S05]  /*44e0*/  STS [R250+0x15000], R5 ;  /* 0x01500005fa007388 */ /* 0x000fea0000000800 */
[----:B---3--:R-:W2:Y:S01]  /*44f0*/  LDG.E R52, [R52.64+0x20] ;  /* 0x0000200434347981 */ /* 0x008ea2000c1e1900 */
[----:B-1----:R-:W-:Y:S05]  /*4500*/  F2FP.BF16.PACK_AB R4, R56, R57 ;  /* 0x000000393804723e */ /* 0x002fea00000010ff */
[----:B------:R-:W-:Y:S05]  /*4510*/  STS [R251+0x15000], R4 ;  /* 0x01500004fb007388 */ /* 0x000fea0000000800 */
[----:B------:R-:W1:Y:S05]  /*4520*/  LDSM.16.M88.4 R8, [R2+0x8000] ;  /* 0x008000000208783b */ /* 0x000e6a0000000200 */
[----:B------:R-:W3:Y:S05]  /*4530*/  LDSM.16.M88.4 R44, [R3+0x8000] ;  /* 0x00800000032c783b */ /* 0x000eea0000000200 */
[----:B------:R-:W3:Y:S01]  /*4540*/  LDSM.16.M88.4 R48, [R228+0x8000] ;  /* 0x00800000e430783b */ /* 0x000ee20000000200 */
[C---:B-1----:R-:W-:Y:S08]  /*4550*/  HMMA.16816.F32.BF16 R4, R8.reuse, R132, RZ ;  /* 0x000000840804723c */ /* 0x042ff000000418ff */
[----:B------:R-:W-:Y:S11]  /*4560*/  HMMA.16816.F32.BF16 R8, R8, R134, RZ ;  /* 0x000000860808723c */ /* 0x000ff600000418ff */
[----:B------:R-:W-:Y:S05]  /*4570*/  @!UPT UIADD3 URZ, URZ, URZ, URZ ;  /* 0x0000003f3f3ff290 */ /* 0x000fea000fffe03f */
[C---:B---3--:R-:W-:Y:S08]  /*4580*/  HMMA.16816.F32.BF16 R4, R44.reuse, R136, R4 ;  /* 0x000000882c04723c */ /* 0x048ff00000041804 */
[----:B------:R-:W-:Y:S01]  /*4590*/  HMMA.16816.F32.BF16 R8, R44, R138, R8 ;  /* 0x0000008a2c08723c */ /* 0x000fe20000041808 */
[----:B------:R-:W1:Y:S11]  /*45a0*/  LDSM.16.M88.4 R44, [R227+0x8000] ;  /* 0x00800000e32c783b */ /* 0x000e760000000200 */
[----:B------:R-:W-:Y:S04]  /*45b0*/  @!UPT UIADD3 URZ, URZ, URZ, URZ ;  /* 0x0000003f3f3ff290 */ /* 0x000fe8000fffe03f */
[C---:B------:R-:W-:Y:S08]  /*45c0*/  HMMA.16816.F32.BF16 R4, R48.reuse, R140, R4 ;  /* 0x0000008c3004723c */ /* 0x040ff00000041804 */
[----:B------:R-:W-:Y:S01]  /*45d0*/  HMMA.16816.F32.BF16 R8, R48, R142, R8 ;  /* 0x0000008e3008723c */ /* 0x000fe20000041808 */
[----:B------:R-:W3:Y:S11]  /*45e0*/  LDSM.16.M88.4 R48, [R2+0xa000] ;  /* 0x00a000000230783b */ /* 0x000ef60000000200 */
[----:B------:R-:W-:Y:S04]  /*45f0*/  @!UPT UIADD3 URZ, URZ, URZ, URZ ;  /* 0x0000003f3f3ff290 */ /* 0x000fe8000fffe03f */
[C---:B-1----:R-:W-:Y:S08]  /*4600*/  HMMA.16816.F32.BF16 R4, R44.reuse, R144, R4 ;  /* 0x000000902c04723c */ /* 0x042ff00000041804 */
[----:B------:R-:W-:Y:S01]  /*4610*/  HMMA.16816.F32.BF16 R8, R44, R146, R8 ;  /* 0x000000922c08723c */ /* 0x000fe20000041808 */
[----:B------:R-:W1:Y:S11]  /*4620*/  LDSM.16.M88.4 R44, [R3+0xa000] ;  /* 0x00a00000032c783b */ /* 0x000e760000000200 */
[----:B------:R-:W-:Y:S04]  /*4630*/  @!UPT UIADD3 URZ, URZ, URZ, URZ ;  /* 0x0000003f3f3ff290 */ /* 0x000fe8000fffe03f */
[C---:B---3--:R-:W-:Y:S08]  /*4640*/  HMMA.16816.F32.BF16 R4, R48.reuse, R148, R4 ;  /* 0x000000943004723c */ /* 0x048ff00000041804 */
        /* <DEDUP_REMOVED lines=40> */
[----:B------:R-:W-:Y:S11]  /*48d0*/  HMMA.16816.F32.BF16 R8, R48, R190, R8 ;  /* 0x000000be3008723c */ /* 0x000ff60000041808 */
[----:B------:R-:W-:Y:S05]  /*48e0*/  @!UPT UIADD3 URZ, URZ, URZ, URZ ;  /* 0x0000003f3f3ff290 */ /* 0x000fea000fffe03f */
[C---:B-1----:R-:W-:Y:S08]  /*48f0*/  HMMA.16816.F32.BF16 R4, R44.reuse, R192, R4 ;  /* 0x000000c02c04723c */ /* 0x042ff00000041804 */
[----:B------:R-:W-:Y:S11]  /*4900*/  HMMA.16816.F32.BF16 R8, R44, R194, R8 ;  /* 0x000000c22c08723c */ /* 0x000ff60000041808 */
[----:B------:R-:W-:Y:S05]  /*4910*/  @!UPT UIADD3 URZ, URZ, URZ, URZ ;  /* 0x0000003f3f3ff290 */ /* 0x000fea000fffe03f */
[C---:B----4-:R-:W-:Y:S02]  /*4920*/  FADD.FTZ R4, -R54.reuse, R4 ;  /* 0x0000000436047221 */ /* 0x050fe40000010100 */
[----:B------:R-:W-:Y:S02]  /*4930*/  FADD.FTZ R5, -R54, R5 ;  /* 0x0000000536057221 */ /* 0x000fe40000010100 */
[----:B------:R-:W-:Y:S02]  /*4940*/  FMUL.FTZ R44, R62, R4 ;  /* 0x000000043e2c7220 */ /* 0x000fe40000410000 */
[----:B------:R-:W-:Y:S02]  /*4950*/  FMUL.FTZ R5, R59, R5 ;  /* 0x000000053b057220 */ /* 0x000fe40000410000 */
[C---:B--2---:R-:W-:Y:S02]  /*4960*/  FADD.FTZ R4, -R52.reuse, R6 ;  /* 0x0000000634047221 */ /* 0x044fe40000010100 */
[----:B------:R-:W-:Y:S01]  /*4970*/  FADD.FTZ R6, -R52, R7 ;  /* 0x0000000734067221 */ /* 0x000fe20000010100 */
[----:B------:R-:W-:Y:S01]  /*4980*/  F2FP.BF16.PACK_AB R7, R5, R44 ;  /* 0x0000002c0507723e */ /* 0x000fe200000010ff */
[----:B------:R-:W-:Y:S02]  /*4990*/  FMUL.FTZ R4, R61, R4 ;  /* 0x000000043d047220 */ /* 0x000fe40000410000 */
[----:B------:R-:W-:Y:S02]  /*49a0*/  FMUL.FTZ R6, R60, R6 ;  /* 0x000000063c067220 */ /* 0x000fe40000410000 */
[C---:B------:R-:W-:Y:S01]  /*49b0*/  FADD.FTZ R8, -R54.reuse, R8 ;  /* 0x0000000836087221 */ /* 0x040fe20000010100 */
[----:B------:R-:W-:Y:S01]  /*49c0*/  STS [R249+0x14000], R7 ;  /* 0x01400007f9007388 */ /* 0x000fe20000000800 */
        /* <DEDUP_REMOVED lines=10> */
[----:B------:R-:W-:Y:S03]  /*4a70*/  STS [R250+0x14000], R5 ;  /* 0x01400005fa007388 */ /* 0x000fe60000000800 */
[----:B------:R-:W-:Y:S05]  /*4a80*/  F2FP.BF16.PACK_AB R4, R8, R9 ;  /* 0x000000090804723e */ /* 0x000fea00000010ff */
[----:B------:R-:W-:Y:S05]  /*4a90*/  STS [R251+0x14000], R4 ;  /* 0x01400004fb007388 */ /* 0x000fea0000000800 */
[----:B------:R-:W-:Y:S06]  /*4aa0*/  BAR.SYNC.DEFER_BLOCKING 0x0 ;  /* 0x0000000000007b1d */ /* 0x000fec0000010000 */
[----:B------:R-:W-:Y:S05]  /*4ab0*/  LDSM.16.MT88.4 R4, [R226+0x15000] ;  /* 0x01500000e204783b */ /* 0x000fea0000004200 */
[----:B------:R-:W1:Y:S05]  /*4ac0*/  LDSM.16.MT88.4 R8, [R0+0x8000] ;  /* 0x008000000008783b */ /* 0x000e6a0000004200 */
[----:B------:R-:W2:Y:S05]  /*4ad0*/  LDSM.16.MT88.4 R44, [R224+0x15000] ;  /* 0x01500000e02c783b */ /* 0x000eaa0000004200 */
[----:B------:R-:W3:Y:S05]  /*4ae0*/  LDSM.16.MT88.4 R48, [R0+0xc000] ;  /* 0x00c000000030783b */ /* 0x000eea0000004200 */
[----:B------:R-:W-:Y:S05]  /*4af0*/  LDSM.16.MT88.4 R52, [R226+0x15400] ;  /* 0x01540000e234783b */ /* 0x000fea0000004200 */
[----:B------:R-:W4:Y:S05]  /*4b00*/  LDSM.16.MT88.4 R56, [R0+0x8800] ;  /* 0x008800000038783b */ /* 0x000f2a0000004200 */
[----:B------:R-:W3:Y:S05]  /*4b10*/  LDSM.16.MT88.4 R60, [R224+0x15400] ;  /* 0x01540000e03c783b */ /* 0x000eea0000004200 */
[----:B------:R-:W3:Y:S01]  /*4b20*/  LDSM.16.MT88.4 R64, [R0+0xc800] ;  /* 0x00c800000040783b */ /* 0x000ee20000004200 */
[-C--:B-1----:R-:W-:Y:S08]  /*4b30*/  HMMA.16816.F32.BF16 R12, R4, R8.reuse, R12 ;  /* 0x00000008040c723c */ /* 0x082ff0000004180c */
[C---:B--2---:R-:W-:Y:S08]  /*4b40*/  HMMA.16816.F32.BF16 R16, R44.reuse, R8, R16 ;  /* 0x000000082c10723c */ /* 0x044ff00000041810 */
[-C--:B------:R-:W-:Y:S08]  /*4b50*/  HMMA.16816.F32.BF16 R20, R44, R10.reuse, R20 ;  /* 0x0000000a2c14723c */ /* 0x080ff00000041814 */
[C---:B------:R-:W-:Y:S01]  /*4b60*/  HMMA.16816.F32.BF16 R24, R4.reuse, R10, R24 ;  /* 0x0000000a0418723c */ /* 0x040fe20000041818 */
[----:B------:R-:W-:Y:S07]  /*4b70*/  LDSM.16.MT88.4 R8, [R0+0x9000] ;  /* 0x009000000008783b */ /* 0x000fee0000004200 */
[-C--:B---3--:R-:W-:Y:S08]  /*4b80*/  HMMA.16816.F32.BF16 R28, R4, R48.reuse, R28 ;  /* 0x00000030041c723c */ /* 0x088ff0000004181c */
[C---:B------:R-:W-:Y:S08]  /*4b90*/  HMMA.16816.F32.BF16 R32, R44.reuse, R48, R32 ;  /* 0x000000302c20723c */ /* 0x040ff00000041820 */
[-C--:B------:R-:W-:Y:S01]  /*4ba0*/  HMMA.16816.F32.BF16 R36, R44, R50.reuse, R36 ;  /* 0x000000322c24723c */ /* 0x080fe20000041824 */
[----:B------:R-:W-:Y:S07]  /*4bb0*/  LDSM.16.MT88.4 R44, [R224+0x15800] ;  /* 0x01580000e02c783b */ /* 0x000fee0000004200 */
[----:B------:R-:W-:Y:S01]  /*4bc0*/  HMMA.16816.F32.BF16 R40, R4, R50, R40 ;  /* 0x000000320428723c */ /* 0x000fe20000041828 */
[----:B------:R-:W1:Y:S05]  /*4bd0*/  LDSM.16.MT88.4 R4, [R226+0x15800] ;  /* 0x01580000e204783b */ /* 0x000e6a0000004200 */
[----:B------:R-:W2:Y:S02]  /*4be0*/  LDSM.16.MT88.4 R48, [R0+0xd000] ;  /* 0x00d000000030783b */ /* 0x000ea40000004200 */
[-C--:B----4-:R-:W-:Y:S08]  /*4bf0*/  HMMA.16816.F32.BF16 R12, R52, R56.reuse, R12 ;  /* 0x00000038340c723c */ /* 0x090ff0000004180c */
[C---:B------:R-:W-:Y:S08]  /*4c00*/  HMMA.16816.F32.BF16 R16, R60.reuse, R56, R16 ;  /* 0x000000383c10723c */ /* 0x040ff00000041810 */
[-C--:B------:R-:W-:Y:S08]  /*4c10*/  HMMA.16816.F32.BF16 R20, R60, R58.reuse, R20 ;  /* 0x0000003a3c14723c */ /* 0x080ff00000041814 */
[C---:B------:R-:W-:Y:S01]  /*4c20*/  HMMA.16816.F32.BF16 R24, R52.reuse, R58, R24 ;  /* 0x0000003a3418723c */ /* 0x040fe20000041818 */
[----:B------:R-:W-:Y:S07]  /*4c30*/  LDSM.16.MT88.4 R56, [R0+0x9800] ;  /* 0x009800000038783b */ /* 0x000fee0000004200 */
[-C--:B------:R-:W-:Y:S08]  /*4c40*/  HMMA.16816.F32.BF16 R28, R52, R64.reuse, R28 ;  /* 0x00000040341c723c */ /* 0x080ff0000004181c */
[C---:B------:R-:W-:Y:S08]  /*4c50*/  HMMA.16816.F32.BF16 R32, R60.reuse, R64, R32 ;  /* 0x000000403c20723c */ /* 0x040ff00000041820 */
[-C--:B------:R-:W-:Y:S01]  /*4c60*/  HMMA.16816.F32.BF16 R36, R60, R66.reuse, R36 ;  /* 0x000000423c24723c */ /* 0x080fe20000041824 */
[----:B------:R-:W-:Y:S07]  /*4c70*/  LDSM.16.MT88.4 R60, [R224+0x15c00] ;  /* 0x015c0000e03c783b */ /* 0x000fee0000004200 */
[----:B------:R-:W-:Y:S01]  /*4c80*/  HMMA.16816.F32.BF16 R40, R52, R66, R40 ;  /* 0x000000423428723c */ /* 0x000fe20000041828 */
[----:B------:R-:W3:Y:S05]  /*4c90*/  LDSM.16.MT88.4 R52, [R226+0x15c00] ;  /* 0x015c0000e234783b */ /* 0x000eea0000004200 */
[----:B------:R-:W4:Y:S02]  /*4ca0*/  LDSM.16.MT88.4 R64, [R0+0xd800] ;  /* 0x00d800000040783b */ /* 0x000f240000004200 */
[-C--:B-1----:R-:W-:Y:S03]  /*4cb0*/  HMMA.16816.F32.BF16 R12, R4, R8.reuse, R12 ;  /* 0x00000008040c723c */ /* 0x082fe6000004180c */
[----:B------:R-:W-:Y:S05]  /*4cc0*/  BAR.SYNC.DEFER_BLOCKING 0x0 ;  /* 0x0000000000007b1d */ /* 0x000fea0000010000 */
[C---:B------:R-:W-:Y:S08]  /*4cd0*/  HMMA.16816.F32.BF16 R16, R44.reuse, R8, R16 ;  /* 0x000000082c10723c */ /* 0x040ff00000041810 */
[-C--:B------:R-:W-:Y:S08]  /*4ce0*/  HMMA.16816.F32.BF16 R20, R44, R10.reuse, R20 ;  /* 0x0000000a2c14723c */ /* 0x080ff00000041814 */
[C---:B------:R-:W-:Y:S08]  /*4cf0*/  HMMA.16816.F32.BF16 R24, R4.reuse, R10, R24 ;  /* 0x0000000a0418723c */ /* 0x040ff00000041818 */
[-C--:B--2---:R-:W-:Y:S08]  /*4d00*/  HMMA.16816.F32.BF16 R28, R4, R48.reuse, R28 ;  /* 0x00000030041c723c */ /* 0x084ff0000004181c */
[C---:B------:R-:W-:Y:S08]  /*4d10*/  HMMA.16816.F32.BF16 R32, R44.reuse, R48, R32 ;  /* 0x000000302c20723c */ /* 0x040ff00000041820 */
[-C--:B------:R-:W-:Y:S08]  /*4d20*/  HMMA.16816.F32.BF16 R36, R44, R50.reuse, R36 ;  /* 0x000000322c24723c */ /* 0x080ff00000041824 */
[----:B------:R-:W-:Y:S08]  /*4d30*/  HMMA.16816.F32.BF16 R40, R4, R50, R40 ;  /* 0x000000320428723c */ /* 0x000ff00000041828 */
[-C--:B---3--:R-:W-:Y:S08]  /*4d40*/  HMMA.16816.F32.BF16 R12, R52, R56.reuse, R12 ;  /* 0x00000038340c723c */ /* 0x088ff0000004180c */
[C---:B------:R-:W-:Y:S08]  /*4d50*/  HMMA.16816.F32.BF16 R16, R60.reuse, R56, R16 ;  /* 0x000000383c10723c */ /* 0x040ff00000041810 */
[-C--:B------:R-:W-:Y:S08]  /*4d60*/  HMMA.16816.F32.BF16 R20, R60, R58.reuse, R20 ;  /* 0x0000003a3c14723c */ /* 0x080ff00000041814 */
[C---:B------:R-:W-:Y:S08]  /*4d70*/  HMMA.16816.F32.BF16 R24, R52.reuse, R58, R24 ;  /* 0x0000003a3418723c */ /* 0x040ff00000041818 */
[-C--:B----4-:R-:W-:Y:S08]  /*4d80*/  HMMA.16816.F32.BF16 R28, R52, R64.reuse, R28 ;  /* 0x00000040341c723c */ /* 0x090ff0000004181c */
[C---:B------:R-:W-:Y:S08]  /*4d90*/  HMMA.16816.F32.BF16 R32, R60.reuse, R64, R32 ;  /* 0x000000403c20723c */ /* 0x040ff00000041820 */
[-C--:B------:R-:W-:Y:S08]  /*4da0*/  HMMA.16816.F32.BF16 R36, R60, R66.reuse, R36 ;  /* 0x000000423c24723c */ /* 0x080ff00000041824 */
[----:B------:R-:W-:Y:S01]  /*4db0*/  HMMA.16816.F32.BF16 R40, R52, R66, R40 ;  /* 0x000000423428723c */ /* 0x000fe20000041828 */
[----:B------:R-:W-:-:S07]  /*4dc0*/  @!P2 BRA `(.L_x_29) ;  /* 0x000003d00000a947 */ /* 0x000fce0003800000 */
[----:B------:R1:W-:Y:S01]  /*4dd0*/  @P3 STS.128 [R237+0x8000], RZ ;  /* 0x008000ffed003388 */ /* 0x0003e20000000c00 */
[----:B------:R-:W-:Y:S02]  /*4de0*/  IMAD.MOV.U32 R47, RZ, RZ, c[0x0][0x370] ;  /* 0x0000dc00ff2f7624 */ /* 0x000fe400078e00ff */
[----:B------:R-:W-:Y:S02]  /*4df0*/  IMAD.MOV.U32 R4, RZ, RZ, R241 ;  /* 0x000000ffff047224 */ /* 0x000fe400078e00f1 */
[C---:B------:R-:W-:Y:S02]  /*4e00*/  IMAD.U32 R8, R47.reuse, -0x40, RZ ;  /* 0xffffffc02f087824 */ /* 0x040fe400078e00ff */
[----:B------:R-:W-:Y:S02]  /*4e10*/  IMAD.MOV.U32 R5, RZ, RZ, R243 ;  /* 0x000000ffff057224 */ /* 0x000fe400078e00f3 */
[----:B------:R-:W-:Y:S01]  /*4e20*/  IMAD.MOV.U32 R48, RZ, RZ, c[0x0][0x374] ;  /* 0x0000dd00ff307624 */ /* 0x000fe200078e00ff */
[C---:B------:R-:W-:Y:S02]  /*4e30*/  LEA R4, P0, R8.reuse, R4, 0x1 ;  /* 0x0000000408047211 */ /* 0x040fe400078008ff */
[----:B------:R-:W-:Y:S02]  /*4e40*/  SHF.R.S32.HI R7, RZ, 0x1f, R8 ;  /* 0x0000001fff077819 */ /* 0x000fe40000011408 */
[----:B------:R-:W-:Y:S02]  /*4e50*/  LEA.HI.X.SX32 R5, R8, R5, 0x1, P0 ;  /* 0x0000000508057211 */ /* 0x000fe400000f0eff */
[C---:B------:R-:W-:Y:S03]  /*4e60*/  LEA R6, P1, R47.reuse, R8, 0x5 ;  /* 0x000000082f067211 */ /* 0x040fe600078228ff */
[----:B------:R-:W-:Y:S01]  /*4e70*/  @!PT LDS RZ, [RZ] ;  /* 0x00000000fffff984 */ /* 0x000fe20000000800 */
[----:B------:R-:W-:Y:S01]  /*4e80*/  @!PT LDS RZ, [RZ] ;  /* 0x00000000fffff984 */ /* 0x000fe20000000800 */
[----:B------:R-:W-:Y:S01]  /*4e90*/  @!PT LDS RZ, [RZ] ;  /* 0x00000000fffff984 */ /* 0x000fe20000000800 */
[----:B------:R1:W-:Y:S01]  /*4ea0*/  @!P3 LDGSTS.E.BYPASS.LTC128B.128 [R237+0x8000], [R4.64] ;  /* 0x0800000004edbfae */ /* 0x0003e2000b901d44 */
[C---:B------:R-:W-:Y:S02]  /*4eb0*/  @!P4 LEA R10, P0, R6.reuse, R241, 0x1 ;  /* 0x000000f1060ac211 */ /* 0x040fe400078008ff */
[C-C-:B------:R-:W-:Y:S01]  /*4ec0*/  LEA.HI.X R7, R47.reuse, R7, R48.reuse, 0x5, P1 ;  /* 0x000000072f077211 */ /* 0x140fe200008f2c30 */
[----:B------:R1:W-:Y:S01]  /*4ed0*/  @P5 STS.128 [R237+0xa000], RZ ;  /* 0x00a000ffed005388 */ /* 0x0003e20000000c00 */
[C---:B------:R-:W-:Y:S02]  /*4ee0*/  @!P5 LEA R44, P1, R6.reuse, R241, 0x1 ;  /* 0x000000f1062cd211 */ /* 0x040fe400078208ff */
[CCC-:B------:R-:W-:Y:S01]  /*4ef0*/  @!P4 LEA.HI.X R11, R6.reuse, R243.reuse, R7.reuse, 0x1, P0 ;  /* 0x000000f3060bc211 */ /* 0x1c0fe200000f0c07 */
[----:B------:R-:W-:Y:S01]  /*4f00*/  @!PT LDS RZ, [RZ] ;  /* 0x00000000fffff984 */ /* 0x000fe20000000800 */
[----:B------:R-:W-:Y:S01]  /*4f10*/  @!PT LDS RZ, [RZ] ;  /* 0x00000000fffff984 */ /* 0x000fe20000000800 */
[----:B------:R-:W-:Y:S01]  /*4f20*/  @!PT LDS RZ, [RZ] ;  /* 0x00000000fffff984 */ /* 0x000fe20000000800 */
[----:B------:R1:W-:Y:S01]  /*4f30*/  @!P5 LDGSTS.E.BYPASS.LTC128B.128 [R237+0xa000], [R4.64+0x80] ;  /* 0x0a00008004eddfae */ /* 0x0003e2000b901d44 */
[C---:B------:R-:W-:Y:S02]  /*4f40*/  @!P3 LEA R46, P0, R47.reuse, R4, 0x6 ;  /* 0x000000042f2eb211 */ /* 0x040fe400078030ff */
[C-C-:B------:R-:W-:Y:S01]  /*4f50*/  @!P5 LEA.HI.X R45, R6.reuse, R243, R7.reuse, 0x1, P1 ;  /* 0x000000f3062dd211 */ /* 0x140fe200008f0c07 */
[----:B------:R1:W-:Y:S01]  /*4f60*/  @P4 STS.128 [R237+0xc000], RZ ;  /* 0x00c000ffed004388 */ /* 0x0003e20000000c00 */
[----:B------:R-:W-:Y:S02]  /*4f70*/  @!P3 LEA.HI.X R47, R47, R5, R48, 0x6, P0 ;  /* 0x000000052f2fb211 */ /* 0x000fe400000f3430 */
[C---:B------:R-:W-:Y:S01]  /*4f80*/  @!P6 LEA R8, P1, R6.reuse, R241, 0x1 ;  /* 0x000000f10608e211 */ /* 0x040fe200078208ff */
[----:B------:R-:W-:Y:S01]  /*4f90*/  @!PT LDS RZ, [RZ] ;  /* 0x00000000fffff984 */ /* 0x000fe20000000800 */
[----:B------:R-:W-:Y:S01]  /*4fa0*/  @!PT LDS RZ, [RZ] ;  /* 0x00000000fffff984 */ /* 0x000fe20000000800 */
[----:B------:R-:W-:Y:S01]  /*4fb0*/  @!PT LDS RZ, [RZ] ;  /* 0x00000000fffff984 */ /* 0x000fe20000000800 */
[----:B------:R1:W-:Y:S01]  /*4fc0*/  @!P4 LDGSTS.E.BYPASS.LTC128B.128 [R237+0xc000], [R4.64+0x100] ;  /* 0x0c00010004edcfae */ /* 0x0003e2000b901d44 */
[----:B------:R-:W-:Y:S02]  /*4fd0*/  IMAD.MOV.U32 R241, RZ, RZ, R4 ;  /* 0x000000fffff17224 */ /* 0x000fe400078e0004 */
[----:B------:R-:W-:Y:S01]  /*4fe0*/  @!P6 LEA.HI.X R9, R6, R243, R7, 0x1, P1 ;  /* 0x000000f30609e211 */ /* 0x000fe200008f0c07 */
[----:B------:R1:W-:Y:S01]  /*4ff0*/  @P6 STS.128 [R237+0xe000], RZ ;  /* 0x00e000ffed006388 */ /* 0x0003e20000000c00 */
[----:B------:R-:W-:Y:S03]  /*5000*/  IMAD.MOV.U32 R243, RZ, RZ, R5 ;  /* 0x000000fffff37224 */ /* 0x000fe600078e0005 */
        /* <DEDUP_REMOVED lines=24> */
[----:B------:R-:W0:Y:S02]  /*5190*/  LDGDEPBAR ;  /* 0x00000000000079af */ /* 0x000e240000000000 */
.L_x_29:
[----:B------:R-:W-:Y:S01]  /*51a0*/  LDSM.16.M88.4 R96, [R233] ;  /* 0x00000000e960783b */ /* 0x000fe20000000200 */
[----:B------:R-:W-:Y:S02]  /*51b0*/  @UP2 UIADD3 UR13, UP1, UR8, -0x100, URZ ;  /* 0xffffff00080d2890 */ /* 0x000fe4000ff3e03f */
[----:B------:R-:W-:Y:S01]  /*51c0*/  @UP2 UIADD3 UR10, UP0, UR10, -0x100, URZ ;  /* 0xffffff000a0a2890 */ /* 0x000fe2000ff1e03f */
[----:B------:R-:W2:Y:S01]  /*51d0*/  LDSM.16.MT88.4 R48, [R225] ;  /* 0x00000000e130783b */ /* 0x000ea20000004200 */
[----:B------:R-:W-:Y:S02]  /*51e0*/  @UP2 UIADD3.X UR11, UR7, -0x1, URZ, UP1, !UPT ;  /* 0xffffffff070b2890 */ /* 0x000fe40008ffe43f */
[----:B------:R-:W-:Y:S01]  /*51f0*/  @UP2 UIADD3.X UR9, UR9, -0x1, URZ, UP0, !UPT ;  /* 0xffffffff09092890 */ /* 0x000fe200087fe43f */
[----:B------:R-:W3:Y:S04]  /*5200*/  LDSM.16.M88.4 R92, [R233+0x800] ;  /* 0x00080000e95c783b */ /* 0x000ee80000000200 */
[----:B------:R-:W4:Y:S04]  /*5210*/  LDSM.16.MT88.4 R64, [R225+0x1000] ;  /* 0x00100000e140783b */ /* 0x000f280000004200 */
[----:B------:R-:W1:Y:S04]  /*5220*/  LDSM.16.MT88.4 R80, [R225+0x2000] ;  /* 0x00200000e150783b */ /* 0x000e680000004200 */
[----:B------:R-:W1:Y:S04]  /*5230*/  LDSM.16.MT88.4 R196, [R225+0x3000] ;  /* 0x00300000e1c4783b */ /* 0x000e680000004200 */
[----:B------:R-:W-:Y:S04]  /*5240*/  LDSM.16.M88.4 R200, [R234] ;  /* 0x00000000eac8783b */ /* 0x000fe80000000200 */
[----:B------:R-:W1:Y:S04]  /*5250*/  LDSM.16.MT88.4 R204, [R225+0x800] ;  /* 0x00080000e1cc783b */ /* 0x000e680000004200 */
[----:B------:R-:W1:Y:S04]  /*5260*/  LDSM.16.M88.4 R208, [R235] ;  /* 0x00000000ebd0783b */ /* 0x000e680000000200 */
[----:B------:R-:W1:Y:S04]  /*5270*/  LDSM.16.MT88.4 R212, [R225+0x1800] ;  /* 0x00180000e1d4783b */ /* 0x000e680000004200 */
[----:B------:R-:W1:Y:S02]  /*5280*/  LDSM.16.MT88.4 R216, [R225+0x2800] ;  /* 0x00280000e1d8783b */ /* 0x000e640000004200 */
[-C--:B-12---:R-:W-:Y:S02]  /*5290*/  HMMA.16816.F32.BF16 R4, R96, R48.reuse, RZ ;  /* 0x000000306004723c */ /* 0x086fe400000418ff */
[----:B------:R-:W1:Y:S06]  /*52a0*/  LDSM.16.MT88.4 R220, [R225+0x3800] ;  /* 0x00380000e1dc783b */ /* 0x000e6c0000004200 */
[C---:B---3--:R-:W-:Y:S08]  /*52b0*/  HMMA.16816.F32.BF16 R8, R92.reuse, R48, RZ ;  /* 0x000000305c08723c */ /* 0x048ff000000418ff */
[-C--:B------:R-:W-:Y:S08]  /*52c0*/  HMMA.16816.F32.BF16 R44, R92, R50.reuse, RZ ;  /* 0x000000325c2c723c */ /* 0x080ff000000418ff */
[C---:B------:R-:W-:Y:S08]  /*52d0*/  HMMA.16816.F32.BF16 R48, R96.reuse, R50, RZ ;  /* 0x000000326030723c */ /* 0x040ff000000418ff */
[-C--:B----4-:R-:W-:Y:S08]  /*52e0*/  HMMA.16816.F32.BF16 R52, R96, R64.reuse, RZ ;  /* 0x000000406034723c */ /* 0x090ff000000418ff */
[C---:B------:R-:W-:Y:S08]  /*52f0*/  HMMA.16816.F32.BF16 R56, R92.reuse, R64, RZ ;  /* 0x000000405c38723c */ /* 0x040ff000000418ff */
[-C--:B------:R-:W-:Y:S08]  /*5300*/  HMMA.16816.F32.BF16 R60, R92, R66.reuse, RZ ;  /* 0x000000425c3c723c */ /* 0x080ff000000418ff */
[C---:B------:R-:W-:Y:S08]  /*5310*/  HMMA.16816.F32.BF16 R64, R96.reuse, R66, RZ ;  /* 0x000000426040723c */ /* 0x040ff000000418ff */
[-C--:B------:R-:W-:Y:S08]  /*5320*/  HMMA.16816.F32.BF16 R68, R96, R80.reuse, RZ ;  /* 0x000000506044723c */ /* 0x080ff000000418ff */
[C---:B------:R-:W-:Y:S08]  /*5330*/  HMMA.16816.F32.BF16 R72, R92.reuse, R80, RZ ;  /* 0x000000505c48723c */ /* 0x040ff000000418ff */
[-C--:B------:R-:W-:Y:S08]  /*5340*/  HMMA.16816.F32.BF16 R76, R92, R82.reuse, RZ ;  /* 0x000000525c4c723c */ /* 0x080ff000000418ff */
[C---:B------:R-:W-:Y:S08]  /*5350*/  HMMA.16816.F32.BF16 R80, R96.reuse, R82, RZ ;  /* 0x000000526050723c */ /* 0x040ff000000418ff */
[-C--:B------:R-:W-:Y:S08]  /*5360*/  HMMA.16816.F32.BF16 R84, R96, R196.reuse, RZ ;  /* 0x000000c46054723c */ /* 0x080ff000000418ff */
[C---:B------:R-:W-:Y:S07]  /*5370*/  HMMA.16816.F32.BF16 R88, R92.reuse, R196, RZ ;  /* 0x000000c45c58723c */ /* 0x040fee00000418ff */
[----:B------:R-:W-:Y:S01]  /*5380*/  @P2 IADD3 R196, P0, R248, UR8, RZ ;  /* 0x00000008f8c42c10 */ /* 0x000fe2000ff1e0ff */
[-C--:B------:R-:W-:Y:S01]  /*5390*/  HMMA.16816.F32.BF16 R92, R92, R198.reuse, RZ ;  /* 0x000000c65c5c723c */ /* 0x080fe200000418ff */
[----:B------:R-:W-:Y:S03]  /*53a0*/  @UP2 UMOV UR8, UR13 ;  /* 0x0000000d00082c82 */ /* 0x000fe60008000000 */
[----:B------:R-:W-:Y:S01]  /*53b0*/  @P2 IADD3.X R197, R247, UR7, RZ, P0, !PT ;  /* 0x00000007f7c52c10 */ /* 0x000fe200087fe4ff */
[----:B------:R-:W-:Y:S03]  /*53c0*/  @UP2 UMOV UR7, UR11 ;  /* 0x0000000b00072c82 */ /* 0x000fe60008000000 */
[----:B------:R-:W-:Y:S01]  /*53d0*/  HMMA.16816.F32.BF16 R96, R96, R198, RZ ;  /* 0x000000c66060723c */ /* 0x000fe200000418ff */
[----:B------:R2:W5:Y:S04]  /*53e0*/  @P2 LDG.E R245, [R196.64+-0x100] ;  /* 0xffff0004c4f52981 */ /* 0x000568000c1e1900 */
[----:B------:R2:W5:Y:S03]  /*53f0*/  @P2 LDG.E R246, [R196.64+-0xe0] ;  /* 0xffff2004c4f62981 */ /* 0x000566000c1e1900 */
[-C--:B------:R-:W-:Y:S08]  /*5400*/  HMMA.16816.F32.BF16 R4, R200, R204.reuse, R4 ;  /* 0x000000ccc804723c */ /* 0x080ff00000041804 */
[C---:B------:R-:W-:Y:S08]  /*5410*/  HMMA.16816.F32.BF16 R8, R208.reuse, R204, R8 ;  /* 0x000000ccd008723c */ /* 0x040ff00000041808 */
[-C--:B------:R-:W-:Y:S07]  /*5420*/  HMMA.16816.F32.BF16 R44, R208, R206.reuse, R44 ;  /* 0x000000ced02c723c */ /* 0x080fee000004182c */
[----:B------:R3:W-:Y:S01]  /*5430*/  RED.E.ADD.F32.FTZ.RN.STRONG.GPU [R238.64], R4 ;  /* 0x00000004ee00798e */ /* 0x0007e2000c10e784 */
[C---:B------:R-:W-:Y:S07]  /*5440*/  HMMA.16816.F32.BF16 R48, R200.reuse, R206, R48 ;  /* 0x000000cec830723c */ /* 0x040fee0000041830 */
[----:B------:R-:W-:Y:S01]  /*5450*/  IMAD.MOV.U32 R207, RZ, RZ, c[0x0][0x22c] ;  /* 0x00008b00ffcf7624 */ /* 0x000fe200078e00ff */
[-C--:B------:R-:W-:Y:S04]  /*5460*/  HMMA.16816.F32.BF16 R52, R200, R212.reuse, R52 ;  /* 0x000000d4c834723c */ /* 0x080fe80000041834 */
[----:B------:R-:W-:Y:S04]  /*5470*/  IMAD R207, R207, c[0x0][0x1c0], RZ ;  /* 0x00007000cfcf7a24 */ /* 0x000fe800078e02ff */
[C---:B------:R-:W-:Y:S04]  /*5480*/  HMMA.16816.F32.BF16 R56, R208.reuse, R212, R56 ;  /* 0x000000d4d038723c */ /* 0x040fe80000041838 */
[C---:B------:R-:W-:Y:S02]  /*5490*/  IMAD.SHL.U32 R204, R207.reuse, 0x8, RZ ;  /* 0x00000008cfcc7824 */ /* 0x040fe400078e00ff */
[C---:B------:R-:W-:Y:S02]  /*54a0*/  IMAD.SHL.U32 R205, R207.reuse, 0x10, RZ ;  /* 0x00000010cfcd7824 */ /* 0x040fe400078e00ff */
[-C--:B------:R-:W-:Y:S04]  /*54b0*/  HMMA.16816.F32.BF16 R60, R208, R214.reuse, R60 ;  /* 0x000000d6d03c723c */ /* 0x080fe8000004183c */
[CC--:B--2---:R-:W-:Y:S01]  /*54c0*/  LEA R196, P0, R204.reuse, R238.reuse, 0x2 ;  /* 0x000000eeccc47211 */ /* 0x0c4fe200078010ff */
[----:B------:R-:W-:Y:S01]  /*54d0*/  IMAD R206, R207, 0x28, RZ ;  /* 0x00000028cfce7824 */ /* 0x000fe200078e02ff */
[CC--:B------:R-:W-:Y:S02]  /*54e0*/  LEA R198, P1, R205.reuse, R238.reuse, 0x2 ;  /* 0x000000eecdc67211 */ /* 0x0c0fe400078210ff */
[C---:B------:R-:W-:Y:S04]  /*54f0*/  HMMA.16816.F32.BF16 R64, R200.reuse, R214, R64 ;  /* 0x000000d6c840723c */ /* 0x040fe80000041840 */
[-C--:B------:R-:W-:Y:S02]  /*5500*/  LEA.HI.X.SX32 R197, R204, R239.reuse, 0x2, P0 ;  /* 0x000000efccc57211 */ /* 0x080fe400000f16ff */
[-C--:B------:R-:W-:Y:S02]  /*5510*/  LEA.HI.X.SX32 R199, R205, R239.reuse, 0x2, P1 ;  /* 0x000000efcdc77211 */ /* 0x080fe400008f16ff */
[-C--:B------:R-:W-:Y:S01]  /*5520*/  HMMA.16816.F32.BF16 R68, R200, R216.reuse, R68 ;  /* 0x000000d8c844723c */ /* 0x080fe20000041844 */
[----:B------:R2:W-:Y:S04]  /*5530*/  RED.E.ADD.F32.FTZ.RN.STRONG.GPU [R196.64], R5 ;  /* 0x00000005c400798e */ /* 0x0005e8000c10e784 */
[----:B------:R4:W-:Y:S03]  /*5540*/  RED.E.ADD.F32.FTZ.RN.STRONG.GPU [R198.64], R6 ;  /* 0x00000006c600798e */ /* 0x0009e6000c10e784 */
[C---:B------:R-:W-:Y:S08]  /*5550*/  HMMA.16816.F32.BF16 R72, R208.reuse, R216, R72 ;  /* 0x000000d8d048723c */ /* 0x040ff00000041848 */
[-C--:B------:R-:W-:Y:S08]  /*5560*/  HMMA.16816.F32.BF16 R76, R208, R218.reuse, R76 ;  /* 0x000000dad04c723c */ /* 0x080ff0000004184c */
[C---:B------:R-:W-:Y:S08]  /*5570*/  HMMA.16816.F32.BF16 R80, R200.reuse, R218, R80 ;  /* 0x000000dac850723c */ /* 0x040ff00000041850 */
[-C--:B-1----:R-:W-:Y:S08]  /*5580*/  HMMA.16816.F32.BF16 R84, R200, R220.reuse, R84 ;  /* 0x000000dcc854723c */ /* 0x082ff00000041854 */
[C---:B------:R-:W-:Y:S08]  /*5590*/  HMMA.16816.F32.BF16 R88, R208.reuse, R220, R88 ;  /* 0x000000dcd058723c */ /* 0x040ff00000041858 */
[-C--:B------:R-:W-:Y:S08]  /*55a0*/  HMMA.16816.F32.BF16 R92, R208, R222.reuse, R92 ;  /* 0x000000ded05c723c */ /* 0x080ff0000004185c */
[----:B------:R-:W-:Y:S07]  /*55b0*/  HMMA.16816.F32.BF16 R96, R200, R222, R96 ;  /* 0x000000dec860723c */ /* 0x000fee0000041860 */
[C---:B------:R-:W-:Y:S02]  /*55c0*/  IMAD R201, R207.reuse, 0x18, RZ ;  /* 0x00000018cfc97824 */ /* 0x040fe400078e02ff */
[----:B------:R-:W-:Y:S03]  /*55d0*/  IMAD.SHL.U32 R203, R207, 0x20, RZ ;  /* 0x00000020cfcb7824 */ /* 0x000fe600078e00ff */
[-C--:B---3--:R-:W-:Y:S01]  /*55e0*/  LEA R4, P0, R201, R238.reuse, 0x2 ;  /* 0x000000eec9047211 */ /* 0x088fe200078010ff */
[----:B------:R-:W-:Y:S01]  /*55f0*/  IMAD R202, R207, 0x30, RZ ;  /* 0x00000030cfca7824 */ /* 0x000fe200078e02ff */
[-C--:B------:R-:W-:Y:S02]  /*5600*/  LEA R200, P1, R203, R238.reuse, 0x2 ;  /* 0x000000eecbc87211 */ /* 0x080fe400078210ff */
[-C--:B--2---:R-:W-:Y:S02]  /*5610*/  LEA.HI.X.SX32 R5, R201, R239.reuse, 0x2, P0 ;  /* 0x000000efc9057211 */ /* 0x084fe400000f16ff */
[CC--:B----4-:R-:W-:Y:S02]  /*5620*/  LEA R198, P0, R206.reuse, R238.reuse, 0x2 ;  /* 0x000000eecec67211 */ /* 0x0d0fe400078010ff */
[-C--:B------:R-:W-:Y:S01]  /*5630*/  LEA.HI.X.SX32 R201, R203, R239.reuse, 0x2, P1 ;  /* 0x000000efcbc97211 */ /* 0x080fe200008f16ff */
[----:B------:R1:W-:Y:S01]  /*5640*/  RED.E.ADD.F32.FTZ.RN.STRONG.GPU [R4.64], R7 ;  /* 0x000000070400798e */ /* 0x0003e2000c10e784 */
[-C--:B------:R-:W-:Y:S03]  /*5650*/  LEA.HI.X.SX32 R199, R206, R239.reuse, 0x2, P0 ;  /* 0x000000efcec77211 */ /* 0x080fe600000f16ff */
[----:B------:R-:W-:Y:S04]  /*5660*/  RED.E.ADD.F32.FTZ.RN.STRONG.GPU [R200.64], R8 ;  /* 0x00000008c800798e */ /* 0x000fe8000c10e784 */
[----:B------:R2:W-:Y:S01]  /*5670*/  RED.E.ADD.F32.FTZ.RN.STRONG.GPU [R198.64], R9 ;  /* 0x00000009c600798e */ /* 0x0005e2000c10e784 */
[CC--:B-1----:R-:W-:Y:S01]  /*5680*/  LEA R4, P1, R202.reuse, R238.reuse, 0x2 ;  /* 0x000000eeca047211 */ /* 0x0c2fe200078210ff */
[----:B------:R-:W-:Y:S03]  /*5690*/  IMAD R7, R207, 0x38, RZ ;  /* 0x00000038cf077824 */ /* 0x000fe600078e02ff */
[-C--:B------:R-:W-:Y:S02]  /*56a0*/  LEA.HI.X.SX32 R5, R202, R239.reuse, 0x2, P1 ;  /* 0x000000efca057211 */ /* 0x080fe400008f16ff */
[-C--:B------:R-:W-:Y:S02]  /*56b0*/  LEA R6, P0, R7, R238.reuse, 0x2 ;  /* 0x000000ee07067211 */ /* 0x080fe400078010ff */
[----:B--2---:R-:W-:Y:S01]  /*56c0*/  IADD3 R9, R205, 0x20, RZ ;  /* 0x00000020cd097810 */ /* 0x004fe20007ffe0ff */
[----:B------:R1:W-:Y:S01]  /*56d0*/  RED.E.ADD.F32.FTZ.RN.STRONG.GPU [R4.64], R10 ;  /* 0x0000000a0400798e */ /* 0x0003e2000c10e784 */
[-C--:B------:R-:W-:Y:S02]  /*56e0*/  LEA.HI.X.SX32 R7, R7, R239.reuse, 0x2, P0 ;  /* 0x000000ef07077211 */ /* 0x080fe400000f16ff */
[CC--:B------:R-:W-:Y:S03]  /*56f0*/  LEA R8, P0, R9.reuse, R238.reuse, 0x2 ;  /* 0x000000ee09087211 */ /* 0x0c0fe600078010ff */
[----:B------:R2:W-:Y:S04]  /*5700*/  RED.E.ADD.F32.FTZ.RN.STRONG.GPU [R6.64], R11 ;  /* 0x0000000b0600798e */ /* 0x0005e8000c10e784 */
[----:B------:R3:W-:Y:S04]  /*5710*/  RED.E.ADD.F32.FTZ.RN.STRONG.GPU [R238.64+0x80], R48 ;  /* 0x00008030ee00798e */ /* 0x0007e8000c10e784 */
[----:B------:R4:W-:Y:S01]  /*5720*/  RED.E.ADD.F32.FTZ.RN.STRONG.GPU [R196.64+0x80], R49 ;  /* 0x00008031c400798e */ /* 0x0009e2000c10e784 */
[----:B-1----:R-:W-:Y:S01]  /*5730*/  IMAD.IADD R4, R204, 0x1, R9 ;  /* 0x00000001cc047824 */ /* 0x002fe200078e0209 */
[-C--:B------:R-:W-:Y:S04]  /*5740*/  LEA.HI.X.SX32 R9, R9, R239.reuse, 0x2, P0 ;  /* 0x000000ef09097211 */ /* 0x080fe800000f16ff */
[-C--:B------:R-:W-:Y:S01]  /*5750*/  LEA R198, P0, R4, R238.reuse, 0x2 ;  /* 0x000000ee04c67211 */ /* 0x080fe200078010ff */
[----:B------:R1:W-:Y:S01]  /*5760*/  RED.E.ADD.F32.FTZ.RN.STRONG.GPU [R8.64], R50 ;  /* 0x000000320800798e */ /* 0x0003e2000c10e784 */
[----:B--2---:R-:W-:Y:S02]  /*5770*/  IMAD.IADD R6, R204, 0x1, R4 ;  /* 0x00000001cc067824 */ /* 0x004fe400078e0204 */
[-C--:B------:R-:W-:Y:S02]  /*5780*/  LEA.HI.X.SX32 R199, R4, R239.reuse, 0x2, P0 ;  /* 0x000000ef04c77211 */ /* 0x080fe400000f16ff */
[----:B------:R-:W-:Y:S01]  /*5790*/  IMAD.IADD R5, R204, 0x1, R6 ;  /* 0x00000001cc057824 */ /* 0x000fe200078e0206 */
[-C--:B------:R-:W-:Y:S02]  /*57a0*/  LEA R10, P1, R6, R238.reuse, 0x2 ;  /* 0x000000ee060a7211 */ /* 0x080fe400078210ff */
[----:B------:R-:W-:Y:S01]  /*57b0*/  RED.E.ADD.F32.FTZ.RN.STRONG.GPU [R198.64], R51 ;  /* 0x00000033c600798e */ /* 0x000fe2000c10e784 */
[----:B------:R-:W-:Y:S01]  /*57c0*/  IMAD.IADD R4, R204, 0x1, R5 ;  /* 0x00000001cc047824 */ /* 0x000fe200078e0205 */
[CC--:B---3--:R-:W-:Y:S02]  /*57d0*/  LEA R48, P0, R5.reuse, R238.reuse, 0x2 ;  /* 0x000000ee05307211 */ /* 0x0c8fe400078010ff */
[-C--:B------:R-:W-:Y:S02]  /*57e0*/  LEA.HI.X.SX32 R11, R6, R239.reuse, 0x2, P1 ;  /* 0x000000ef060b7211 */ /* 0x080fe400008f16ff */
[-C--:B----4-:R-:W-:Y:S01]  /*57f0*/  LEA.HI.X.SX32 R49, R5, R239.reuse, 0x2, P0 ;  /* 0x000000ef05317211 */ /* 0x090fe200000f16ff */
[----:B------:R-:W-:Y:S02]  /*5800*/  IMAD.IADD R5, R204, 0x1, R4 ;  /* 0x00000001cc057824 */ /* 0x000fe400078e0204 */
[----:B------:R2:W-:Y:S04]  /*5810*/  RED.E.ADD.F32.FTZ.RN.STRONG.GPU [R10.64], R44 ;  /* 0x0000002c0a00798e */ /* 0x0005e8000c10e784 */
[----:B------:R-:W-:Y:S01]  /*5820*/  RED.E.ADD.F32.FTZ.RN.STRONG.GPU [R48.64], R45 ;  /* 0x0000002d3000798e */ /* 0x000fe2000c10e784 */
[CC--:B-1----:R-:W-:Y:S04]  /*5830*/  LEA R8, P0, R4.reuse, R238.reuse, 0x2 ;  /* 0x000000ee04087211 */ /* 0x0c2fe800078010ff */
[-C--:B------:R-:W-:Y:S02]  /*5840*/  LEA.HI.X.SX32 R9, R4, R239.reuse, 0x2, P0 ;  /* 0x000000ef04097211 */ /* 0x080fe400000f16ff */
[CC--:B------:R-:W-:Y:S03]  /*5850*/  LEA R6, P0, R5.reuse, R238.reuse, 0x2 ;  /* 0x000000ee05067211 */ /* 0x0c0fe600078010ff */
[----:B------:R1:W-:Y:S01]  /*5860*/  RED.E.ADD.F32.FTZ.RN.STRONG.GPU [R8.64], R46 ;  /* 0x0000002e0800798e */ /* 0x0003e2000c10e784 */
[-C--:B------:R-:W-:Y:S05]  /*5870*/  LEA.HI.X.SX32 R7, R5, R239.reuse, 0x2, P0 ;  /* 0x000000ef05077211 */ /* 0x080fea00000f16ff */
[----:B------:R3:W-:Y:S01]  /*5880*/  RED.E.ADD.F32.FTZ.RN.STRONG.GPU [R6.64], R47 ;  /* 0x0000002f0600798e */ /* 0x0007e2000c10e784 */
[----:B--2---:R-:W-:Y:S03]  /*5890*/  IADD3 R10, R205, 0x40, RZ ;  /* 0x00000040cd0a7810 */ /* 0x004fe60007ffe0ff */
[----:B------:R-:W-:Y:S02]  /*58a0*/  RED.E.ADD.F32.FTZ.RN.STRONG.GPU [R238.64+0x100], R52 ;  /* 0x00010034ee00798e */ /* 0x000fe4000c10e784 */
[----:B------:R-:W-:Y:S02]  /*58b0*/  IMAD.IADD R4, R204, 0x1, R10 ;  /* 0x00000001cc047824 */ /* 0x000fe400078e020a */
[----:B------:R-:W-:Y:S01]  /*58c0*/  RED.E.ADD.F32.FTZ.RN.STRONG.GPU [R196.64+0x100], R53 ;  /* 0x00010035c400798e */ /* 0x000fe2000c10e784 */
[CC--:B-1----:R-:W-:Y:S04]  /*58d0*/  LEA R8, P0, R10.reuse, R238.reuse, 0x2 ;  /* 0x000000ee0a087211 */ /* 0x0c2fe800078010ff */
[-C--:B------:R-:W-:Y:S01]  /*58e0*/  LEA.HI.X.SX32 R9, R10, R239.reuse, 0x2, P0 ;  /* 0x000000ef0a097211 */ /* 0x080fe200000f16ff */
[----:B---3--:R-:W-:Y:S01]  /*58f0*/  IMAD.IADD R6, R204, 0x1, R4 ;  /* 0x00000001cc067824 */ /* 0x008fe200078e0204 */
[-C--:B------:R-:W-:Y:S03]  /*5900*/  LEA R46, P0, R4, R238.reuse, 0x2 ;  /* 0x000000ee042e7211 */ /* 0x080fe600078010ff */
[----:B------:R1:W-:Y:S01]  /*5910*/  RED.E.ADD.F32.FTZ.RN.STRONG.GPU [R8.64], R54 ;  /* 0x000000360800798e */ /* 0x0003e2000c10e784 */
[----:B------:R-:W-:Y:S01]  /*5920*/  IMAD.IADD R5, R204, 0x1, R6 ;  /* 0x00000001cc057824 */ /* 0x000fe200078e0206 */
[-C--:B------:R-:W-:Y:S02]  /*5930*/  LEA.HI.X.SX32 R47, R4, R239.reuse, 0x2, P0 ;  /* 0x000000ef042f7211 */ /* 0x080fe400000f16ff */
[-C--:B------:R-:W-:Y:S01]  /*5940*/  LEA R10, P1, R6, R238.reuse, 0x2 ;  /* 0x000000ee060a7211 */ /* 0x080fe200078210ff */
[----:B------:R-:W-:Y:S01]  /*5950*/  IMAD.IADD R4, R204, 0x1, R5 ;  /* 0x00000001cc047824 */ /* 0x000fe200078e0205 */
[CC--:B------:R-:W-:Y:S01]  /*5960*/  LEA R44, P0, R5.reuse, R238.reuse, 0x2 ;  /* 0x000000ee052c7211 */ /* 0x0c0fe200078010ff */
[----:B------:R-:W-:Y:S01]  /*5970*/  RED.E.ADD.F32.FTZ.RN.STRONG.GPU [R46.64], R55 ;  /* 0x000000372e00798e */ /* 0x000fe2000c10e784 */
[-C--:B------:R-:W-:Y:S02]  /*5980*/  LEA.HI.X.SX32 R11, R6, R239.reuse, 0x2, P1 ;  /* 0x000000ef060b7211 */ /* 0x080fe400008f16ff */
[-C--:B------:R-:W-:Y:S01]  /*5990*/  LEA.HI.X.SX32 R45, R5, R239.reuse, 0x2, P0 ;  /* 0x000000ef052d7211 */ /* 0x080fe200000f16ff */
[----:B------:R-:W-:Y:S01]  /*59a0*/  IMAD.IADD R5, R204, 0x1, R4 ;  /* 0x00000001cc057824 */ /* 0x000fe200078e0204 */
[----:B------:R-:W-:Y:S04]  /*59b0*/  LDSM.16.MT88.4 R52, [R226+0x14400] ;  /* 0x01440000e234783b */ /* 0x000fe80000004200 */
        /* <DEDUP_REMOVED lines=11> */
[----:B------:R-:W-:Y:S04]  /*5a70*/  RED.E.ADD.F32.FTZ.RN.STRONG.GPU [R196.64+0x180], R65 ;  /* 0x00018041c400798e */ /* 0x000fe8000c10e784 */
[----:B------:R-:W-:Y:S01]  /*5a80*/  LDSM.16.MT88.4 R56, [R0+0x800] ;  /* 0x000800000038783b */ /* 0x000fe20000004200 */
        /* <DEDUP_REMOVED lines=41> */
[----:B------:R-:W-:Y:S02]  /*5d20*/  IMAD.IADD R5, R204, 0x1, R4 ;  /* 0x00000001cc057824 */ /* 0x000fe400078e0204 */
[----:B------:R2:W-:Y:S04]  /*5d30*/  RED.E.ADD.F32.FTZ.RN.STRONG.GPU [R10.64], R72 ;  /* 0x000000480a00798e */ /* 0x0005e8000c10e784 */
[----:B------:R-:W-:Y:S01]  /*5d40*/  RED.E.ADD.F32.FTZ.RN.STRONG.GPU [R44.64], R73 ;  /* 0x000000492c00798e */ /* 0x000fe2000c10e784 */
[CC--:B-1----:R-:W-:Y:S04]  /*5d50*/  LEA R8, P0, R4.reuse, R238.reuse, 0x2 ;  /* 0x000000ee04087211 */ /* 0x0c2fe800078010ff */
[-C--:B------:R-:W-:Y:S02]  /*5d60*/  LEA.HI.X.SX32 R9, R4, R239.reuse, 0x2, P0 ;  /* 0x000000ef04097211 */ /* 0x080fe400000f16ff */
[CC--:B------:R-:W-:Y:S03]  /*5d70*/  LEA R6, P0, R5.reuse, R238.reuse, 0x2 ;  /* 0x000000ee05067211 */ /* 0x0c0fe600078010ff */
[----:B------:R1:W-:Y:S01]  /*5d80*/  RED.E.ADD.F32.FTZ.RN.STRONG.GPU [R8.64], R74 ;  /* 0x0000004a0800798e */ /* 0x0003e2000c10e784 */
[-C--:B------:R-:W-:Y:S02]  /*5d90*/  LEA.HI.X.SX32 R7, R5, R239.reuse, 0x2, P0 ;  /* 0x000000ef05077211 */ /* 0x080fe400000f16ff */
[----:B--2---:R-:W-:Y:S03]  /*5da0*/  IADD3 R10, R205, 0xa0, RZ ;  /* 0x000000a0cd0a7810 */ /* 0x004fe60007ffe0ff */
[----:B------:R2:W-:Y:S02]  /*5db0*/  RED.E.ADD.F32.FTZ.RN.STRONG.GPU [R6.64], R75 ;  /* 0x0000004b0600798e */ /* 0x0005e4000c10e784 */
[----:B------:R-:W-:Y:S02]  /*5dc0*/  IMAD.IADD R4, R204, 0x1, R10 ;  /* 0x00000001cc047824 */ /* 0x000fe400078e020a */
[----:B------:R-:W-:Y:S04]  /*5dd0*/  RED.E.ADD.F32.FTZ.RN.STRONG.GPU [R238.64+0x280], R80 ;  /* 0x00028050ee00798e */ /* 0x000fe8000c10e784 */
[----:B------:R-:W-:Y:S01]  /*5de0*/  RED.E.ADD.F32.FTZ.RN.STRONG.GPU [R196.64+0x280], R81 ;  /* 0x00028051c400798e */ /* 0x000fe2000c10e784 */
[CC--:B-1----:R-:W-:Y:S04]  /*5df0*/  LEA R8, P0, R10.reuse, R238.reuse, 0x2 ;  /* 0x000000ee0a087211 */ /* 0x0c2fe800078010ff */
[-C--:B------:R-:W-:Y:S01]  /*5e00*/  LEA.HI.X.SX32 R9, R10, R239.reuse, 0x2, P0 ;  /* 0x000000ef0a097211 */ /* 0x080fe200000f16ff */
[----:B--2---:R-:W-:Y:S01]  /*5e10*/  IMAD.IADD R6, R204, 0x1, R4 ;  /* 0x00000001cc067824 */ /* 0x004fe200078e0204 */
        /* <DEDUP_REMOVED lines=29> */
[-C--:B------:R-:W-:Y:S03]  /*5ff0*/  LEA.HI.X.SX32 R45, R4, R239.reuse, 0x2, P0 ;  /* 0x000000ef042d7211 */ /* 0x080fe600000f16ff */
[C---:B------:R-:W-:Y:S01]  /*6000*/  IMAD.IADD R4, R204.reuse, 0x1, R5 ;  /* 0x00000001cc047824 */ /* 0x040fe200078e0205 */
[CC--:B------:R-:W-:Y:S01]  /*6010*/  LEA R10, P0, R5.reuse, R238.reuse, 0x2 ;  /* 0x000000ee050a7211 */ /* 0x0c0fe200078010ff */
[----:B------:R-:W-:Y:S03]  /*6020*/  RED.E.ADD.F32.FTZ.RN.STRONG.GPU [R44.64], R87 ;  /* 0x000000572c00798e */ /* 0x000fe6000c10e784 */
[-C--:B------:R-:W-:Y:S01]  /*6030*/  LEA.HI.X.SX32 R11, R5, R239.reuse, 0x2, P0 ;  /* 0x000000ef050b7211 */ /* 0x080fe200000f16ff */
[----:B------:R-:W-:Y:S01]  /*6040*/  IMAD.IADD R5, R204, 0x1, R4 ;  /* 0x00000001cc057824 */ /* 0x000fe200078e0204 */
[CC--:B-1----:R-:W-:Y:S04]  /*6050*/  LEA R8, P1, R6.reuse, R238.reuse, 0x2 ;  /* 0x000000ee06087211 */ /* 0x0c2fe800078210ff */
[-C--:B------:R-:W-:Y:S02]  /*6060*/  LEA.HI.X.SX32 R9, R6, R239.reuse, 0x2, P1 ;  /* 0x000000ef06097211 */ /* 0x080fe400008f16ff */
[CC--:B------:R-:W-:Y:S03]  /*6070*/  LEA R6, P0, R4.reuse, R238.reuse, 0x2 ;  /* 0x000000ee04067211 */ /* 0x0c0fe600078010ff */
[----:B------:R1:W-:Y:S01]  /*6080*/  RED.E.ADD.F32.FTZ.RN.STRONG.GPU [R8.64], R88 ;  /* 0x000000580800798e */ /* 0x0003e2000c10e784 */
[-C--:B------:R-:W-:Y:S02]  /*6090*/  LEA.HI.X.SX32 R7, R4, R239.reuse, 0x2, P0 ;  /* 0x000000ef04077211 */ /* 0x080fe400000f16ff */
[----:B------:R-:W-:Y:S01]  /*60a0*/  IADD3 R4, R205, 0xe0, RZ ;  /* 0x000000e0cd047810 */ /* 0x000fe20007ffe0ff */
[----:B------:R-:W-:Y:S04]  /*60b0*/  RED.E.ADD.F32.FTZ.RN.STRONG.GPU [R10.64], R89 ;  /* 0x000000590a00798e */ /* 0x000fe8000c10e784 */
[----:B------:R2:W-:Y:S01]  /*60c0*/  RED.E.ADD.F32.FTZ.RN.STRONG.GPU [R6.64], R90 ;  /* 0x0000005a0600798e */ /* 0x0005e2000c10e784 */
[CC--:B-1----:R-:W-:Y:S04]  /*60d0*/  LEA R8, P0, R5.reuse, R238.reuse, 0x2 ;  /* 0x000000ee05087211 */ /* 0x0c2fe800078010ff */
[-C--:B------:R-:W-:Y:S02]  /*60e0*/  LEA.HI.X.SX32 R9, R5, R239.reuse, 0x2, P0 ;  /* 0x000000ef05097211 */ /* 0x080fe400000f16ff */
[-C--:B------:R-:W-:Y:S01]  /*60f0*/  LEA R48, P0, R4, R238.reuse, 0x2 ;  /* 0x000000ee04307211 */ /* 0x080fe200078010ff */
[----:B--2---:R-:W-:Y:S02]  /*6100*/  IMAD.IADD R6, R204, 0x1, R4 ;  /* 0x00000001cc067824 */ /* 0x004fe400078e0204 */
[----:B------:R1:W-:Y:S01]  /*6110*/  RED.E.ADD.F32.FTZ.RN.STRONG.GPU [R8.64], R91 ;  /* 0x0000005b0800798e */ /* 0x0003e2000c10e784 */
[-C--:B------:R-:W-:Y:S03]  /*6120*/  LEA.HI.X.SX32 R49, R4, R239.reuse, 0x2, P0 ;  /* 0x000000ef04317211 */ /* 0x080fe600000f16ff */
[----:B------:R-:W-:Y:S01]  /*6130*/  RED.E.ADD.F32.FTZ.RN.STRONG.GPU [R238.64+0x380], R96 ;  /* 0x00038060ee00798e */ /* 0x000fe2000c10e784 */
[CC--:B------:R-:W-:Y:S03]  /*6140*/  LEA R46, P0, R6.reuse, R238.reuse, 0x2 ;  /* 0x000000ee062e7211 */ /* 0x0c0fe600078010ff */
[----:B------:R-:W-:Y:S01]  /*6150*/  RED.E.ADD.F32.FTZ.RN.STRONG.GPU [R196.64+0x380], R97 ;  /* 0x00038061c400798e */ /* 0x000fe2000c10e784 */
[-C--:B------:R-:W-:Y:S03]  /*6160*/  LEA.HI.X.SX32 R47, R6, R239.reuse, 0x2, P0 ;  /* 0x000000ef062f7211 */ /* 0x080fe600000f16ff */
[----:B------:R-:W-:Y:S04]  /*6170*/  RED.E.ADD.F32.FTZ.RN.STRONG.GPU [R48.64], R98 ;  /* 0x000000623000798e */ /* 0x000fe8000c10e784 */
[----:B------:R-:W-:Y:S04]  /*6180*/  RED.E.ADD.F32.FTZ.RN.STRONG.GPU [R46.64], R99 ;  /* 0x000000632e00798e */ /* 0x000fe8000c10e784 */
[----:B------:R-:W-:Y:S01]  /*6190*/  LDSM.16.MT88.4 R48, [R0+0x4000] ;  /* 0x004000000030783b */ /* 0x000fe20000004200 */
[C---:B-1----:R-:W-:Y:S04]  /*61a0*/  IMAD.IADD R8, R204.reuse, 0x1, R6 ;  /* 0x00000001cc087824 */ /* 0x042fe800078e0206 */
[----:B------:R-:W-:Y:S01]  /*61b0*/  IMAD.IADD R5, R204, 0x1, R8 ;  /* 0x00000001cc057824 */ /* 0x000fe200078e0208 */
[-C--:B------:R-:W-:Y:S03]  /*61c0*/  LEA R44, P1, R8, R238.reuse, 0x2 ;  /* 0x000000ee082c7211 */ /* 0x080fe600078210ff */
[----:B------:R-:W-:Y:S01]  /*61d0*/  IMAD.IADD R4, R204, 0x1, R5 ;  /* 0x00000001cc047824 */ /* 0x000fe200078e0205 */
[CC--:B------:R-:W-:Y:S02]  /*61e0*/  LEA R10, P0, R5.reuse, R238.reuse, 0x2 ;  /* 0x000000ee050a7211 */ /* 0x0c0fe400078010ff */
[-C--:B------:R-:W-:Y:S01]  /*61f0*/  LEA.HI.X.SX32 R45, R8, R239.reuse, 0x2, P1 ;  /* 0x000000ef082d7211 */ /* 0x080fe200008f16ff */
[----:B------:R-:W-:Y:S01]  /*6200*/  IMAD.IADD R7, R204, 0x1, R4 ;  /* 0x00000001cc077824 */ /* 0x000fe200078e0204 */
[-C--:B------:R-:W-:Y:S02]  /*6210*/  LEA.HI.X.SX32 R11, R5, R239.reuse, 0x2, P0 ;  /* 0x000000ef050b7211 */ /* 0x080fe400000f16ff */
[CC--:B------:R-:W-:Y:S01]  /*6220*/  LEA R8, P1, R4.reuse, R238.reuse, 0x2 ;  /* 0x000000ee04087211 */ /* 0x0c0fe200078210ff */
[----:B------:R-:W-:Y:S01]  /*6230*/  RED.E.ADD.F32.FTZ.RN.STRONG.GPU [R44.64], R92 ;  /* 0x0000005c2c00798e */ /* 0x000fe2000c10e784 */
[C---:B------:R-:W-:Y:S02]  /*6240*/  LEA R6, P0, R7.reuse, R238, 0x2 ;  /* 0x000000ee07067211 */ /* 0x040fe400078010ff */
[-C--:B------:R-:W-:Y:S01]  /*6250*/  LEA.HI.X.SX32 R9, R4, R239.reuse, 0x2, P1 ;  /* 0x000000ef04097211 */ /* 0x080fe200008f16ff */
[----:B------:R-:W-:Y:S01]  /*6260*/  RED.E.ADD.F32.FTZ.RN.STRONG.GPU [R10.64], R93 ;  /* 0x0000005d0a00798e */ /* 0x000fe2000c10e784 */
[----:B------:R-:W-:Y:S03]  /*6270*/  LEA.HI.X.SX32 R7, R7, R239, 0x2, P0 ;  /* 0x000000ef07077211 */ /* 0x000fe600000f16ff */
[----:B------:R-:W-:Y:S04]  /*6280*/  RED.E.ADD.F32.FTZ.RN.STRONG.GPU [R8.64], R94 ;  /* 0x0000005e0800798e */ /* 0x000fe8000c10e784 */
[----:B------:R-:W-:Y:S04]  /*6290*/  LDSM.16.MT88.4 R8, [R0] ;  /* 0x000000000008783b */ /* 0x000fe80000004200 */
[----:B------:R-:W-:Y:S04]  /*62a0*/  RED.E.ADD.F32.FTZ.RN.STRONG.GPU [R6.64], R95 ;  /* 0x0000005f0600798e */ /* 0x000fe8000c10e784 */
[----:B------:R-:W1:Y:S04]  /*62b0*/  LDSM.16.MT88.4 R4, [R226+0x14000] ;  /* 0x01400000e204783b */ /* 0x000e680000004200 */
[----:B------:R-:W2:Y:S01]  /*62c0*/  LDSM.16.MT88.4 R44, [R224+0x14000] ;  /* 0x01400000e02c783b */ /* 0x000ea20000004200 */
[-C--:B-1----:R-:W-:Y:S08]  /*62d0*/  HMMA.16816.F32.BF16 R100, R4, R8.reuse, R100 ;  /* 0x000000080464723c */ /* 0x082ff00000041864 */
[C---:B--2---:R-:W-:Y:S08]  /*62e0*/  HMMA.16816.F32.BF16 R104, R44.reuse, R8, R104 ;  /* 0x000000082c68723c */ /* 0x044ff00000041868 */
        /* <DEDUP_REMOVED lines=8> */
[----:B------:R-:W1:Y:S04]  /*6370*/  LDSM.16.MT88.4 R4, [R226+0x14800] ;  /* 0x01480000e204783b */ /* 0x000e680000004200 */
[----:B------:R-:W2:Y:S03]  /*6380*/  LDSM.16.MT88.4 R48, [R0+0x5000] ;  /* 0x005000000030783b */ /* 0x000ea60000004200 */
[-C--:B------:R-:W-:Y:S08]  /*6390*/  HMMA.16816.F32.BF16 R100, R52, R56.reuse, R100 ;  /* 0x000000383464723c */ /* 0x080ff00000041864 */
        /* <DEDUP_REMOVED lines=9> */
[----:B------:R-:W3:Y:S04]  /*6430*/  LDSM.16.MT88.4 R52, [R226+0x14c00] ;  /* 0x014c0000e234783b */ /* 0x000ee80000004200 */
[----:B------:R-:W4:Y:S03]  /*6440*/  LDSM.16.MT88.4 R64, [R0+0x5800] ;  /* 0x005800000040783b */ /* 0x000f260000004200 */
[-C--:B-1----:R-:W-:Y:S08]  /*6450*/  HMMA.16816.F32.BF16 R100, R4, R8.reuse, R100 ;  /* 0x000000080464723c */ /* 0x082ff00000041864 */
        /* <DEDUP_REMOVED lines=16> */
[----:B------:R-:W-:Y:S01]  /*6560*/  BAR.SYNC.DEFER_BLOCKING 0x0 ;  /* 0x0000000000007b1d */ /* 0x000fe20000010000 */
[----:B------:R-:W-:Y:S02]  /*6570*/  IMAD.MOV.U32 R47, RZ, RZ, c[0x0][0x190] ;  /* 0x00006400ff2f7624 */ /* 0x000fe400078e00ff */
[----:B------:R-:W-:Y:S02]  /*6580*/  IMAD.MOV.U32 R4, RZ, RZ, R240 ;  /* 0x000000ffff047224 */ /* 0x000fe400078e00f0 */
[----:B------:R-:W-:Y:S02]  /*6590*/  IMAD.U32 R7, R47, -0x40, RZ ;  /* 0xffffffc02f077824 */ /* 0x000fe400078e00ff */
[----:B------:R-:W-:Y:S02]  /*65a0*/  IMAD.MOV.U32 R5, RZ, RZ, R242 ;  /* 0x000000ffff057224 */ /* 0x000fe400078e00f2 */
[----:B------:R-:W-:Y:S01]  /*65b0*/  IMAD.MOV.U32 R48, RZ, RZ, c[0x0][0x194] ;  /* 0x00006500ff307624 */ /* 0x000fe200078e00ff */
[C---:B------:R-:W-:Y:S02]  /*65c0*/  LEA R4, P0, R7.reuse, R4, 0x1 ;  /* 0x0000000407047211 */ /* 0x040fe400078008ff */
[----:B------:R-:W-:Y:S02]  /*65d0*/  SHF.R.S32.HI R8, RZ, 0x1f, R7 ;  /* 0x0000001fff087819 */ /* 0x000fe40000011407 */
[----:B------:R-:W-:Y:S02]  /*65e0*/  LEA.HI.X.SX32 R5, R7, R5, 0x1, P0 ;  /* 0x0000000507057211 */ /* 0x000fe400000f0eff */
[C---:B------:R-:W-:Y:S04]  /*65f0*/  LEA R6, P1, R47.reuse, R7, 0x5 ;  /* 0x000000072f067211 */ /* 0x040fe800078228ff */
[CC--:B------:R-:W-:Y:S02]  /*6600*/  @!P5 LEA R44, P0, R6.reuse, R240.reuse, 0x1 ;  /* 0x000000f0062cd211 */ /* 0x0c0fe400078008ff */
[C---:B------:R-:W-:Y:S01]  /*6610*/  @!P4 LEA R10, P2, R6.reuse, R240, 0x1 ;  /* 0x000000f0060ac211 */ /* 0x040fe200078408ff */
[----:B------:R1:W-:Y:S01]  /*6620*/  @P3 STS.128 [R237], RZ ;  /* 0x000000ffed003388 */ /* 0x0003e20000000c00 */
[C---:B------:R-:W-:Y:S02]  /*6630*/  LEA.HI.X R7, R47.reuse, R8, R48, 0x5, P1 ;  /* 0x000000082f077211 */ /* 0x040fe400008f2c30 */
[C---:B------:R-:W-:Y:S01]  /*6640*/  @!P6 LEA R8, P1, R6.reuse, R240, 0x1 ;  /* 0x000000f00608e211 */ /* 0x040fe200078208ff */
[----:B------:R-:W-:Y:S01]  /*6650*/  @!PT LDS RZ, [RZ] ;  /* 0x00000000fffff984 */ /* 0x000fe20000000800 */
[----:B------:R-:W-:Y:S01]  /*6660*/  @!PT LDS RZ, [RZ] ;  /* 0x00000000fffff984 */ /* 0x000fe20000000800 */
[----:B------:R-:W-:Y:S01]  /*6670*/  @!PT LDS RZ, [RZ] ;  /* 0x00000000fffff984 */ /* 0x000fe20000000800 */
[----:B------:R1:W-:Y:S01]  /*6680*/  @!P3 LDGSTS.E.BYPASS.LTC128B.128 [R237], [R4.64] ;  /* 0x0000000004edbfae */ /* 0x0003e2000b901d44 */
[C-C-:B------:R-:W-:Y:S01]  /*6690*/  @!P5 LEA.HI.X R45, R6.reuse, R242, R7.reuse, 0x1, P0 ;  /* 0x000000f2062dd211 */ /* 0x140fe200000f0c07 */
[----:B------:R-:W-:Y:S01]  /*66a0*/  IMAD.MOV.U32 R240, RZ, RZ, R4 ;  /* 0x000000fffff07224 */ /* 0x000fe200078e0004 */
[C---:B------:R-:W-:Y:S01]  /*66b0*/  @!P3 LEA R46, P0, R47.reuse, R4, 0x6 ;  /* 0x000000042f2eb211 */ /* 0x040fe200078030ff */
[----:B------:R1:W-:Y:S01]  /*66c0*/  @P5 STS.128 [R237+0x2000], RZ ;  /* 0x002000ffed005388 */ /* 0x0003e20000000c00 */
[CCC-:B------:R-:W-:Y:S02]  /*66d0*/  @!P4 LEA.HI.X R11, R6.reuse, R242.reuse, R7.reuse, 0x1, P2 ;  /* 0x000000f2060bc211 */ /* 0x1c0fe400010f0c07 */
[----:B------:R-:W-:Y:S01]  /*66e0*/  @!P3 LEA.HI.X R47, R47, R5, R48, 0x6, P0 ;  /* 0x000000052f2fb211 */ /* 0x000fe200000f3430 */
[----:B------:R-:W-:Y:S01]  /*66f0*/  @!PT LDS RZ, [RZ] ;  /* 0x00000000fffff984 */ /* 0x000fe20000000800 */
[----:B------:R-:W-:Y:S01]  /*6700*/  @!PT LDS RZ, [RZ] ;  /* 0x00000000fffff984 */ /* 0x000fe20000000800 */
[----:B------:R-:W-:Y:S01]  /*6710*/  @!PT LDS RZ, [RZ] ;  /* 0x00000000fffff984 */ /* 0x000fe20000000800 */
[----:B------:R1:W-:Y:S01]  /*6720*/  @!P5 LDGSTS.E.BYPASS.LTC128B.128 [R237+0x2000], [R4.64+0x80] ;  /* 0x0200008004eddfae */ /* 0x0003e2000b901d44 */
[----:B------:R-:W-:Y:S01]  /*6730*/  @!P6 LEA.HI.X R9, R6, R242, R7, 0x1, P1 ;  /* 0x000000f20609e211 */ /* 0x000fe200008f0c07 */
[----:B------:R-:W-:Y:S02]  /*6740*/  IMAD.MOV.U32 R242, RZ, RZ, R5 ;  /* 0x000000fffff27224 */ /* 0x000fe400078e0005 */
        /* <DEDUP_REMOVED lines=31> */
.L_x_30:
[----:B------:R-:W-:Y:S02]  /*6940*/  UISETP.GT.AND UP0, UPT, UR6, UR12, UPT ;  /* 0x0000000c0600728c */ /* 0x000fe4000bf04270 */
[----:B------:R-:W-:Y:S04]  /*6950*/  UIADD3 UR6, UR6, -0x1, URZ ;  /* 0xffffffff06067890 */ /* 0x000fe8000fffe03f */
[----:B------:R-:W-:Y:S11]  /*6960*/  PLOP3.LUT P0, PT, PT, PT, UP0, 0x80, 0x0 ;  /* 0x000000000000781c */ /* 0x000ff60003f0f008 */
[----:B------:R-:W-:Y:S02]  /*6970*/  @!UPT UIADD3 URZ, URZ, URZ, URZ ;  /* 0x0000003f3f3ff290 */ /* 0x000fe4000fffe03f */
[----:B------:R-:W-:-:S05]  /*6980*/  @P0 BRA `(.L_x_31) ;  /* 0xffffd2e000000947 */ /* 0x000fca000383ffff */
[----:B------:R-:W2:Y:S01]  /*6990*/  LDL R48, [R1] ;  /* 0x0000000001307983 */ /* 0x000ea20000100800 */
[----:B-1----:R-:W-:Y:S01]  /*69a0*/  F2FP.BF16.PACK_AB R47, R13, R12 ;  /* 0x0000000c0d2f723e */ /* 0x002fe200000010ff */
[----:B------:R-:W-:Y:S01]  /*69b0*/  FMUL.FTZ R100, R100, c[0x0][0x2e0] ;  /* 0x0000b80064647a20 */ /* 0x000fe20000410000 */
[----:B------:R-:W-:Y:S01]  /*69c0*/  F2FP.BF16.PACK_AB R46, R15, R14 ;  /* 0x0000000e0f2e723e */ /* 0x000fe200000010ff */
[----:B------:R-:W-:Y:S01]  /*69d0*/  BAR.SYNC.DEFER_BLOCKING 0x0 ;  /* 0x0000000000007b1d */ /* 0x000fe20000010000 */
[----:B------:R-:W-:Y:S01]  /*69e0*/  F2FP.BF16.PACK_AB R24, R25, R24 ;  /* 0x000000181918723e */ /* 0x000fe200000010ff */
[----:B------:R-:W-:Y:S01]  /*69f0*/  FMUL.FTZ R102, R102, c[0x0][0x2e0] ;  /* 0x0000b80066667a20 */ /* 0x000fe20000410000 */
        /* <DEDUP_REMOVED lines=50> */
[----:B------:R-:W-:Y:S01]  /*6d20*/  UISETP.NE.AND UP0, UPT, UR23, -0x1, UPT ;  /* 0xffffffff1700788c */ /* 0x000fe2000bf05270 */
[----:B------:R-:W-:Y:S01]  /*6d30*/  FMUL.FTZ R8, R123, c[0x0][0x2e0] ;  /* 0x0000b8007b087a20 */ /* 0x000fe20000410000 */
[----:B------:R-:W-:Y:S01]  /*6d40*/  F2FP.BF16.PACK_AB R9, R9, R120 ;  /* 0x000000780909723e */ /* 0x000fe200000010ff */
[----:B------:R-:W-:Y:S01]  /*6d50*/  FMUL.FTZ R124, R124, c[0x0][0x2e0] ;  /* 0x0000b8007c7c7a20 */ /* 0x000fe20000410000 */
[----:B------:R-:W-:Y:S01]  /*6d60*/  ULDC.64 UR10, c[0x0][0x3a0] ;  /* 0x0000e800000a7ab9 */ /* 0x000fe20000000a00 */
[----:B------:R-:W-:Y:S01]  /*6d70*/  FMUL.FTZ R5, R125, c[0x0][0x2e0] ;  /* 0x0000b8007d057a20 */ /* 0x000fe20000410000 */
[----:B------:R-:W-:Y:S01]  /*6d80*/  F2FP.BF16.PACK_AB R8, R8, R122 ;  /* 0x0000007a0808723e */ /* 0x000fe200000010ff */
[----:B------:R-:W-:Y:S01]  /*6d90*/  FMUL.FTZ R126, R126, c[0x0][0x2e0] ;  /* 0x0000b8007e7e7a20 */ /* 0x000fe20000410000 */
[----:B------:R-:W-:Y:S01]  /*6da0*/  PLOP3.LUT P0, PT, PT, PT, UP0, 0x80, 0x0 ;  /* 0x000000000000781c */ /* 0x000fe20003f0f008 */
[----:B------:R-:W-:Y:S01]  /*6db0*/  FMUL.FTZ R4, R127, c[0x0][0x2e0] ;  /* 0x0000b8007f047a20 */ /* 0x000fe20000410000 */
[----:B------:R-:W-:Y:S01]  /*6dc0*/  F2FP.BF16.PACK_AB R5, R5, R124 ;  /* 0x0000007c0505723e */ /* 0x000fe200000010ff */
[----:B------:R-:W-:-:S03]  /*6dd0*/  @UP0 UIADD3 UR8, UR18, UR23, URZ ;  /* 0x0000001712080290 */ /* 0x000fc6000fffe03f */
[----:B------:R-:W-:Y:S01]  /*6de0*/  F2FP.BF16.PACK_AB R4, R4, R126 ;  /* 0x0000007e0404723e */ /* 0x000fe200000010ff */
[----:B------:R-:W-:-:S04]  /*6df0*/  @UP0 UIMAD.WIDE.U32 UR6, UR8, UR10, URZ ;  /* 0x0000000a080602a5 */ /* 0x000fc8000f8e003f */
[----:B------:R-:W-:-:S03]  /*6e00*/  @UP0 UIMAD UR13, UR8, UR11, UR7 ;  /* 0x0000000b080d02a4 */ /* 0x000fc6000f8e0207 */
[----:B------:R-:W-:Y:S01]  /*6e10*/  @UP0 UMOV UR12, UR6 ;  /* 0x00000006000c0c82 */ /* 0x000fe20008000000 */
[----:B--2---:R1:W-:Y:S04]  /*6e20*/  STS [R48+0x4000], R47 ;  /* 0x0040002f30007388 */ /* 0x0043e80000000800 */
[----:B------:R1:W-:Y:S04]  /*6e30*/  STS [R48+0x4400], R46 ;  /* 0x0044002e30007388 */ /* 0x0003e80000000800 */
        /* <DEDUP_REMOVED lines=14> */
[----:B------:R1:W-:Y:S04]  /*6f20*/  STS [R48], R19 ;  /* 0x0000001330007388 */ /* 0x0003e80000000800 */
        /* <DEDUP_REMOVED lines=14> */
[----:B------:R1:W-:Y:S01]  /*7010*/  STS [R48+0x3c00], R4 ;  /* 0x003c000430007388 */ /* 0x0003e20000000800 */
[----:B------:R-:W-:Y:S05]  /*7020*/  @P0 BRA `(.L_x_32) ;  /* 0x000000c000000947 */ /* 0x000fea0003800000 */
        /* <DEDUP_REMOVED lines=12> */
.L_x_32:
[----:B------:R-:W-:Y:S02]  /*70f0*/  @UP0 UIADD3 UR8, UR18, UR23, URZ ;  /* 0x0000001712080290 */ /* 0x000fe4000fffe03f */
[----:B------:R-:W-:Y:S02]  /*7100*/  ULDC.64 UR10, c[0x0][0x3a8] ;  /* 0x0000ea00000a7ab9 */ /* 0x000fe40000000a00 */
[----:B------:R-:W-:-:S04]  /*7110*/  @UP0 UIMAD.WIDE.U32 UR6, UR8, UR10, URZ ;  /* 0x0000000a080602a5 */ /* 0x000fc8000f8e003f */
[----:B------:R-:W-:-:S03]  /*7120*/  @UP0 UIMAD UR11, UR8, UR11, UR7 ;  /* 0x0000000b080b02a4 */ /* 0x000fc6000f8e0207 */
[----:B------:R-:W-:Y:S01]  /*7130*/  @UP0 UMOV UR8, UR6 ;  /* 0x0000000600080c82 */ /* 0x000fe20008000000 */
[----:B------:R-:W-:Y:S05]  /*7140*/  @P0 BRA `(.L_x_33) ;  /* 0x000000c000000947 */ /* 0x000fea0003800000 */
        /* <DEDUP_REMOVED lines=12> */
.L_x_33:
[----:B------:R-:W-:Y:S01]  /*7210*/  BAR.SYNC.DEFER_BLOCKING 0x0 ;  /* 0x0000000000007b1d */ /* 0x000fe20000010000 */
[----:B------:R-:W-:Y:S01]  /*7220*/  UIADD3 UR17, -UR16, UR17, URZ ;  /* 0x0000001110117290 */ /* 0x000fe2000fffe13f */
[----:B-1----:R-:W-:Y:S02]  /*7230*/  SHF.R.S32.HI R44, RZ, 0x1f, R244 ;  /* 0x0000001fff2c7819 */ /* 0x002fe400000114f4 */
[C---:B------:R-:W-:Y:S02]  /*7240*/  IADD3 R42, R244.reuse, 0x80, RZ ;  /* 0x00000080f42a7810 */ /* 0x040fe40007ffe0ff */
[----:B------:R-:W1:Y:S01]  /*7250*/  S2R R45, SR_TID.X ;  /* 0x00000000002d7919 */ /* 0x000e620000002100 */
[----:B------:R-:W-:Y:S01]  /*7260*/  BSSY B0, `(.L_x_34) ;  /* 0x000002c000007945 */ /* 0x000fe20003800000 */
[----:B------:R-:W-:-:S02]  /*7270*/  IADD3 R41, R244, 0xc0, RZ ;  /* 0x000000c0f4297810 */ /* 0x000fc40007ffe0ff */
[----:B------:R-:W2:Y:S01]  /*7280*/  S2R R46, SR_TID.X ;  /* 0x00000000002e7919 */ /* 0x000ea20000002100 */
[----:B------:R-:W-:-:S03]  /*7290*/  IADD3 R40, R244, 0x40, RZ ;  /* 0x00000040f4287810 */ /* 0x000fc60007ffe0ff */
[----:B------:R3:W4:Y:S04]  /*72a0*/  LDS.128 R36, [R237+0x14000] ;  /* 0x01400000ed247984 */ /* 0x0007280000000c00 */
[----:B------:R3:W3:Y:S01]  /*72b0*/  LDS.128 R32, [R237+0x15000] ;  /* 0x01500000ed207984 */ /* 0x0006e20000000c00 */
[----:B-1----:R-:W-:-:S03]  /*72c0*/  SHF.R.S32.HI R45, RZ, 0x1f, R45 ;  /* 0x0000001fff2d7819 */ /* 0x002fc6000001142d */
[----:B------:R1:W1:Y:S01]  /*72d0*/  LDS.128 R28, [R237+0x16000] ;  /* 0x01600000ed1c7984 */ /* 0x0002620000000c00 */
[----:B--2---:R-:W-:-:S03]  /*72e0*/  LEA.HI R45, R45, R46, RZ, 0x3 ;  /* 0x0000002e2d2d7211 */ /* 0x004fc600078f18ff */
[----:B------:R2:W1:Y:S01]  /*72f0*/  LDS.128 R24, [R237+0x17000] ;  /* 0x01700000ed187984 */ /* 0x0004620000000c00 */
[----:B------:R-:W-:-:S04]  /*7300*/  SHF.R.S32.HI R45, RZ, 0x3, R45 ;  /* 0x00000003ff2d7819 */ /* 0x000fc8000001142d */
[----:B------:R-:W-:Y:S02]  /*7310*/  ISETP.GE.AND P4, PT, R45, UR17, PT ;  /* 0x000000112d007c0c */ /* 0x000fe4000bf86270 */
[----:B------:R-:W-:-:S11]  /*7320*/  SHF.R.S32.HI R43, RZ, 0x1f, R45 ;  /* 0x0000001fff2b7819 */ /* 0x000fd6000001142d */
[----:B------:R-:W-:Y:S05]  /*7330*/  @P4 BRA `(.L_x_35) ;  /* 0x000001e000004947 */ /* 0x000fea0003800000 */
[----:B------:R-:W-:Y:S01]  /*7340*/  ISETP.GE.AND P3, PT, R244, c[0x0][0x220], PT ;  /* 0x00008800f4007a0c */ /* 0x000fe20003f66270 */
[----:B------:R-:W2:Y:S01]  /*7350*/  LDS.128 R20, [R237+0x11000] ;  /* 0x01100000ed147984 */ /* 0x000ea20000000c00 */
[----:B------:R-:W-:Y:S01]  /*7360*/  IMAD.U32 R4, RZ, RZ, UR16 ;  /* 0x00000010ff047e24 */ /* 0x000fe2000f8e00ff */
[----:B------:R-:W-:Y:S01]  /*7370*/  IADD3 R6, P0, R45, UR16, RZ ;  /* 0x000000102d067c10 */ /* 0x000fe2000ff1e0ff */
[----:B------:R-:W-:Y:S01]  /*7380*/  IMAD.MOV.U32 R5, RZ, RZ, R44 ;  /* 0x000000ffff057224 */ /* 0x000fe200078e002c */
[----:B------:R-:W4:Y:S01]  /*7390*/  LDS.128 R16, [R237+0x12000] ;  /* 0x01200000ed107984 */ /* 0x000f220000000c00 */
[----:B------:R-:W-:Y:S01]  /*73a0*/  ULDC.64 UR6, c[0x0][0x3b8] ;  /* 0x0000ee0000067ab9 */ /* 0x000fe20000000a00 */
[----:B------:R-:W-:Y:S01]  /*73b0*/  LEA.HI.X.SX32 R7, R4, R43, 0x1, P0 ;  /* 0x0000002b04077211 */ /* 0x000fe200000f0eff */
[----:B------:R-:W-:Y:S01]  /*73c0*/  IMAD.MOV.U32 R4, RZ, RZ, R244 ;  /* 0x000000ffff047224 */ /* 0x000fe200078e00f4 */
[----:B------:R-:W-:Y:S01]  /*73d0*/  LDS.128 R12, [R237+0x13000] ;  /* 0x01300000ed0c7984 */ /* 0x000fe20000000c00 */
[----:B------:R-:W-:Y:S01]  /*73e0*/  UIMAD UR6, UR56, UR6, URZ ;  /* 0x00000006380672a4 */ /* 0x000fe2000f8e023f */
[----:B------:R-:W-:Y:S01]  /*73f0*/  ISETP.GE.AND P2, PT, R40, c[0x0][0x220], PT ;  /* 0x0000880028007a0c */ /* 0x000fe20003f46270 */
[----:B------:R-:W-:Y:S01]  /*7400*/  IMAD.WIDE.U32 R4, R6, c[0x0][0x3a0], R4 ;  /* 0x0000e80006047a25 */ /* 0x000fe200078e0004 */
[----:B------:R-:W3:Y:S01]  /*7410*/  @!P3 LDS.128 R8, [R237+0x10000] ;  /* 0x01000000ed08b984 */ /* 0x000ee20000000c00 */
[----:B------:R-:W-:Y:S01]  /*7420*/  UIMAD UR6, UR33, UR7, UR6 ;  /* 0x00000007210672a4 */ /* 0x000fe2000f8e0206 */
[----:B------:R-:W-:Y:S01]  /*7430*/  ISETP.GE.AND P1, PT, R42, c[0x0][0x220], PT ;  /* 0x000088002a007a0c */ /* 0x000fe20003f26270 */
        /* <DEDUP_REMOVED lines=10> */
[----:B--2---:R2:W-:Y:S04]  /*74e0*/  @!P2 STG.E.128 [R4.64+0x80], R20 ;  /* 0x000080140400a986 */ /* 0x0045e8000c101d04 */
[----:B----4-:R2:W-:Y:S04]  /*74f0*/  @!P1 STG.E.128 [R4.64+0x100], R16 ;  /* 0x0001001004009986 */ /* 0x0105e8000c101d04 */
[----:B---3--:R2:W-:Y:S04]  /*7500*/  @!P3 STG.E.128 [R4.64], R8 ;  /* 0x000000080400b986 */ /* 0x0085e8000c101d04 */
[----:B------:R2:W-:Y:S02]  /*7510*/  @!P0 STG.E.128 [R4.64+0x180], R12 ;  /* 0x0001800c04008986 */ /* 0x0005e4000c101d04 */
.L_x_35:
[----:B------:R-:W-:Y:S05]  /*7520*/  BSYNC B0 ;  /* 0x0000000000007941 */ /* 0x000fea0003800000 */
.L_x_34:
[----:B------:R-:W-:Y:S05]  /*7530*/  @P4 BRA `(.L_x_16) ;  /* 0x000001a000004947 */ /* 0x000fea0003800000 */
[----:B--2---:R-:W-:Y:S01]  /*7540*/  IMAD.U32 R4, RZ, RZ, UR16 ;  /* 0x00000010ff047e24 */ /* 0x004fe2000f8e00ff */
[----:B------:R-:W-:Y:S01]  /*7550*/  IADD3 R6, P0, R45, UR16, RZ ;  /* 0x000000102d067c10 */ /* 0x000fe2000ff1e0ff */
[----:B------:R-:W-:Y:S01]  /*7560*/  IMAD.MOV.U32 R5, RZ, RZ, R44 ;  /* 0x000000ffff057224 */ /* 0x000fe200078e002c */
[----:B------:R-:W-:Y:S01]  /*7570*/  ULDC.64 UR6, c[0x0][0x3c0] ;  /* 0x0000f00000067ab9 */ /* 0x000fe20000000a00 */
[----:B------:R-:W-:Y:S01]  /*7580*/  ISETP.GE.AND P2, PT, R40, c[0x0][0x220], PT ;  /* 0x0000880028007a0c */ /* 0x000fe20003f46270 */
[----:B------:R-:W-:Y:S01]  /*7590*/  UIMAD UR6, UR56, UR6, URZ ;  /* 0x00000006380672a4 */ /* 0x000fe2000f8e023f */
[----:B------:R-:W-:Y:S01]  /*75a0*/  LEA.HI.X.SX32 R7, R4, R43, 0x1, P0 ;  /* 0x0000002b04077211 */ /* 0x000fe200000f0eff */
[----:B------:R-:W-:Y:S01]  /*75b0*/  IMAD.MOV.U32 R4, RZ, RZ, R244 ;  /* 0x000000ffff047224 */ /* 0x000fe200078e00f4 */
[----:B------:R-:W-:Y:S01]  /*75c0*/  ISETP.GE.AND P1, PT, R42, c[0x0][0x220], PT ;  /* 0x000088002a007a0c */ /* 0x000fe20003f26270 */
[----:B------:R-:W-:Y:S01]  /*75d0*/  UIMAD UR6, UR33, UR7, UR6 ;  /* 0x00000007210672a4 */ /* 0x000fe2000f8e0206 */
[----:B------:R-:W-:Y:S01]  /*75e0*/  ISETP.GE.AND P3, PT, R244, c[0x0][0x220], PT ;  /* 0x00008800f4007a0c */ /* 0x000fe20003f66270 */
[----:B------:R-:W-:-:S04]  /*75f0*/  IMAD.WIDE.U32 R4, R6, c[0x0][0x3a8], R4 ;  /* 0x0000ea0006047a25 */ /* 0x000fc800078e0004 */
        /* <DEDUP_REMOVED lines=10> */
[----:B----4-:R2:W-:Y:S04]  /*76a0*/  @!P3 STG.E.128 [R4.64], R36 ;  /* 0x000000240400b986 */ /* 0x0105e8000c101d04 */
[----:B---3--:R2:W-:Y:S04]  /*76b0*/  @!P2 STG.E.128 [R4.64+0x80], R32 ;  /* 0x000080200400a986 */ /* 0x0085e8000c101d04 */
[----:B-1----:R2:W-:Y:S04]  /*76c0*/  @!P1 STG.E.128 [R4.64+0x100], R28 ;  /* 0x0001001c04009986 */ /* 0x0025e8000c101d04 */
[----:B------:R2:W-:Y:S02]  /*76d0*/  @!P0 STG.E.128 [R4.64+0x180], R24 ;  /* 0x0001801804008986 */ /* 0x0005e4000c101d04 */
.L_x_16:
[----:B------:R-:W-:Y:S05]  /*76e0*/  BSYNC B1 ;  /* 0x0000000000017941 */ /* 0x000fea0003800000 */
.L_x_6:
[----:B------:R-:W-:Y:S02]  /*76f0*/  UMOV UR7, 0x1f ;  /* 0x0000001f00077882 */ /* 0x000fe40000000000 */
[----:B------:R-:W-:-:S02]  /*7700*/  ULDC UR6, c[0x0][0x218] ;  /* 0x0000860000067ab9 */ /* 0x000fc40000000800 */
[----:B------:R-:W-:-:S04]  /*7710*/  UIADD3 UR6, UR7, UR6, URZ ;  /* 0x0000000607067290 */ /* 0x000fc8000fffe03f */
[----:B------:R-:W-:-:S04]  /*7720*/  USHF.R.S32.HI UR7, URZ, 0x1f, UR6 ;  /* 0x0000001f3f077899 */ /* 0x000fc80008011406 */
[----:B------:R-:W-:-:S03]  /*7730*/  ULEA.HI UR6, UR7, UR6, URZ, 0x5 ;  /* 0x0000000607067291 */ /* 0x000fc6000f8f283f */
[----:B------:R-:W-:Y:S02]  /*7740*/  ULDC UR7, c[0x0][0xc] ;  /* 0x0000030000077ab9 */ /* 0x000fe40000000800 */
[----:B------:R-:W-:Y:S02]  /*7750*/  UIADD3 UR37, UR37, UR7, URZ ;  /* 0x0000000725257290 */ /* 0x000fe4000fffe03f */
[----:B------:R-:W-:-:S04]  /*7760*/  USHF.R.S32.HI UR6, URZ, 0x5, UR6 ;  /* 0x000000053f067899 */ /* 0x000fc80008011406 */
[----:B------:R-:W-:-:S06]  /*7770*/  UISETP.GE.AND UP0, UPT, UR37, UR6, UPT ;  /* 0x000000062500728c */ /* 0x000fcc000bf06270 */
[----:B------:R-:W-:-:S13]  /*7780*/  PLOP3.LUT P0, PT, PT, PT, UP0, 0x80, 0x0 ;  /* 0x000000000000781c */ /* 0x000fda0003f0f008 */
[----:B------:R-:W-:Y:S01]  /*7790*/  @P0 CALL.REL.NOINC `(.L_x_36) ;  /* 0x0000001000000944 */ /* 0x000fe20003c00000 */
[----:B------:R-:W-:Y:S05]  /*77a0*/  BRA `(.L_x_37) ;  /* 0xffff954000007947 */ /* 0x000fea000383ffff */
.L_x_36:
[----:B------:R-:W-:Y:S05]  /*77b0*/  EXIT ;  /* 0x000000000000794d */ /* 0x000fea0003800000 */
.L_x_38:
        /* <DEDUP_REMOVED lines=12> */
.L_x_1016:


//--------------------- .text._ZN5flash44flash_bwd_dq_dk_dv_loop_seqk_parallel_kernelI23Flash_bwd_kernel_traitsILi256ELi64ELi32ELi8ELi4ELi1ELi2ELb1ELb1EN7cutlass10bfloat16_tE19Flash_kernel_traitsILi256ELi64ELi32ELi8ES3_EELb0ELb1ELb0ELb0ELb0ELb0ELb1EEEvNS_16Flash_bwd_paramsE --------------------------
	.section	.text._ZN5flash44flash_bwd_dq_dk_dv_loop_seqk_parallel_kernelI23Flash_bwd_kernel_traitsILi256ELi64ELi32ELi8ELi4ELi1ELi2ELb1ELb1EN7cutlass10bfloat16_tE19Flash_kernel_traitsILi256ELi64ELi32ELi8ES3_EELb0ELb1ELb0ELb0ELb0ELb0ELb1EEEvNS_16Flash_bwd_paramsE,"ax",@progbits
	.sectioninfo	@"SHI_REGISTERS=255"
	.align	128
        .global         _ZN5flash44flash_bwd_dq_dk_dv_loop_seqk_parallel_kernelI23Flash_bwd_kernel_traitsILi256ELi64ELi32ELi8ELi4ELi1ELi2ELb1ELb1EN7cutlass10bfloat16_tE19Flash_kernel_traitsILi256ELi64ELi32ELi8ES3_EELb0ELb1ELb0ELb0ELb0ELb0ELb1EEEvNS_16Flash_bwd_paramsE
        .type           _ZN5flash44flash_bwd_dq_dk_dv_loop_seqk_parallel_kernelI23Flash_bwd_kernel_traitsILi256ELi64ELi32ELi8ELi4ELi1ELi2ELb1ELb1EN7cutlass10bfloat16_tE19Flash_kernel_traitsILi256ELi64ELi32ELi8ES3_EELb0ELb1ELb0ELb0ELb0ELb0ELb1EEEvNS_16Flash_bwd_paramsE,@function
        .size           _ZN5flash44flash_bwd_dq_dk_dv_loop_seqk_parallel_kernelI23Flash_bwd_kernel_traitsILi256ELi64ELi32ELi8ELi4ELi1ELi2ELb1ELb1EN7cutlass10bfloat16_tE19Flash_kernel_traitsILi256ELi64ELi32ELi8ES3_EELb0ELb1ELb0ELb0ELb0ELb0ELb1EEEvNS_16Flash_bwd_paramsE,(.L_x_1017 - _ZN5flash44flash_bwd_dq_dk_dv_loop_seqk_parallel_kernelI23Flash_bwd_kernel_traitsILi256ELi64ELi32ELi8ELi4ELi1ELi2ELb1ELb1EN7cutlass10bfloat16_tE19Flash_kernel_traitsILi256ELi64ELi32ELi8ES3_EELb0ELb1ELb0ELb0ELb0ELb0ELb1EEEvNS_16Flash_bwd_paramsE)
        .other          _ZN5flash44flash_bwd_dq_dk_dv_loop_seqk_parallel_kernelI23Flash_bwd_kernel_traitsILi256ELi64ELi32ELi8ELi4ELi1ELi2ELb1ELb1EN7cutlass10bfloat16_tE19Flash_kernel_traitsILi256ELi64ELi32ELi8ES3_EELb0ELb1ELb0ELb0ELb0ELb0ELb1EEEvNS_16Flash_bwd_paramsE,@"STO_CUDA_ENTRY STV_DEFAULT"
_ZN5flash44flash_bwd_dq_dk_dv_loop_seqk_parallel_kernelI23Flash_bwd_kernel_traitsILi256ELi64ELi32ELi8ELi4ELi1ELi2ELb1ELb1EN7cutlass10bfloat16_tE19Flash_kernel_traitsILi256ELi64ELi32ELi8ES3_EELb0ELb1ELb0ELb0ELb0ELb0ELb1EEEvNS_16Flash_bwd_paramsE:
.text._ZN5flash44flash_bwd_dq_dk_dv_loop_seqk_parallel_kernelI23Flash_bwd_kernel_traitsILi256ELi64ELi32ELi8ELi4ELi1ELi2ELb1ELb1EN7cutlass10bfloat16_tE19Flash_kernel_traitsILi256ELi64ELi32ELi8ES3_EELb0ELb1ELb0ELb0ELb0ELb0ELb1EEEvNS_16Flash_bwd_paramsE:
        /* <DEDUP_REMOVED lines=207> */
.L_x_71:
        /* <DEDUP_REMOVED lines=53> */
.L_x_39:
        /* <DEDUP_REMOVED lines=59> */
.L_x_41:
        /* <DEDUP_REMOVED lines=19> */
.L_x_42:
        /* <DEDUP_REMOVED lines=68> */
.L_x_43:
[----:B------:R-:W-:Y:S02]  /*1960*/  UMOV UR8, UR48 ;  /* 0x0000003000087c82 */ /* 0x000fe40008000000 */
.L_x_44:
        /* <DEDUP_REMOVED lines=118> */
.L_x_46:
        /* <DEDUP_REMOVED lines=17> */
.L_x_47:
        /* <DEDUP_REMOVED lines=28> */
.L_x_49:
[----:B------:R-:W-:Y:S05]  /*23a0*/  BSYNC B0 ;  /* 0x0000000000007941 */ /* 0x000fea0003800000 */
.L_x_48:
        /* <DEDUP_REMOVED lines=27> */
.L_x_45:
        /* <DEDUP_REMOVED lines=62> */
.L_x_52:
[----:B------:R-:W-:Y:S05]  /*2940*/  BSYNC B0 ;  /* 0x0000000000007941 */ /* 0x000fea0003800000 */
.L_x_51:
        /* <DEDUP_REMOVED lines=45> */
.L_x_54:
[----:B------:R-:W-:Y:S05]  /*2c20*/  BSYNC B0 ;  /* 0x0000000000007941 */ /* 0x000fea0003800000 */
.L_x_53:
        /* <DEDUP_REMOVED lines=48> */
.L_x_56:
[----:B------:R-:W-:Y:S05]  /*2f30*/  BSYNC B0 ;  /* 0x0000000000007941 */ /* 0x000fea0003800000 */
.L_x_55:
        /* <DEDUP_REMOVED lines=40> */
.L_x_58:
[----:B------:R-:W-:Y:S05]  /*31c0*/  BSYNC B0 ;  /* 0x0000000000007941 */ /* 0x000fea0003800000 */
.L_x_57:
        /* <DEDUP_REMOVED lines=41> */
.L_x_60:
[----:B------:R-:W-:Y:S05]  /*3460*/  BSYNC B0 ;  /* 0x0000000000007941 */ /* 0x000fea0003800000 */
.L_x_59:
        /* <DEDUP_REMOVED lines=69> */
.L_x_62:
[----:B------:R-:W-:Y:S05]  /*38c0*/  BSYNC B0 ;  /* 0x0000000000007941 */ /* 0x000fea0003800000 */
.L_x_61:
        /* <DEDUP_REMOVED lines=58> */
.L_x_65:
[----:B------:R-:W0:Y:S01]  /*3c70*/  LDGDEPBAR ;  /* 0x00000000000079af */ /* 0x000e220000000000 */
[----:B------:R-:W-:Y:S01]  /*3c80*/  USHF.L.U32 UR11, UR6, 0x6, URZ ;  /* 0x00000006060b7899 */ /* 0x000fe2000800063f */
[----:B-----5:R-:W-:Y:S01]  /*3c90*/  FSETP.NEU.FTZ.AND P1, PT, R245, -INF , PT ;  /* 0xff800000f500780b */ /* 0x020fe20003f3d000 */
[----:B------:R-:W-:Y:S01]  /*3ca0*/  UISETP.GT.AND UP2, UPT, UR6, UR12, UPT ;  /* 0x0000000c0600728c */ /* 0x000fe2000bf44270 */
[----:B------:R-:W-:Y:S01]  /*3cb0*/  MOV R71, c[0x0][0x22c] ;  /* 0x00008b0000477a02 */ /* 0x000fe20000000f00 */
[----:B------:R-:W-:Y:S01]  /*3cc0*/  UISETP.GE.AND UP0, UPT, UR11, UR15, UPT ;  /* 0x0000000f0b00728c */ /* 0x000fe2000bf06270 */
[----:B------:R-:W2:Y:S03]  /*3cd0*/  LDL R69, [R1+0x4] ;  /* 0x0000040001457983 */ /* 0x000ea60000100800 */
[----:B------:R-:W-:Y:S01]  /*3ce0*/  UISETP.LT.AND UP0, UPT, UR14, UR17, UP0 ;  /* 0x000000110e00728c */ /* 0x000fe20008701270 */
[----:B------:R-:W-:Y:S02]  /*3cf0*/  IMAD R71, R71, c[0x0][0x1c0], RZ ;  /* 0x0000700047477a24 */ /* 0x000fe400078e02ff */
[----:B------:R-:W3:Y:S03]  /*3d00*/  LDL R68, [R1+0x8] ;  /* 0x0000080001447983 */ /* 0x000ee60000100800 */
[----:B------:R-:W-:Y:S02]  /*3d10*/  PLOP3.LUT P0, PT, PT, PT, UP0, 0x80, 0x0 ;  /* 0x000000000000781c */ /* 0x000fe40003f0f008 */
[----:B------:R-:W-:Y:S01]  /*3d20*/  LEA R71, -R71, RZ, 0x6 ;  /* 0x000000ff47477211 */ /* 0x000fe200078e31ff */
[----:B------:R-:W-:Y:S04]  /*3d30*/  DEPBAR.LE SB0, 0x0 ;  /* 0x000080000000791a */ /* 0x000fe80000000000 */
[----:B------:R-:W-:Y:S06]  /*3d40*/  BAR.SYNC.DEFER_BLOCKING 0x0 ;  /* 0x0000000000007b1d */ /* 0x000fec0000010000 */
[----:B-1----:R-:W-:Y:S06]  /*3d50*/  LDSM.16.M88.4 R8, [R2] ;  /* 0x000000000208783b */ /* 0x002fec0000000200 */
[----:B------:R-:W4:Y:S06]  /*3d60*/  LDSM.16.M88.4 R44, [R229+0x10000] ;  /* 0x01000000e52c783b */ /* 0x000f2c0000000200 */
[----:B------:R-:W-:Y:S06]  /*3d70*/  LDSM.16.M88.4 R48, [R3] ;  /* 0x000000000330783b */ /* 0x000fec0000000200 */
[----:B------:R-:W1:Y:S06]  /*3d80*/  LDSM.16.M88.4 R52, [R230+0x10000] ;  /* 0x01000000e634783b */ /* 0x000e6c0000000200 */
[----:B------:R-:W-:Y:S06]  /*3d90*/  LDSM.16.M88.4 R56, [R228] ;  /* 0x00000000e438783b */ /* 0x000fec0000000200 */
[----:B------:R-:W1:Y:S06]  /*3da0*/  LDSM.16.M88.4 R60, [R231+0x10000] ;  /* 0x01000000e73c783b */ /* 0x000e6c0000000200 */
[----:B------:R-:W-:Y:S01]  /*3db0*/  LDSM.16.M88.4 R64, [R232+0x10000] ;  /* 0x01000000e840783b */ /* 0x000fe20000000200 */
[C---:B-1--4-:R-:W-:Y:S08]  /*3dc0*/  HMMA.16816.F32.BF16 R4, R8.reuse, R44, RZ ;  /* 0x0000002c0804723c */ /* 0x052ff000000418ff */
[----:B------:R-:W-:Y:S01]  /*3dd0*/  HMMA.16816.F32.BF16 R8, R8, R46, RZ ;  /* 0x0000002e0808723c */ /* 0x000fe200000418ff */
[----:B------:R-:W1:Y:S11]  /*3de0*/  LDSM.16.M88.4 R44, [R227] ;  /* 0x00000000e32c783b */ /* 0x000e760000000200 */
[----:B------:R-:W-:Y:S04]  /*3df0*/  @!UPT UIADD3 URZ, URZ, URZ, URZ ;  /* 0x0000003f3f3ff290 */ /* 0x000fe8000fffe03f */
[C---:B------:R-:W-:Y:S08]  /*3e00*/  HMMA.16816.F32.BF16 R4, R48.reuse, R52, R4 ;  /* 0x000000343004723c */ /* 0x040ff00000041804 */
[----:B------:R-:W-:Y:S01]  /*3e10*/  HMMA.16816.F32.BF16 R8, R48, R54, R8 ;  /* 0x000000363008723c */ /* 0x000fe20000041808 */
[----:B------:R-:W-:Y:S06]  /*3e20*/  LDSM.16.M88.4 R48, [R2+0x2000] ;  /* 0x002000000230783b */ /* 0x000fec0000000200 */
[----:B------:R-:W4:Y:S09]  /*3e30*/  LDSM.16.M88.4 R52, [R229+0x11000] ;  /* 0x01100000e534783b */ /* 0x000f320000000200 */
[C---:B------:R-:W-:Y:S08]  /*3e40*/  HMMA.16816.F32.BF16 R4, R56.reuse, R60, R4 ;  /* 0x0000003c3804723c */ /* 0x040ff00000041804 */
[----:B------:R-:W-:Y:S01]  /*3e50*/  HMMA.16816.F32.BF16 R8, R56, R62, R8 ;  /* 0x0000003e3808723c */ /* 0x000fe20000041808 */
[----:B------:R-:W-:Y:S06]  /*3e60*/  LDSM.16.M88.4 R56, [R3+0x2000] ;  /* 0x002000000338783b */ /* 0x000fec0000000200 */
[----:B------:R-:W4:Y:S09]  /*3e70*/  LDSM.16.M88.4 R60, [R230+0x11000] ;  /* 0x01100000e63c783b */ /* 0x000f320000000200 */
[C---:B-1----:R-:W-:Y:S08]  /*3e80*/  HMMA.16816.F32.BF16 R4, R44.reuse, R64, R4 ;  /* 0x000000402c04723c */ /* 0x042ff00000041804 */
[----:B------:R-:W-:Y:S01]  /*3e90*/  HMMA.16816.F32.BF16 R8, R44, R66, R8 ;  /* 0x000000422c08723c */ /* 0x000fe20000041808 */
[----:B------:R-:W-:Y:S06]  /*3ea0*/  LDSM.16.M88.4 R44, [R228+0x2000] ;  /* 0x00200000e42c783b */ /* 0x000fec0000000200 */
[----:B------:R-:W1:Y:S09]  /*3eb0*/  LDSM.16.M88.4 R64, [R231+0x11000] ;  /* 0x01100000e740783b */ /* 0x000e720000000200 */
[C---:B----4-:R-:W-:Y:S08]  /*3ec0*/  HMMA.16816.F32.BF16 R4, R48.reuse, R52, R4 ;  /* 0x000000343004723c */ /* 0x050ff00000041804 */
        /* <DEDUP_REMOVED lines=18> */
[----:B------:R-:W2:Y:S09]  /*3ff0*/  LDSM.16.M88.4 R60, [R232+0x12000] ;  /* 0x01200000e83c783b */ /* 0x000eb20000000200 */
        /* <DEDUP_REMOVED lines=8> */
[C---:B--2---:R-:W-:Y:S08]  /*4080*/  HMMA.16816.F32.BF16 R4, R56.reuse, R60, R4 ;  /* 0x0000003c3804723c */ /* 0x044ff00000041804 */
        /* <DEDUP_REMOVED lines=8> */
[----:B------:R-:W-:Y:S11]  /*4110*/  HMMA.16816.F32.BF16 R8, R48, R54, R8 ;  /* 0x000000363008723c */ /* 0x000ff60000041808 */
[----:B------:R-:W-:Y:S05]  /*4120*/  @!UPT UIADD3 URZ, URZ, URZ, URZ ;  /* 0x0000003f3f3ff290 */ /* 0x000fea000fffe03f */
[C---:B--2---:R-:W-:Y:S08]  /*4130*/  HMMA.16816.F32.BF16 R4, R56.reuse, R60, R4 ;  /* 0x0000003c3804723c */ /* 0x044ff00000041804 */
[----:B------:R-:W-:Y:S11]  /*4140*/  HMMA.16816.F32.BF16 R8, R56, R62, R8 ;  /* 0x0000003e3808723c */ /* 0x000ff60000041808 */
[----:B------:R-:W-:Y:S05]  /*4150*/  @!UPT UIADD3 URZ, URZ, URZ, URZ ;  /* 0x0000003f3f3ff290 */ /* 0x000fea000fffe03f */
[C---:B-1----:R-:W-:Y:S08]  /*4160*/  HMMA.16816.F32.BF16 R4, R44.reuse, R64, R4 ;  /* 0x000000402c04723c */ /* 0x042ff00000041804 */
[----:B------:R-:W-:Y:S11]  /*4170*/  HMMA.16816.F32.BF16 R8, R44, R66, R8 ;  /* 0x000000422c08723c */ /* 0x000ff60000041808 */
[----:B------:R-:W-:Y:S05]  /*4180*/  @!UPT UIADD3 URZ, URZ, URZ, URZ ;  /* 0x0000003f3f3ff290 */ /* 0x000fea000fffe03f */
[----:B------:R-:W-:Y:S02]  /*4190*/  FMUL.FTZ R7, R7, c[0x0][0x2ec] ;  /* 0x0000bb0007077a20 */ /* 0x000fe40000410000 */
[----:B------:R-:W-:Y:S02]  /*41a0*/  FMUL.FTZ R4, R4, c[0x0][0x2ec] ;  /* 0x0000bb0004047a20 */ /* 0x000fe40000410000 */
[----:B------:R1:W-:Y:S01]  /*41b0*/  MUFU.TANH R61, R7 ;  /* 0x00000007003d7308 */ /* 0x0003e20000002400 */
[----:B------:R-:W-:Y:S02]  /*41c0*/  FMUL.FTZ R6, R6, c[0x0][0x2ec] ;  /* 0x0000bb0006067a20 */ /* 0x000fe40000410000 */
[----:B------:R-:W-:Y:S02]  /*41d0*/  FMUL.FTZ R5, R5, c[0x0][0x2ec] ;  /* 0x0000bb0005057a20 */ /* 0x000fe40000410000 */
[----:B------:R-:W-:Y:S02]  /*41e0*/  FMUL.FTZ R8, R8, c[0x0][0x2ec] ;  /* 0x0000bb0008087a20 */ /* 0x000fe40000410000 */
[----:B------:R-:W-:Y:S02]  /*41f0*/  FMUL.FTZ R9, R9, c[0x0][0x2ec] ;  /* 0x0000bb0009097a20 */ /* 0x000fe40000410000 */
[----:B------:R-:W-:Y:S01]  /*4200*/  FMUL.FTZ R10, R10, c[0x0][0x2ec] ;  /* 0x0000bb000a0a7a20 */ /* 0x000fe20000410000 */
[----:B------:R3:W2:Y:S01]  /*4210*/  MUFU.TANH R60, R4 ;  /* 0x00000004003c7308 */ /* 0x0006a20000002400 */
[----:B------:R-:W-:Y:S09]  /*4220*/  FMUL.FTZ R11, R11, c[0x0][0x2ec] ;  /* 0x0000bb000b0b7a20 */ /* 0x000ff20000410000 */
[----:B------:R4:W-:Y:S01]  /*4230*/  MUFU.TANH R56, R8 ;  /* 0x0000000800387308 */ /* 0x0009e20000002400 */
[----:B-1----:R-:W-:Y:S09]  /*4240*/  @!P0 IADD3 R7, R69, UR11, RZ ;  /* 0x0000000b45078c10 */ /* 0x002ff2000fffe0ff */
[----:B------:R1:W-:Y:S01]  /*4250*/  MUFU.TANH R62, R6 ;  /* 0x00000006003e7308 */ /* 0x0003e20000002400 */
[----:B---3--:R-:W-:Y:S09]  /*4260*/  @!P0 IADD3 R4, R68, UR16, RZ ;  /* 0x0000001044048c10 */ /* 0x008ff2000fffe0ff */
[----:B------:R2:W3:Y:S01]  /*4270*/  MUFU.TANH R57, R5 ;  /* 0x0000000500397308 */ /* 0x0004e20000002400 */
[C---:B----4-:R-:W-:Y:S02]  /*4280*/  @!P0 IMNMX R8, R7.reuse, UR17, PT ;  /* 0x0000001107088c17 */ /* 0x050fe4000b800200 */
[----:B------:R-:W-:Y:S02]  /*4290*/  @!P0 IADD3 R7, R7, 0x8, RZ ;  /* 0x0000000807078810 */ /* 0x000fe40007ffe0ff */
[----:B------:R-:W-:Y:S05]  /*42a0*/  @!P0 ISETP.GE.AND P2, PT, R4, R8, PT ;  /* 0x000000080400820c */ /* 0x000fea0003f46270 */
[----:B------:R4:W3:Y:S01]  /*42b0*/  MUFU.TANH R55, R9 ;  /* 0x0000000900377308 */ /* 0x0008e20000002400 */
[----:B------:R-:W-:Y:S01]  /*42c0*/  @!P0 IMNMX R7, R7, UR17, PT ;  /* 0x0000001107078c17 */ /* 0x000fe2000b800200 */
[----:B-1----:R-:W-:Y:S05]  /*42d0*/  FMUL.FTZ R6, R245, 1.4426950216293334961 ;  /* 0x3fb8aa3bf5067820 */ /* 0x002fea0000410000 */
[----:B------:R-:W-:Y:S03]  /*42e0*/  FSEL R6, R6, RZ, P1 ;  /* 0x000000ff06067208 */ /* 0x000fe60000800000 */
[----:B------:R1:W1:Y:S01]  /*42f0*/  MUFU.TANH R59, R10 ;  /* 0x0000000a003b7308 */ /* 0x0002620000002400 */
[----:B--2---:R-:W-:Y:S02]  /*4300*/  MOV R5, R60 ;  /* 0x0000003c00057202 */ /* 0x004fe40000000f00 */
[----:B------:R-:W-:Y:S02]  /*4310*/  @!P0 FSEL R5, R60, -INF , !P2 ;  /* 0xff8000003c058808 */ /* 0x000fe40005000000 */
[C---:B------:R-:W-:Y:S05]  /*4320*/  @!P0 ISETP.GE.AND P2, PT, R4.reuse, R7, PT ;  /* 0x000000070400820c */ /* 0x040fea0003f46270 */
[----:B------:R2:W-:Y:S01]  /*4330*/  MUFU.TANH R58, R11 ;  /* 0x0000000b003a7308 */ /* 0x0005e20000002400 */
[--C-:B----4-:R-:W-:Y:S01]  /*4340*/  FFMA.FTZ R9, R5, c[0x0][0x23c], -R6.reuse ;  /* 0x00008f0005097a23 */ /* 0x110fe20000010806 */
[----:B---3--:R-:W-:Y:S08]  /*4350*/  MOV R5, R57 ;  /* 0x0000003900057202 */ /* 0x008ff00000000f00 */
[----:B------:R3:W-:Y:S01]  /*4360*/  MUFU.EX2 R67, R9 ;  /* 0x0000000900437308 */ /* 0x0007e20000000800 */
[----:B-1----:R-:W-:Y:S04]  /*4370*/  @!P0 IADD3 R10, R4, 0x1, RZ ;  /* 0x00000001040a8810 */ /* 0x002fe80007ffe0ff */
[----:B------:R-:W-:Y:S04]  /*4380*/  @!P0 ISETP.GE.AND P1, PT, R10, R8, PT ;  /* 0x000000080a00820c */ /* 0x000fe80003f26270 */
[----:B------:R-:W-:Y:S01]  /*4390*/  @!P0 FSEL R5, R57, -INF , !P1 ;  /* 0xff80000039058808 */ /* 0x000fe20004800000 */
[C---:B--2---:R-:W-:Y:S01]  /*43a0*/  FMUL.FTZ R11, R246.reuse, 1.4426950216293334961 ;  /* 0x3fb8aa3bf60b7820 */ /* 0x044fe20000410000 */
[----:B------:R-:W-:Y:S03]  /*43b0*/  FSETP.NEU.FTZ.AND P1, PT, R246, -INF , PT ;  /* 0xff800000f600780b */ /* 0x000fe60003f3d000 */
[--C-:B------:R-:W-:Y:S01]  /*43c0*/  FFMA.FTZ R44, R5, c[0x0][0x23c], -R6.reuse ;  /* 0x00008f00052c7a23 */ /* 0x100fe20000010806 */
[----:B------:R-:W-:Y:S02]  /*43d0*/  FSEL R5, R11, RZ, P1 ;  /* 0x000000ff0b057208 */ /* 0x000fe40000800000 */
[----:B------:R-:W-:Y:S01]  /*43e0*/  @!P0 ISETP.GE.AND P1, PT, R10, R7, PT ;  /* 0x000000070a00820c */ /* 0x000fe20003f26270 */
[----:B------:R1:W2:Y:S01]  /*43f0*/  MUFU.EX2 R65, R44 ;  /* 0x0000002c00417308 */ /* 0x0002a20000000800 */
[----:B------:R-:W-:Y:S02]  /*4400*/  @!P0 IADD3 R11, R4, 0x8, RZ ;  /* 0x00000008040b8810 */ /* 0x000fe40007ffe0ff */
[----:B---3--:R-:W-:Y:S02]  /*4410*/  MOV R9, R62 ;  /* 0x0000003e00097202 */ /* 0x008fe40000000f00 */
[----:B------:R-:W-:Y:S02]  /*4420*/  @!P0 FSEL R9, R62, -INF , !P2 ;  /* 0xff8000003e098808 */ /* 0x000fe40005000000 */
[----:B------:R-:W-:Y:S03]  /*4430*/  PLOP3.LUT P2, PT, PT, PT, UP2, 0x80, 0x0 ;  /* 0x000000000000781c */ /* 0x000fe60003f4f028 */
[--C-:B------:R-:W-:Y:S01]  /*4440*/  FFMA.FTZ R10, R9, c[0x0][0x23c], -R5.reuse ;  /* 0x00008f00090a7a23 */ /* 0x100fe20000010805 */
[----:B------:R-:W-:Y:S02]  /*4450*/  MOV R9, R61 ;  /* 0x0000003d00097202 */ /* 0x000fe40000000f00 */
[----:B------:R-:W-:Y:S01]  /*4460*/  @!P0 FSEL R9, R61, -INF , !P1 ;  /* 0xff8000003d098808 */ /* 0x000fe20004800000 */
[----:B------:R3:W-:Y:S01]  /*4470*/  MUFU.EX2 R70, R10 ;  /* 0x0000000a00467308 */ /* 0x0007e20000000800 */
[----:B------:R-:W-:Y:S03]  /*4480*/  @!P0 ISETP.GE.AND P1, PT, R11, R8, PT ;  /* 0x000000080b00820c */ /* 0x000fe60003f26270 */
[--C-:B-1----:R-:W-:Y:S01]  /*4490*/  FFMA.FTZ R44, R9, c[0x0][0x23c], -R5.reuse ;  /* 0x00008f00092c7a23 */ /* 0x102fe20000010805 */
[----:B------:R-:W-:Y:S02]  /*44a0*/  MOV R9, R56 ;  /* 0x0000003800097202 */ /* 0x000fe40000000f00 */
[----:B------:R-:W-:Y:S03]  /*44b0*/  @!P0 FSEL R9, R56, -INF , !P1 ;  /* 0xff80000038098808 */ /* 0x000fe60004800000 */
[----:B------:R-:W1:Y:S01]  /*44c0*/  MUFU.EX2 R69, R44 ;  /* 0x0000002c00457308 */ /* 0x000e620000000800 */
[----:B---3--:R-:W-:Y:S02]  /*44d0*/  @!P0 IADD3 R10, R4, 0x9, RZ ;  /* 0x00000009040a8810 */ /* 0x008fe40007ffe0ff */
[----:B------:R-:W-:Y:S02]  /*44e0*/  MOV R4, R55 ;  /* 0x0000003700047202 */ /* 0x000fe40000000f00 */
[----:B------:R-:W-:Y:S01]  /*44f0*/  @!P0 ISETP.GE.AND P1, PT, R10, R8, PT ;  /* 0x000000080a00820c */ /* 0x000fe20003f26270 */
[--C-:B------:R-:W-:Y:S03]  /*4500*/  FFMA.FTZ R8, R9, c[0x0][0x23c], -R6.reuse ;  /* 0x00008f0009087a23 */ /* 0x100fe60000010806 */
[----:B------:R-:W-:Y:S01]  /*4510*/  @!P0 FSEL R4, R55, -INF , !P1 ;  /* 0xff80000037048808 */ /* 0x000fe20004800000 */
[----:B------:R-:W-:Y:S01]  /*4520*/  MUFU.EX2 R64, R8 ;  /* 0x0000000800407308 */ /* 0x000fe20000000800 */
[----:B------:R-:W-:Y:S03]  /*4530*/  @!P0 ISETP.GE.AND P1, PT, R11, R7, PT ;  /* 0x000000070b00820c */ /* 0x000fe60003f26270 */
[----:B------:R-:W-:Y:S01]  /*4540*/  FFMA.FTZ R6, R4, c[0x0][0x23c], -R6 ;  /* 0x00008f0004067a23 */ /* 0x000fe20000010806 */
[----:B------:R-:W-:Y:S02]  /*4550*/  MOV R4, R59 ;  /* 0x0000003b00047202 */ /* 0x000fe40000000f00 */
[----:B------:R-:W-:Y:S02]  /*4560*/  @!P0 FSEL R4, R59, -INF , !P1 ;  /* 0xff8000003b048808 */ /* 0x000fe40004800000 */
[----:B------:R-:W-:Y:S01]  /*4570*/  @!P0 ISETP.GE.AND P1, PT, R10, R7, PT ;  /* 0x000000070a00820c */ /* 0x000fe20003f26270 */
[----:B------:R3:W4:Y:S01]  /*4580*/  MUFU.EX2 R63, R6 ;  /* 0x00000006003f7308 */ /* 0x0007220000000800 */
[----:B--2---:R-:W-:Y:S05]  /*4590*/  F2FP.BF16.PACK_AB R7, R65, R67 ;  /* 0x000000434107723e */ /* 0x004fea00000010ff */
[----:B------:R-:W-:Y:S01]  /*45a0*/  STS [R249+0x15000], R7 ;  /* 0x01500007f9007388 */ /* 0x000fe20000000800 */
[--C-:B---3--:R-:W-:Y:S01]  /*45b0*/  FFMA.FTZ R6, R4, c[0x0][0x23c], -R5.reuse ;  /* 0x00008f0004067a23 */ /* 0x108fe20000010805 */
[----:B------:R-:W-:Y:S02]  /*45c0*/  MOV R4, R58 ;  /* 0x0000003a00047202 */ /* 0x000fe40000000f00 */
[----:B------:R-:W-:Y:S01]  /*45d0*/  @!P0 FSEL R4, R58, -INF , !P1 ;  /* 0xff8000003a048808 */ /* 0x000fe20004800000 */
[----:B------:R1:W-:Y:S01]  /*45e0*/  MUFU.EX2 R68, R6 ;  /* 0x0000000600447308 */ /* 0x0003e20000000800 */
[----:B------:R-:W-:Y:S03]  /*45f0*/  IADD3 R52, P0, R248, UR10, RZ ;  /* 0x0000000af8347c10 */ /* 0x000fe6000ff1e0ff */
[----:B------:R-:W-:Y:S01]  /*4600*/  FFMA.FTZ R5, R4, c[0x0][0x23c], -R5 ;  /* 0x00008f0004057a23 */ /* 0x000fe20000010805 */
[----:B------:R-:W-:Y:S02]  /*4610*/  IADD3.X R53, R247, UR9, RZ, P0, !PT ;  /* 0x00000009f7357c10 */ /* 0x000fe400087fe4ff */
[C---:B------:R-:W-:Y:S03]  /*4620*/  LEA R238, P0, R71.reuse, R238, 0x2 ;  /* 0x000000ee47ee7211 */ /* 0x040fe600078010ff */
[----:B------:R4:W2:Y:S01]  /*4630*/  MUFU.EX2 R66, R5 ;  /* 0x0000000500427308 */ /* 0x0008a20000000800 */
[----:B------:R2:W3:Y:S01]  /*4640*/  LDG.E R54, [R52.64] ;  /* 0x0000000434367981 */ /* 0x0004e2000c1e1900 */
[----:B------:R-:W-:Y:S02]  /*4650*/  LEA.HI.X.SX32 R239, R71, R239, 0x2, P0 ;  /* 0x000000ef47ef7211 */ /* 0x000fe400000f16ff */
[----:B-1----:R-:W-:Y:S05]  /*4660*/  F2FP.BF16.PACK_AB R6, R69, R70 ;  /* 0x000000464506723e */ /* 0x002fea00000010ff */
[----:B------:R-:W-:Y:S01]  /*4670*/  STS [R252+0x15000], R6 ;  /* 0x01500006fc007388 */ /* 0x000fe20000000800 */
[----:B----4-:R-:W-:Y:S02]  /*4680*/  F2FP.BF16.PACK_AB R5, R63, R64 ;  /* 0x000000403f05723e */ /* 0x010fe400000010ff */
[----:B--2---:R-:W-:Y:S03]  /*4690*/  F2FP.BF16.PACK_AB R4, R66, R68 ;  /* 0x000000444204723e */ /* 0x004fe600000010ff */
[----:B------:R-:W2:Y:S06]  /*46a0*/  LDG.E R52, [R52.64+0x20] ;  /* 0x0000200434347981 */ /* 0x000eac000c1e1900 */
[----:B------:R-:W-:Y:S06]  /*46b0*/  STS [R250+0x15000], R5 ;  /* 0x01500005fa007388 */ /* 0x000fec0000000800 */
[----:B------:R-:W-:Y:S06]  /*46c0*/  STS [R251+0x15000], R4 ;  /* 0x01500004fb007388 */ /* 0x000fec0000000800 */
[----:B------:R-:W1:Y:S06]  /*46d0*/  LDSM.16.M88.4 R8, [R2+0x8000] ;  /* 0x008000000208783b */ /* 0x000e6c0000000200 */
[----:B------:R-:W4:Y:S06]  /*46e0*/  LDSM.16.M88.4 R44, [R3+0x8000] ;  /* 0x00800000032c783b */ /* 0x000f2c0000000200 */
[----:B------:R-:W4:Y:S01]  /*46f0*/  LDSM.16.M88.4 R48, [R228+0x8000] ;  /* 0x00800000e430783b */ /* 0x000f220000000200 */
[C---:B-1----:R-:W-:Y:S08]  /*4700*/  HMMA.16816.F32.BF16 R4, R8.reuse, R132, RZ ;  /* 0x000000840804723c */ /* 0x042ff000000418ff */
[----:B------:R-:W-:Y:S11]  /*4710*/  HMMA.16816.F32.BF16 R8, R8, R134, RZ ;  /* 0x000000860808723c */ /* 0x000ff600000418ff */
[----:B------:R-:W-:Y:S05]  /*4720*/  @!UPT UIADD3 URZ, URZ, URZ, URZ ;  /* 0x0000003f3f3ff290 */ /* 0x000fea000fffe03f */
[C---:B----4-:R-:W-:Y:S08]  /*4730*/  HMMA.16816.F32.BF16 R4, R44.reuse, R136, R4 ;  /* 0x000000882c04723c */ /* 0x050ff00000041804 */
[----:B------:R-:W-:Y:S01]  /*4740*/  HMMA.16816.F32.BF16 R8, R44, R138, R8 ;  /* 0x0000008a2c08723c */ /* 0x000fe20000041808 */
[----:B------:R-:W1:Y:S11]  /*4750*/  LDSM.16.M88.4 R44, [R227+0x8000] ;  /* 0x00800000e32c783b */ /* 0x000e760000000200 */
[----:B------:R-:W-:Y:S04]  /*4760*/  @!UPT UIADD3 URZ, URZ, URZ, URZ ;  /* 0x0000003f3f3ff290 */ /* 0x000fe8000fffe03f */
[C---:B------:R-:W-:Y:S08]  /*4770*/  HMMA.16816.F32.BF16 R4, R48.reuse, R140, R4 ;  /* 0x0000008c3004723c */ /* 0x040ff00000041804 */
[----:B------:R-:W-:Y:S01]  /*4780*/  HMMA.16816.F32.BF16 R8, R48, R142, R8 ;  /* 0x0000008e3008723c */ /* 0x000fe20000041808 */
[----:B------:R-:W4:Y:S11]  /*4790*/  LDSM.16.M88.4 R48, [R2+0xa000] ;  /* 0x00a000000230783b */ /* 0x000f360000000200 */
[----:B------:R-:W-:Y:S04]  /*47a0*/  @!UPT UIADD3 URZ, URZ, URZ, URZ ;  /* 0x0000003f3f3ff290 */ /* 0x000fe8000fffe03f */
[C---:B-1----:R-:W-:Y:S08]  /*47b0*/  HMMA.16816.F32.BF16 R4, R44.reuse, R144, R4 ;  /* 0x000000902c04723c */ /* 0x042ff00000041804 */
[----:B------:R-:W-:Y:S01]  /*47c0*/  HMMA.16816.F32.BF16 R8, R44, R146, R8 ;  /* 0x000000922c08723c */ /* 0x000fe20000041808 */
[----:B------:R-:W1:Y:S11]  /*47d0*/  LDSM.16.M88.4 R44, [R3+0xa000] ;  /* 0x00a00000032c783b */ /* 0x000e760000000200 */
[----:B------:R-:W-:Y:S04]  /*47e0*/  @!UPT UIADD3 URZ, URZ, URZ, URZ ;  /* 0x0000003f3f3ff290 */ /* 0x000fe8000fffe03f */
[C---:B----4-:R-:W-:Y:S08]  /*47f0*/  HMMA.16816.F32.BF16 R4, R48.reuse, R148, R4 ;  /* 0x000000943004723c */ /* 0x050ff00000041804 */
        /* <DEDUP_REMOVED lines=40> */
[----:B------:R-:W-:Y:S11]  /*4a80*/  HMMA.16816.F32.BF16 R8, R48, R190, R8 ;  /* 0x000000be3008723c */ /* 0x000ff60000041808 */
[----:B------:R-:W-:Y:S05]  /*4a90*/  @!UPT UIADD3 URZ, URZ, URZ, URZ ;  /* 0x0000003f3f3ff290 */ /* 0x000fea000fffe03f */
[C---:B-1----:R-:W-:Y:S08]  /*4aa0*/  HMMA.16816.F32.BF16 R4, R44.reuse, R192, R4 ;  /* 0x000000c02c04723c */ /* 0x042ff00000041804 */
[----:B------:R-:W-:Y:S07]  /*4ab0*/  HMMA.16816.F32.BF16 R8, R44, R194, R8 ;  /* 0x000000c22c08723c */ /* 0x000fee0000041808 */
[----:B------:R-:W-:Y:S02]  /*4ac0*/  FFMA.FTZ R45, -R55, R55, 1 ;  /* 0x3f800000372d7423 */ /* 0x000fe40000010137 */
[----:B------:R-:W-:Y:S03]  /*4ad0*/  FFMA.FTZ R46, -R56, R56, 1 ;  /* 0x3f800000382e7423 */ /* 0x000fe60000010138 */
[----:B------:R-:W-:Y:S02]  /*4ae0*/  FMUL.FTZ R45, R45, c[0x0][0x2ec] ;  /* 0x0000bb002d2d7a20 */ /* 0x000fe40000410000 */
[----:B------:R-:W-:Y:S02]  /*4af0*/  FMUL.FTZ R46, R46, c[0x0][0x2ec] ;  /* 0x0000bb002e2e7a20 */ /* 0x000fe40000410000 */
[C---:B---3--:R-:W-:Y:S02]  /*4b00*/  FADD.FTZ R44, -R54.reuse, R5 ;  /* 0x00000005362c7221 */ /* 0x048fe40000010100 */
[C---:B------:R-:W-:Y:S04]  /*4b10*/  FADD.FTZ R4, -R54.reuse, R4 ;  /* 0x0000000436047221 */ /* 0x040fe80000010100 */
[----:B------:R-:W-:Y:S02]  /*4b20*/  FMUL.FTZ R4, R67, R4 ;  /* 0x0000000443047220 */ /* 0x000fe40000410000 */
[----:B------:R-:W-:Y:S02]  /*4b30*/  FADD.FTZ R5, -R54, R8 ;  /* 0x0000000836057221 */ /* 0x000fe40000010100 */
[----:B------:R-:W-:Y:S02]  /*4b40*/  FMUL.FTZ R8, R65, R44 ;  /* 0x0000002c41087220 */ /* 0x000fe40000410000 */
[----:B------:R-:W-:Y:S02]  /*4b50*/  FFMA.FTZ R44, -R60, R60, 1 ;  /* 0x3f8000003c2c7423 */ /* 0x000fe4000001013c */
[----:B------:R-:W-:Y:S02]  /*4b60*/  FADD.FTZ R47, -R54, R9 ;  /* 0x00000009362f7221 */ /* 0x000fe40000010100 */
[----:B------:R-:W-:Y:S02]  /*4b70*/  FMUL.FTZ R9, R64, R5 ;  /* 0x0000000540097220 */ /* 0x000fe40000410000 */
[----:B------:R-:W-:Y:S02]  /*4b80*/  FFMA.FTZ R5, -R57, R57, 1 ;  /* 0x3f80000039057423 */ /* 0x000fe40000010139 */
[----:B------:R-:W-:Y:S02]  /*4b90*/  FMUL.FTZ R44, R44, c[0x0][0x2ec] ;  /* 0x0000bb002c2c7a20 */ /* 0x000fe40000410000 */
[----:B------:R-:W-:Y:S02]  /*4ba0*/  FMUL.FTZ R5, R5, c[0x0][0x2ec] ;  /* 0x0000bb0005057a20 */ /* 0x000fe40000410000 */
[----:B------:R-:W-:Y:S02]  /*4bb0*/  FMUL.FTZ R47, R63, R47 ;  /* 0x0000002f3f2f7220 */ /* 0x000fe40000410000 */
[----:B------:R-:W-:Y:S02]  /*4bc0*/  FMUL.FTZ R44, R4, R44 ;  /* 0x0000002c042c7220 */ /* 0x000fe40000410000 */
[----:B--2---:R-:W-:Y:S02]  /*4bd0*/  FADD.FTZ R4, -R52, R10 ;  /* 0x0000000a34047221 */ /* 0x004fe40000010100 */
[----:B------:R-:W-:Y:S02]  /*4be0*/  FMUL.FTZ R5, R8, R5 ;  /* 0x0000000508057220 */ /* 0x000fe40000410000 */
[C---:B------:R-:W-:Y:S02]  /*4bf0*/  FADD.FTZ R8, -R52.reuse, R6 ;  /* 0x0000000634087221 */ /* 0x040fe40000010100 */
[C---:B------:R-:W-:Y:S02]  /*4c00*/  FADD.FTZ R6, -R52.reuse, R7 ;  /* 0x0000000734067221 */ /* 0x040fe40000010100 */
[----:B------:R-:W-:Y:S02]  /*4c10*/  FMUL.FTZ R45, R47, R45 ;  /* 0x0000002d2f2d7220 */ /* 0x000fe40000410000 */
[----:B------:R-:W-:Y:S02]  /*4c20*/  FADD.FTZ R47, -R52, R11 ;  /* 0x0000000b342f7221 */ /* 0x000fe40000010100 */
[----:B------:R-:W-:Y:S02]  /*4c30*/  FMUL.FTZ R11, R68, R4 ;  /* 0x00000004440b7220 */ /* 0x000fe40000410000 */
[----:B------:R-:W-:Y:S02]  /*4c40*/  FFMA.FTZ R4, -R62, R62, 1 ;  /* 0x3f8000003e047423 */ /* 0x000fe4000001013e */
[----:B------:R-:W-:Y:S02]  /*4c50*/  FMUL.FTZ R10, R69, R6 ;  /* 0x00000006450a7220 */ /* 0x000fe40000410000 */
[----:B------:R-:W-:Y:S02]  /*4c60*/  FFMA.FTZ R6, -R61, R61, 1 ;  /* 0x3f8000003d067423 */ /* 0x000fe4000001013d */
[----:B------:R-:W-:Y:S02]  /*4c70*/  FMUL.FTZ R7, R70, R8 ;  /* 0x0000000846077220 */ /* 0x000fe40000410000 */
[----:B------:R-:W-:Y:S02]  /*4c80*/  FMUL.FTZ R4, R4, c[0x0][0x2ec] ;  /* 0x0000bb0004047a20 */ /* 0x000fe40000410000 */
[----:B------:R-:W-:Y:S02]  /*4c90*/  FMUL.FTZ R6, R6, c[0x0][0x2ec] ;  /* 0x0000bb0006067a20 */ /* 0x000fe40000410000 */
[----:B------:R-:W-:Y:S01]  /*4ca0*/  FMUL.FTZ R4, R7, R4 ;  /* 0x0000000407047220 */ /* 0x000fe20000410000 */
[----:B------:R-:W-:Y:S01]  /*4cb0*/  F2FP.BF16.PACK_AB R7, R5, R44 ;  /* 0x0000002c0507723e */ /* 0x000fe200000010ff */
[----:B------:R-:W-:Y:S02]  /*4cc0*/  FMUL.FTZ R6, R10, R6 ;  /* 0x000000060a067220 */ /* 0x000fe40000410000 */
[----:B------:R-:W-:Y:S02]  /*4cd0*/  FMUL.FTZ R46, R9, R46 ;  /* 0x0000002e092e7220 */ /* 0x000fe40000410000 */
[----:B------:R-:W-:Y:S01]  /*4ce0*/  STS [R249+0x14000], R7 ;  /* 0x01400007f9007388 */ /* 0x000fe20000000800 */
[----:B------:R-:W-:Y:S01]  /*4cf0*/  FFMA.FTZ R9, -R59, R59, 1 ;  /* 0x3f8000003b097423 */ /* 0x000fe2000001013b */
[----:B------:R-:W-:Y:S01]  /*4d00*/  F2FP.BF16.PACK_AB R6, R6, R4 ;  /* 0x000000040606723e */ /* 0x000fe200000010ff */
[----:B------:R-:W-:Y:S01]  /*4d10*/  FFMA.FTZ R8, -R58, R58, 1 ;  /* 0x3f8000003a087423 */ /* 0x000fe2000001013a */
[----:B------:R-:W-:Y:S01]  /*4d20*/  F2FP.BF16.PACK_AB R5, R45, R46 ;  /* 0x0000002e2d05723e */ /* 0x000fe200000010ff */
[----:B------:R-:W-:Y:S02]  /*4d30*/  FMUL.FTZ R47, R66, R47 ;  /* 0x0000002f422f7220 */ /* 0x000fe40000410000 */
[----:B------:R-:W-:Y:S01]  /*4d40*/  FMUL.FTZ R9, R9, c[0x0][0x2ec] ;  /* 0x0000bb0009097a20 */ /* 0x000fe20000410000 */
[----:B------:R-:W-:Y:S01]  /*4d50*/  STS [R252+0x14000], R6 ;  /* 0x01400006fc007388 */ /* 0x000fe20000000800 */
[----:B------:R-:W-:Y:S02]  /*4d60*/  FMUL.FTZ R8, R8, c[0x0][0x2ec] ;  /* 0x0000bb0008087a20 */ /* 0x000fe40000410000 */
[----:B------:R-:W-:Y:S02]  /*4d70*/  FMUL.FTZ R9, R11, R9 ;  /* 0x000000090b097220 */ /* 0x000fe40000410000 */
[----:B------:R-:W-:Y:S01]  /*4d80*/  FMUL.FTZ R8, R47, R8 ;  /* 0x000000082f087220 */ /* 0x000fe20000410000 */
[----:B------:R-:W-:Y:S04]  /*4d90*/  STS [R250+0x14000], R5 ;  /* 0x01400005fa007388 */ /* 0x000fe80000000800 */
[----:B------:R-:W-:Y:S05]  /*4da0*/  F2FP.BF16.PACK_AB R4, R8, R9 ;  /* 0x000000090804723e */ /* 0x000fea00000010ff */
[----:B------:R-:W-:Y:S06]  /*4db0*/  STS [R251+0x14000], R4 ;  /* 0x01400004fb007388 */ /* 0x000fec0000000800 */
[----:B------:R-:W-:Y:S06]  /*4dc0*/  BAR.SYNC.DEFER_BLOCKING 0x0 ;  /* 0x0000000000007b1d */ /* 0x000fec0000010000 */
[----:B------:R-:W-:Y:S06]  /*4dd0*/  LDSM.16.MT88.4 R4, [R226+0x15000] ;  /* 0x01500000e204783b */ /* 0x000fec0000004200 */
[----:B------:R-:W1:Y:S06]  /*4de0*/  LDSM.16.MT88.4 R8, [R0+0x8000] ;  /* 0x008000000008783b */ /* 0x000e6c0000004200 */
[----:B------:R-:W2:Y:S06]  /*4df0*/  LDSM.16.MT88.4 R44, [R224+0x15000] ;  /* 0x01500000e02c783b */ /* 0x000eac0000004200 */
[----:B------:R-:W3:Y:S06]  /*4e00*/  LDSM.16.MT88.4 R48, [R0+0xc000] ;  /* 0x00c000000030783b */ /* 0x000eec0000004200 */
[----:B------:R-:W-:Y:S06]  /*4e10*/  LDSM.16.MT88.4 R52, [R226+0x15400] ;  /* 0x01540000e234783b */ /* 0x000fec0000004200 */
[----:B------:R-:W4:Y:S06]  /*4e20*/  LDSM.16.MT88.4 R56, [R0+0x8800] ;  /* 0x008800000038783b */ /* 0x000f2c0000004200 */
[----:B------:R-:W3:Y:S06]  /*4e30*/  LDSM.16.MT88.4 R60, [R224+0x15400] ;  /* 0x01540000e03c783b */ /* 0x000eec0000004200 */
[----:B------:R-:W4:Y:S01]  /*4e40*/  LDSM.16.MT88.4 R64, [R0+0xc800] ;  /* 0x00c800000040783b */ /* 0x000f220000004200 */
        /* <DEDUP_REMOVED lines=10> */
[----:B------:R-:W1:Y:S06]  /*4ef0*/  LDSM.16.MT88.4 R4, [R226+0x15800] ;  /* 0x01580000e204783b */ /* 0x000e6c0000004200 */
[----:B------:R-:W2:Y:S01]  /*4f00*/  LDSM.16.MT88.4 R48, [R0+0xd000] ;  /* 0x00d000000030783b */ /* 0x000ea20000004200 */
        /* <DEDUP_REMOVED lines=10> */
[----:B------:R-:W3:Y:S06]  /*4fb0*/  LDSM.16.MT88.4 R52, [R226+0x15c00] ;  /* 0x015c0000e234783b */ /* 0x000eec0000004200 */
[----:B------:R-:W4:Y:S01]  /*4fc0*/  LDSM.16.MT88.4 R64, [R0+0xd800] ;  /* 0x00d800000040783b */ /* 0x000f220000004200 */
[-C--:B-1----:R-:W-:Y:S05]  /*4fd0*/  HMMA.16816.F32.BF16 R12, R4, R8.reuse, R12 ;  /* 0x00000008040c723c */ /* 0x082fea000004180c */
[----:B------:R-:W-:Y:S03]  /*4fe0*/  BAR.SYNC.DEFER_BLOCKING 0x0 ;  /* 0x0000000000007b1d */ /* 0x000fe60000010000 */
        /* <DEDUP_REMOVED lines=77> */
.L_x_63:
        /* <DEDUP_REMOVED lines=378> */
.L_x_64:
        /* <DEDUP_REMOVED lines=123> */
.L_x_66:
        /* <DEDUP_REMOVED lines=18> */
.L_x_67:
        /* <DEDUP_REMOVED lines=49> */
.L_x_69:
[----:B------:R-:W-:Y:S05]  /*7840*/  BSYNC B0 ;  /* 0x0000000000007941 */ /* 0x000fea0003800000 */
.L_x_68:
        /* <DEDUP_REMOVED lines=27> */
.L_x_50:
[----:B------:R-:W-:Y:S05]  /*7a00*/  BSYNC B1 ;  /* 0x0000000000017941 */ /* 0x000fea0003800000 */
.L_x_40:
        /* <DEDUP_REMOVED lines=12> */
.L_x_70:
[----:B------:R-:W-:Y:S05]  /*7ad0*/  EXIT ;  /* 0x000000000000794d */ /* 0x000fea0003800000 */
.L_x_72:
        /* <DEDUP_REMOVED lines=10> */
.L_x_1017:


//--------------------- .text._ZN5flash44flash_bwd_dq_dk_dv_loop_seqk_parallel_kernelI23Flash_bwd_kernel_traitsILi256ELi64ELi32ELi8ELi4ELi1ELi2ELb1ELb1EN7cutlass10bfloat16_tE19Flash_kernel_traitsILi256ELi64ELi32ELi8ES3_EELb0ELb1ELb0ELb0ELb0ELb1ELb0EEEvNS_16Flash_bwd_paramsE --------------------------
	.section	.text._ZN5flash44flash_bwd_dq_dk_dv_loop_seqk_parallel_kernelI23Flash_bwd_kernel_traitsILi256ELi64ELi32ELi8ELi4ELi1ELi2ELb1ELb1EN7cutlass10bfloat16_tE19Flash_kernel_traitsILi256ELi64ELi32ELi8ES3_EELb0ELb1ELb0ELb0ELb0ELb1ELb0EEEvNS_16Flash_bwd_paramsE,"ax",@progbits
	.sectioninfo	@"SHI_REGISTERS=255"
	.align	128
        .global         _ZN5flash44flash_bwd_dq_dk_dv_loop_seqk_parallel_kernelI23Flash_bwd_kernel_traitsILi256ELi64ELi32ELi8ELi4ELi1ELi2ELb1ELb1EN7cutlass10bfloat16_tE19Flash_kernel_traitsILi256ELi64ELi32ELi8ES3_EELb0ELb1ELb0ELb0ELb0ELb1ELb0EEEvNS_16Flash_bwd_paramsE
        .type           _ZN5flash44flash_bwd_dq_dk_dv_loop_seqk_parallel_kernelI23Flash_bwd_kernel_traitsILi256ELi64ELi32ELi8ELi4ELi1ELi2ELb1ELb1EN7cutlass10bfloat16_tE19Flash_kernel_traitsILi256ELi64ELi32ELi8ES3_EELb0ELb1ELb0ELb0ELb0ELb1ELb0EEEvNS_16Flash_bwd_paramsE,@function
        .size           _ZN5flash44flash_bwd_dq_dk_dv_loop_seqk_parallel_kernelI23Flash_bwd_kernel_traitsILi256ELi64ELi32ELi8ELi4ELi1ELi2ELb1ELb1EN7cutlass10bfloat16_tE19Flash_kernel_traitsILi256ELi64ELi32ELi8ES3_EELb0ELb1ELb0ELb0ELb0ELb1ELb0EEEvNS_16Flash_bwd_paramsE,(.L_x_1018 - _ZN5flash44flash_bwd_dq_dk_dv_loop_seqk_parallel_kernelI23Flash_bwd_kernel_traitsILi256ELi64ELi32ELi8ELi4ELi1ELi2ELb1ELb1EN7cutlass10bfloat16_tE19Flash_kernel_traitsILi256ELi64ELi32ELi8ES3_EELb0ELb1ELb0ELb0ELb0ELb1ELb0EEEvNS_16Flash_bwd_paramsE)
        .other          _ZN5flash44flash_bwd_dq_dk_dv_loop_seqk_parallel_kernelI23Flash_bwd_kernel_traitsILi256ELi64ELi32ELi8ELi4ELi1ELi2ELb1ELb1EN7cutlass10bfloat16_tE19Flash_kernel_traitsILi256ELi64ELi32ELi8ES3_EELb0ELb1ELb0ELb0ELb0ELb1ELb0EEEvNS_16Flash_bwd_paramsE,@"STO_CUDA_ENTRY STV_DEFAULT"
_ZN5flash44flash_bwd_dq_dk_dv_loop_seqk_parallel_kernelI23Flash_bwd_kernel_traitsILi256ELi64ELi32ELi8ELi4ELi1ELi2ELb1ELb1EN7cutlass10bfloat16_tE19Flash_kernel_traitsILi256ELi64ELi32ELi8ES3_EELb0ELb1ELb0ELb0ELb0ELb1ELb0EEEvNS_16Flash_bwd_paramsE:
.text._ZN5flash44flash_bwd_dq_dk_dv_loop_seqk_parallel_kernelI23Flash_bwd_kernel_traitsILi256ELi64ELi32ELi8ELi4ELi1ELi2ELb1ELb1EN7cutlass10bfloat16_tE19Flash_kernel_traitsILi256ELi64ELi32ELi8ES3_EELb0ELb1ELb0ELb0ELb0ELb1ELb0EEEvNS_16Flash_bwd_paramsE:
        /* <DEDUP_REMOVED lines=33> */
[CC--:B------:R-:W-:Y:S01]  /*0210*/  LEA.HI R10, R233.reuse, R11.reuse, RZ, 0x4 ;  /* 0x0000000be90a7211 */ /* 0x0c0fe200078f20ff */
[----:B------:R-:W-:Y:S01]  /*0220*/  ULDC UR13, c[0x0][0x1c0] ;  /* 0x00007000000d7ab9 */ /* 0x000fe20000000800 */
[----:B------:R-:W-:Y:S01]  /*0230*/  LEA.HI R12, R233, R11, RZ, 0x2 ;  /* 0x0000000be90c7211 */ /* 0x000fe200078f10ff */
[----:B------:R-:W-:Y:S01]  /*0240*/  ULDC UR11, c[0x0][0x1c0] ;  /* 0x00007000000b7ab9 */ /* 0x000fe20000000800 */
[----:B------:R-:W-:Y:S01]  /*0250*/  SHF.R.S32.HI R5, RZ, 0x3, R13 ;  /* 0x00000003ff057819 */ /* 0x000fe2000001140d */
[----:B------:R-:W-:Y:S01]  /*0260*/  UIMAD UR52, UR8, UR6, UR52 ;  /* 0x00000006083472a4 */ /* 0x000fe2000f8e0234 */
[----:B------:R-:W-:Y:S01]  /*0270*/  SHF.R.S32.HI R6, RZ, 0x4, R10 ;  /* 0x00000004ff067819 */ /* 0x000fe2000001140a */
[----:B---3--:R-:W-:Y:S01]  /*0280*/  UIMAD UR49, UR7, UR28, URZ ;  /* 0x0000001c073172a4 */ /* 0x008fe2000f8e023f */
[--C-:B------:R-:W-:Y:S01]  /*0290*/  SHF.R.S32.HI R8, RZ, 0x2, R12.reuse ;  /* 0x00000002ff087819 */ /* 0x100fe2000001140c */
[----:B------:R-:W-:Y:S01]  /*02a0*/  IMAD.SHL.U32 R5, R5, 0x40, RZ ;  /* 0x0000004005057824 */ /* 0x000fe200078e00ff */
[----:B------:R-:W-:Y:S01]  /*02b0*/  SHF.R.S32.HI R0, RZ, 0x1f, R12 ;  /* 0x0000001fff007819 */ /* 0x000fe2000001140c */
[----:B------:R-:W-:Y:S01]  /*02c0*/  UIMAD.WIDE.U32 UR40, UR28, UR14, URZ ;  /* 0x0000000e1c2872a5 */ /* 0x000fe2000f8e003f */
[----:B------:R-:W-:Y:S01]  /*02d0*/  LOP3.LUT R3, R13, 0xfffffff8, RZ, 0xc0, !PT ;  /* 0xfffffff80d037812 */ /* 0x000fe200078ec0ff */
[----:B------:R-:W-:Y:S01]  /*02e0*/  UIMAD UR6, UR28, UR11, UR31 ;  /* 0x0000000b1c0672a4 */ /* 0x000fe2000f8e021f */
[----:B------:R-:W-:Y:S01]  /*02f0*/  LEA.HI R4, R10, R6, RZ, 0x1 ;  /* 0x000000060a047211 */ /* 0x000fe200078f08ff */
[----:B------:R-:W-:Y:S01]  /*0300*/  @!UP5 UIMAD UR7, UR28, UR13, UR31 ;  /* 0x0000000d1c07d2a4 */ /* 0x000fe2000f8e021f */
[----:B------:R-:W-:Y:S01]  /*0310*/  LEA.HI R2, R0, R8, RZ, 0x3 ;  /* 0x0000000800027211 */ /* 0x000fe200078f18ff */
[----:B------:R-:W-:Y:S01]  /*0320*/  IMAD.IADD R0, R11, 0x1, -R3 ;  /* 0x000000010b007824 */ /* 0x000fe200078e0a03 */
[----:B------:R-:W-:Y:S01]  /*0330*/  LOP3.LUT R4, R4, 0xfffffffe, RZ, 0xc0, !PT ;  /* 0xfffffffe04047812 */ /* 0x000fe200078ec0ff */
[----:B------:R-:W-:Y:S01]  /*0340*/  USHF.L.U32 UR42, UR43, 0x6, URZ ;  /* 0x000000062b2a7899 */ /* 0x000fe2000800063f */
[----:B------:R-:W-:Y:S01]  /*0350*/  LOP3.LUT R3, R2, 0xfffffff8, RZ, 0xc0, !PT ;  /* 0xfffffff802037812 */ /* 0x000fe200078ec0ff */
[C---:B------:R-:W-:Y:S01]  /*0360*/  IMAD.SHL.U32 R14, R0.reuse, 0x8, RZ ;  /* 0x00000008000e7824 */ /* 0x040fe200078e00ff */
[----:B------:R-:W-:Y:S01]  /*0370*/  LOP3.LUT R2, R5, 0x1c0, RZ, 0xc0, !PT ;  /* 0x000001c005027812 */ /* 0x000fe200078ec0ff */
[C---:B------:R-:W-:Y:S01]  /*0380*/  IMAD.SHL.U32 R5, R0.reuse, 0x40, RZ ;  /* 0x0000004000057824 */ /* 0x040fe200078e00ff */
[----:B------:R-:W-:Y:S01]  /*0390*/  LOP3.LUT P4, RZ, R0, 0x2, RZ, 0xc0, !PT ;  /* 0x0000000200ff7812 */ /* 0x000fe2000788c0ff */
[----:B------:R-:W-:Y:S01]  /*03a0*/  IMAD.IADD R9, R6, 0x1, -R4 ;  /* 0x0000000106097824 */ /* 0x000fe200078e0a04 */
[----:B------:R-:W-:Y:S01]  /*03b0*/  SHF.R.U32.HI R4, RZ, 0x3, R2 ;  /* 0x00000003ff047819 */ /* 0x000fe20000011602 */
[----:B------:R-:W-:Y:S01]  /*03c0*/  IMAD.IADD R8, R8, 0x1, -R3 ;  /* 0x0000000108087824 */ /* 0x000fe200078e0a03 */
[----:B------:R-:W-:Y:S01]  /*03d0*/  LOP3.LUT R3, R2, 0x38, R14, 0xf8, !PT ;  /* 0x0000003802037812 */ /* 0x000fe200078ef80e */
[----:B------:R1:W-:Y:S01]  /*03e0*/  STL [R1+0x8], R14 ;  /* 0x0000080e01007387 */ /* 0x0003e20000100800 */
[----:B------:R-:W-:Y:S01]  /*03f0*/  LOP3.LUT R2, R5, 0x1c0, RZ, 0xc0, !PT ;  /* 0x000001c005027812 */ /* 0x000fe200078ec0ff */
[----:B------:R-:W-:Y:S01]  /*0400*/  ULDC UR46, c[0x0][0x214] ;  /* 0x00008500002e7ab9 */ /* 0x000fe20000000800 */
[----:B------:R-:W-:Y:S01]  /*0410*/  LOP3.LUT R7, R3, R4, RZ, 0x3c, !PT ;  /* 0x0000000403077212 */ /* 0x000fe200078e3cff */
[----:B------:R-:W-:Y:S01]  /*0420*/  ULDC UR53, c[0x0][0x1c8] ;  /* 0x0000720000357ab9 */ /* 0x000fe20000000800 */
[----:B------:R-:W-:Y:S01]  /*0430*/  LOP3.LUT R4, R2, 0x8, R13, 0xf8, !PT ;  /* 0x0000000802047812 */ /* 0x000fe200078ef80d */
[----:B------:R-:W-:Y:S01]  /*0440*/  ULDC.U8 UR10, c[0x0][0x3d0] ;  /* 0x0000f400000a7ab9 */ /* 0x000fe20000000000 */
[----:B------:R-:W-:Y:S01]  /*0450*/  SHF.R.U32.HI R3, RZ, 0x3, R2 ;  /* 0x00000003ff037819 */ /* 0x000fe20000011602 */
[----:B------:R-:W-:Y:S01]  /*0460*/  ULDC UR47, c[0x0][0x224] ;  /* 0x00008900002f7ab9 */ /* 0x000fe20000000800 */
[----:B------:R-:W-:Y:S01]  /*0470*/  LOP3.LUT R2, R8, 0x1, RZ, 0xc0, !PT ;  /* 0x0000000108027812 */ /* 0x000fe200078ec0ff */
[----:B------:R-:W-:Y:S01]  /*0480*/  @UP5 UIMAD UR51, UR28, UR46, URZ ;  /* 0x0000002e1c3352a4 */ /* 0x000fe2000f8e023f */
[----:B------:R-:W-:Y:S01]  /*0490*/  LOP3.LUT R6, R4, R3, RZ, 0x3c, !PT ;  /* 0x0000000304067212 */ /* 0x000fe200078e3cff */
[----:B------:R-:W-:Y:S01]  /*04a0*/  IMAD.SHL.U32 R3, R0, 0x20, RZ ;  /* 0x0000002000037824 */ /* 0x000fe200078e00ff */
[----:B------:R-:W-:Y:S01]  /*04b0*/  ISETP.NE.U32.AND P1, PT, R2, 0x1, PT ;  /* 0x000000010200780c */ /* 0x000fe20003f25070 */
[----:B------:R-:W-:Y:S01]  /*04c0*/  IMAD.SHL.U32 R2, R9, 0x100, RZ ;  /* 0x0000010009027824 */ /* 0x000fe200078e00ff */
[----:B------:R-:W-:Y:S01]  /*04d0*/  LOP3.LUT P3, RZ, R0, 0x4, RZ, 0xc0, !PT ;  /* 0x0000000400ff7812 */ /* 0x000fe2000786c0ff */
[----:B------:R-:W-:Y:S01]  /*04e0*/  ULDC.64 UR4, c[0x0][0x118] ;  /* 0x0000460000047ab9 */ /* 0x000fe20000000a00 */
[CC--:B------:R-:W-:Y:S01]  /*04f0*/  LEA.HI R4, R233.reuse, R11.reuse, RZ, 0x6 ;  /* 0x0000000be9047211 */ /* 0x0c0fe200078f30ff */
[----:B------:R-:W-:Y:S01]  /*0500*/  UMOV UR58, 0x4 ;  /* 0x00000004003a7882 */ /* 0x000fe20000000000 */
[----:B------:R-:W-:Y:S01]  /*0510*/  LOP3.LUT R0, R2, 0x100, RZ, 0xc0, !PT ;  /* 0x0000010002007812 */ /* 0x000fe200078ec0ff */
[----:B------:R-:W-:Y:S01]  /*0520*/  ULDC.64 UR60, c[0x0][0x3c8] ;  /* 0x0000f200003c7ab9 */ /* 0x000fe20000000a00 */
[-C--:B------:R-:W-:Y:S01]  /*0530*/  LEA.HI R2, R233, R11.reuse, RZ, 0x7 ;  /* 0x0000000be9027211 */ /* 0x080fe200078f38ff */
[----:B------:R-:W-:Y:S01]  /*0540*/  ULOP3.LUT UR53, UR31, UR53, URZ, 0x3c, !UPT ;  /* 0x000000351f357292 */ /* 0x000fe2000f8e3c3f */
[----:B------:R-:W-:Y:S01]  /*0550*/  LOP3.LUT R226, R0, 0xe0, R3, 0xf8, !PT ;  /* 0x000000e000e27812 */ /* 0x000fe200078ef803 */
[----:B------:R-:W-:Y:S01]  /*0560*/  USHF.R.S32.HI UR54, URZ, 0x1f, UR31 ;  /* 0x0000001f3f367899 */ /* 0x000fe2000801141f */
[----:B------:R-:W-:Y:S01]  /*0570*/  SHF.R.S32.HI R5, RZ, 0x7, R2 ;  /* 0x00000007ff057819 */ /* 0x000fe20000011402 */
[----:B------:R-:W-:Y:S01]  /*0580*/  IMAD.SHL.U32 R2, R9, 0x20, RZ ;  /* 0x0000002009027824 */ /* 0x000fe200078e00ff */
[----:B------:R-:W-:Y:S01]  /*0590*/  SHF.R.S32.HI R0, RZ, 0x6, R4 ;  /* 0x00000006ff007819 */ /* 0x000fe20000011404 */
[----:B------:R-:W-:Y:S01]  /*05a0*/  USHF.L.U32 UR59, UR28, 0x7, URZ ;  /* 0x000000071c3b7899 */ /* 0x000fe2000800063f */
[----:B------:R-:W-:Y:S01]  /*05b0*/  LEA.HI R233, R233, R11, RZ, 0x5 ;  /* 0x0000000be9e97211 */ /* 0x000fe200078f28ff */
[----:B------:R-:W-:Y:S01]  /*05c0*/  IMAD R3, R5, 0x2, R9 ;  /* 0x0000000205037824 */ /* 0x000fe200078e0209 */
[----:B------:R-:W-:Y:S01]  /*05d0*/  LOP3.LUT R2, R2, 0x20, RZ, 0xc0, !PT ;  /* 0x0000002002027812 */ /* 0x000fe200078ec0ff */
[C---:B------:R-:W-:Y:S01]  /*05e0*/  IMAD.SHL.U32 R4, R0.reuse, 0x8, RZ ;  /* 0x0000000800047824 */ /* 0x040fe200078e00ff */
[----:B------:R-:W-:Y:S01]  /*05f0*/  SHF.R.S32.HI R16, RZ, 0x5, R233 ;  /* 0x00000005ff107819 */ /* 0x000fe200000114e9 */
[----:B------:R-:W-:Y:S01]  /*0600*/  IMAD R237, R0, 0x200, R7 ;  /* 0x0000020000ed7824 */ /* 0x000fe200078e0207 */
[----:B------:R-:W-:Y:S01]  /*0610*/  LOP3.LUT P2, RZ, R8, 0x2, RZ, 0xc0, !PT ;  /* 0x0000000208ff7812 */ /* 0x000fe2000784c0ff */
[----:B------:R-:W-:Y:S01]  /*0620*/  IMAD.U32 R0, R3, 0x200, R6 ;  /* 0x0000020003007824 */ /* 0x000fe200078e0006 */
[----:B-1----:R-:W-:Y:S01]  /*0630*/  LOP3.LUT R14, R2, 0x18, R4, 0xf8, !PT ;  /* 0x00000018020e7812 */ /* 0x002fe200078ef804 */
[----:B------:R-:W-:Y:S01]  /*0640*/  IMAD.SHL.U32 R237, R237, 0x2, RZ ;  /* 0x00000002eded7824 */ /* 0x000fe200078e00ff */
[----:B------:R-:W-:Y:S01]  /*0650*/  LOP3.LUT R2, R10, 0xfffffff0, RZ, 0xc0, !PT ;  /* 0xfffffff00a027812 */ /* 0x000fe200078ec0ff */
[----:B------:R-:W-:Y:S01]  /*0660*/  IMAD.SHL.U32 R10, R11, 0x2, RZ ;  /* 0x000000020b0a7824 */ /* 0x000fe200078e00ff */
[----:B------:R-:W-:Y:S01]  /*0670*/  LOP3.LUT R3, R12, 0x7ffffffc, RZ, 0xc0, !PT ;  /* 0x7ffffffc0c037812 */ /* 0x000fe200078ec0ff */
[----:B------:R-:W-:Y:S01]  /*0680*/  IMAD.SHL.U32 R229, R0, 0x2, RZ ;  /* 0x0000000200e57824 */ /* 0x000fe200078e00ff */
[----:B------:R-:W-:Y:S01]  /*0690*/  LOP3.LUT R6, R233, 0xffffffe0, RZ, 0xc0, !PT ;  /* 0xffffffe0e9067812 */ /* 0x000fe200078ec0ff */
[----:B------:R-:W-:Y:S01]  /*06a0*/  IMAD.IADD R2, R11, 0x1, -R2 ;  /* 0x000000010b027824 */ /* 0x000fe200078e0a02 */
[----:B------:R-:W-:Y:S01]  /*06b0*/  SEL R232, R227, 0xffffffc0, !P3 ;  /* 0xffffffc0e3e87807 */ /* 0x000fe20005800000 */
[----:B------:R-:W-:Y:S01]  /*06c0*/  IMAD.IADD R12, R11, 0x1, -R3 ;  /* 0x000000010b0c7824 */ /* 0x000fe200078e0a03 */
[----:B------:R-:W-:Y:S01]  /*06d0*/  SEL R250, R250, 0x240, !P1 ;  /* 0x00000240fafa7807 */ /* 0x000fe20004800000 */
[----:B------:R-:W-:Y:S01]  /*06e0*/  IMAD.SHL.U32 R3, R5, 0x10, RZ ;  /* 0x0000001005037824 */ /* 0x000fe200078e00ff */
[----:B------:R-:W-:Y:S01]  /*06f0*/  SHF.R.S32.HI R4, RZ, 0x1f, R2 ;  /* 0x0000001fff047819 */ /* 0x000fe20000011402 */
[----:B------:R-:W-:Y:S01]  /*0700*/  IMAD.SHL.U32 R5, R9, 0x8, RZ ;  /* 0x0000000809057824 */ /* 0x000fe200078e00ff */
[----:B------:R-:W-:Y:S01]  /*0710*/  LOP3.LUT P0, RZ, R2, 0x4, RZ, 0xc0, !PT ;  /* 0x0000000402ff7812 */ /* 0x000fe2000780c0ff */
[----:B------:R-:W-:Y:S01]  /*0720*/  IMAD.IADD R15, R11, 0x1, -R6 ;  /* 0x000000010b0f7824 */ /* 0x000fe200078e0a06 */
[----:B------:R-:W-:Y:S01]  /*0730*/  LEA.HI R225, R4, R2, RZ, 0x3 ;  /* 0x0000000204e17211 */ /* 0x000fe200078f18ff */
[----:B------:R-:W-:Y:S01]  /*0740*/  IMAD.SHL.U32 R4, R8, 0x20, RZ ;  /* 0x0000002008047824 */ /* 0x000fe200078e00ff */
[----:B------:R-:W-:Y:S01]  /*0750*/  LOP3.LUT R11, R5, 0x8, RZ, 0xc0, !PT ;  /* 0x00000008050b7812 */ /* 0x000fe200078ec0ff */
[----:B------:R-:W-:Y:S01]  /*0760*/  IMAD.SHL.U32 R7, R2, 0x20, RZ ;  /* 0x0000002002077824 */ /* 0x000fe200078e00ff */
[----:B------:R-:W-:Y:S01]  /*0770*/  LOP3.LUT R6, R225, 0xfffffff8, RZ, 0xc0, !PT ;  /* 0xfffffff8e1067812 */ /* 0x000fe200078ec0ff */
[----:B------:R-:W-:Y:S01]  /*0780*/  STL [R1+0x14], R15 ;  /* 0x0000140f01007387 */ /* 0x000fe20000100800 */
[----:B------:R-:W-:Y:S01]  /*0790*/  LOP3.LUT R5, R4, 0xe0, RZ, 0xc0, !PT ;  /* 0x000000e004057812 */ /* 0x000fe200078ec0ff */
[----:B------:R-:W-:Y:S01]  /*07a0*/  IMAD.SHL.U32 R4, R2, 0x4, RZ ;  /* 0x0000000402047824 */ /* 0x000fe200078e00ff */
[----:B------:R-:W-:Y:S01]  /*07b0*/  IADD3 R236, R232, 0x14000, R229 ;  /* 0x00014000e8ec7810 */ /* 0x000fe20007ffe0e5 */
[----:B------:R-:W-:Y:S01]  /*07c0*/  IMAD.IADD R6, R2, 0x1, -R6 ;  /* 0x0000000102067824 */ /* 0x000fe200078e0a06 */
[----:B------:R-:W-:Y:S01]  /*07d0*/  LOP3.LUT R2, R11, 0x1e0, R7, 0xf8, !PT ;  /* 0x000001e00b027812 */ /* 0x000fe200078ef807 */
[----:B------:R-:W-:Y:S01]  /*07e0*/  IMAD.SHL.U32 R225, R225, 0x40, RZ ;  /* 0x00000040e1e17824 */ /* 0x000fe200078e00ff */
[----:B------:R-:W-:Y:S01]  /*07f0*/  LOP3.LUT R7, R3, 0x6, R10, 0xf8, !PT ;  /* 0x0000000603077812 */ /* 0x000fe200078ef80a */
[----:B------:R-:W-:Y:S01]  /*0800*/  IMAD.IADD R231, R229, 0x1, R232 ;  /* 0x00000001e5e77824 */ /* 0x000fe200078e02e8 */
[----:B------:R-:W-:Y:S01]  /*0810*/  LOP3.LUT R10, R2, 0x38, R4, 0x78, !PT ;  /* 0x00000038020a7812 */ /* 0x000fe200078e7804 */
[C---:B------:R-:W-:Y:S01]  /*0820*/  IMAD.SHL.U32 R2, R8.reuse, 0x40, RZ ;  /* 0x0000004008027824 */ /* 0x040fe200078e00ff */
[----:B------:R-:W-:Y:S01]  /*0830*/  LOP3.LUT R5, R5, 0x10, R3, 0xf8, !PT ;  /* 0x0000001005057812 */ /* 0x000fe200078ef803 */
[----:B------:R1:W-:Y:S01]  /*0840*/  STL [R1+0x4], R7 ;  /* 0x0000040701007387 */ /* 0x0003e20000100800 */
[----:B------:R-:W-:Y:S01]  /*0850*/  IMAD.SHL.U32 R4, R8, 0x4, RZ ;  /* 0x0000000408047824 */ /* 0x000fe200078e00ff */
[----:B------:R-:W-:Y:S01]  /*0860*/  LOP3.LUT P6, RZ, R6, 0x2, RZ, 0xc0, !PT ;  /* 0x0000000206ff7812 */ /* 0x000fe200078cc0ff */
[----:B------:R-:W-:Y:S01]  /*0870*/  UISETP.NE.AND UP6, UPT, UR10, URZ, UPT ;  /* 0x0000003f0a00728c */ /* 0x000fe2000bfc5270 */
[----:B------:R-:W-:Y:S01]  /*0880*/  LOP3.LUT R2, R2, 0x1c0, RZ, 0xc0, !PT ;  /* 0x000001c002027812 */ /* 0x000fe200078ec0ff */
[----:B------:R-:W-:Y:S01]  /*0890*/  USHF.R.S32.HI UR56, URZ, 0x1f, UR28 ;  /* 0x0000001f3f387899 */ /* 0x000fe2000801141c */
[----:B------:R-:W-:Y:S01]  /*08a0*/  LOP3.LUT R8, R5, 0x18, R4, 0x78, !PT ;  /* 0x0000001805087812 */ /* 0x000fe200078e7804 */
[----:B------:R-:W-:Y:S01]  /*08b0*/  USHF.R.S32.HI UR55, URZ, 0x1f, UR31 ;  /* 0x0000001f3f377899 */ /* 0x000fe2000801141f */
[----:B------:R-:W-:Y:S01]  /*08c0*/  SHF.R.U32.HI R3, RZ, 0x3, R2 ;  /* 0x00000003ff037819 */ /* 0x000fe20000011602 */
[----:B------:R-:W-:Y:S01]  /*08d0*/  UIMAD.WIDE.U32 UR38, UR32, UR40, URZ ;  /* 0x00000028202672a5 */ /* 0x000fe2000f8e003f */
[----:B------:R-:W-:Y:S01]  /*08e0*/  LOP3.LUT P5, RZ, R6, 0x4, RZ, 0xc0, !PT ;  /* 0x0000000406ff7812 */ /* 0x000fe200078ac0ff */
[----:B------:R-:W-:Y:S01]  /*08f0*/  UIMAD UR48, UR33, UR40, URZ ;  /* 0x00000028213072a4 */ /* 0x000fe2000f8e023f */
[----:B------:R-:W-:Y:S01]  /*0900*/  LOP3.LUT R225, R225, 0xfffffe00, RZ, 0xc0, !PT ;  /* 0xfffffe00e1e17812 */ /* 0x000fe200078ec0ff */
[----:B------:R-:W-:Y:S01]  /*0910*/  USHF.R.S32.HI UR50, URZ, 0x1f, UR44 ;  /* 0x0000001f3f327899 */ /* 0x000fe2000801142c */
[----:B------:R-:W-:Y:S01]  /*0920*/  SEL R227, R227, 0xffffffc0, !P5 ;  /* 0xffffffc0e3e37807 */ /* 0x000fe20006800000 */
[----:B------:R-:W-:-:S02]  /*0930*/  UIMAD UR47, UR6, UR47, URZ ;  /* 0x0000002f062f72a4 */ /* 0x000fc4000f8e023f */
[----:B------:R-:W-:Y:S02]  /*0940*/  @!UP5 UIMAD UR46, UR7, UR46, URZ ;  /* 0x0000002e072ed2a4 */ /* 0x000fe4000f8e023f */
[----:B------:R-:W-:Y:S01]  /*0950*/  USHF.R.S32.HI UR45, URZ, 0x1f, UR42 ;  /* 0x0000001f3f2d7899 */ /* 0x000fe2000801142a */
[----:B-1----:R-:W-:-:S05]  /*0960*/  IMAD.SHL.U32 R7, R16, 0x8, RZ ;  /* 0x0000000810077824 */ /* 0x002fca00078e00ff */
[----:B------:R-:W-:-:S04]  /*0970*/  LOP3.LUT R7, R7, 0x38, RZ, 0xc0, !PT ;  /* 0x0000003807077812 */ /* 0x000fc800078ec0ff */
[----:B------:R-:W-:Y:S02]  /*0980*/  LOP3.LUT R4, R3, R2, R7, 0x1e, !PT ;  /* 0x0000000203047212 */ /* 0x000fe400078e1e07 */
[----:B------:R-:W-:Y:S02]  /*0990*/  LOP3.LUT R2, R226, 0x8, R13, 0xf8, !PT ;  /* 0x00000008e2027812 */ /* 0x000fe400078ef80d */
[----:B------:R-:W-:Y:S02]  /*09a0*/  SHF.R.U32.HI R226, RZ, 0x3, R226 ;  /* 0x00000003ffe27819 */ /* 0x000fe400000116e2 */
[----:B------:R-:W-:Y:S02]  /*09b0*/  SHF.R.S32.HI R3, RZ, 0x1f, R233 ;  /* 0x0000001fff037819 */ /* 0x000fe400000114e9 */
[----:B------:R-:W-:Y:S02]  /*09c0*/  LOP3.LUT R226, R2, 0x38, R226, 0x78, !PT ;  /* 0x0000003802e27812 */ /* 0x000fe400078e78e2 */
[----:B------:R-:W-:-:S02]  /*09d0*/  LEA.HI R2, R3, R16, RZ, 0x2 ;  /* 0x0000001003027211 */ /* 0x000fc400078f10ff */
[----:B------:R-:W-:Y:S02]  /*09e0*/  LEA.HI R233, R233, R16, RZ, 0x1 ;  /* 0x00000010e9e97211 */ /* 0x000fe400078f08ff */
[----:B------:R-:W-:Y:S01]  /*09f0*/  LOP3.LUT R3, R2, 0xfffffffc, RZ, 0xc0, !PT ;  /* 0xfffffffc02037812 */ /* 0x000fe200078ec0ff */
[----:B------:R-:W-:Y:S01]  /*0a00*/  IMAD.SHL.U32 R2, R12, 0x2, RZ ;  /* 0x000000020c027824 */ /* 0x000fe200078e00ff */
[----:B------:R-:W-:-:S03]  /*0a10*/  LOP3.LUT R233, R233, 0x3ffffe, RZ, 0xc0, !PT ;  /* 0x003ffffee9e97812 */ /* 0x000fc600078ec0ff */
[----:B------:R-:W-:Y:S02]  /*0a20*/  IMAD.IADD R5, R16, 0x1, -R3 ;  /* 0x0000000110057824 */ /* 0x000fe400078e0a03 */
[----:B------:R-:W-:Y:S01]  /*0a30*/  IMAD.IADD R252, R2, 0x1, R4 ;  /* 0x0000000102fc7824 */ /* 0x000fe200078e0204 */
[----:B------:R-:W-:Y:S01]  /*0a40*/  SHF.R.S32.HI R4, RZ, 0x1f, R15 ;  /* 0x0000001fff047819 */ /* 0x000fe2000001140f */
[----:B------:R-:W-:Y:S02]  /*0a50*/  IMAD R3, R5, 0x200, R2 ;  /* 0x0000020005037824 */ /* 0x000fe400078e0202 */
[----:B------:R-:W-:Y:S01]  /*0a60*/  IMAD.SHL.U32 R2, R6, 0x40, RZ ;  /* 0x0000004006027824 */ /* 0x000fe200078e00ff */
[----:B------:R-:W-:Y:S01]  /*0a70*/  LEA.HI R4, R4, R15, RZ, 0x2 ;  /* 0x0000000f04047211 */ /* 0x000fe200078f10ff */
[----:B------:R-:W-:Y:S01]  /*0a80*/  IMAD.IADD R248, R3, 0x1, R8 ;  /* 0x0000000103f87824 */ /* 0x000fe200078e0208 */
[----:B------:R-:W-:Y:S01]  /*0a90*/  LEA R252, R252, 0x10000, 0x1 ;  /* 0x00010000fcfc7811 */ /* 0x000fe200078e08ff */
[----:B------:R-:W-:Y:S01]  /*0aa0*/  IMAD.IADD R233, R16, 0x1, -R233 ;  /* 0x0000000110e97824 */ /* 0x000fe200078e0ae9 */
[----:B------:R-:W-:Y:S01]  /*0ab0*/  SHF.R.S32.HI R6, RZ, 0x2, R4 ;  /* 0x00000002ff067819 */ /* 0x000fe20000011404 */
[----:B------:R-:W-:Y:S01]  /*0ac0*/  IMAD R4, R9, 0x1000, R225 ;  /* 0x0000100009047824 */ /* 0x000fe200078e02e1 */
[----:B------:R-:W-:Y:S01]  /*0ad0*/  LOP3.LUT R2, R2, 0x1c0, RZ, 0xc0, !PT ;  /* 0x000001c002027812 */ /* 0x000fe200078ec0ff */
[----:B------:R-:W-:-:S02]  /*0ae0*/  IMAD R233, R233, 0x200, R10 ;  /* 0x00000200e9e97824 */ /* 0x000fc400078e020a */
[----:B------:R-:W-:Y:S01]  /*0af0*/  IMAD R6, R5, 0x10, R6 ;  /* 0x0000001005067824 */ /* 0x000fe200078e0206 */
[----:B------:R-:W-:Y:S01]  /*0b00*/  SHF.R.U32.HI R3, RZ, 0x3, R2 ;  /* 0x00000003ff037819 */ /* 0x000fe20000011602 */
[----:B------:R-:W-:Y:S01]  /*0b10*/  IMAD.SHL.U32 R248, R248, 0x2, RZ ;  /* 0x00000002f8f87824 */ /* 0x000fe200078e00ff */
[----:B------:R-:W-:Y:S02]  /*0b20*/  LEA R233, R233, 0x14000, 0x1 ;  /* 0x00014000e9e97811 */ /* 0x000fe400078e08ff */
[CC--:B------:R-:W-:Y:S01]  /*0b30*/  LOP3.LUT R7, R3.reuse, R2.reuse, R7, 0x1e, !PT ;  /* 0x0000000203077212 */ /* 0x0c0fe200078e1e07 */
[----:B------:R1:W-:Y:S01]  /*0b40*/  STL [R1+0x10], R6 ;  /* 0x0000100601007387 */ /* 0x0003e20000100800 */
[C---:B------:R-:W-:Y:S01]  /*0b50*/  LOP3.LUT R8, R3.reuse, R2, R11, 0x1e, !PT ;  /* 0x0000000203087212 */ /* 0x040fe200078e1e0b */
[C---:B------:R-:W-:Y:S01]  /*0b60*/  IMAD.IADD R251, R248.reuse, 0x1, R250 ;  /* 0x00000001f8fb7824 */ /* 0x040fe200078e02fa */
[----:B------:R-:W-:Y:S01]  /*0b70*/  LOP3.LUT R3, R3, R14, R2, 0x1e, !PT ;  /* 0x0000000e03037212 */ /* 0x000fe200078e1e02 */
[----:B------:R-:W-:Y:S01]  /*0b80*/  IMAD R2, R5, 0x400, R225 ;  /* 0x0000040005027824 */ /* 0x000fe200078e02e1 */
[----:B------:R-:W-:Y:S01]  /*0b90*/  IADD3 R249, R248, 0x10, RZ ;  /* 0x00000010f8f97810 */ /* 0x000fe20007ffe0ff */
[----:B------:R-:W-:Y:S01]  /*0ba0*/  IMAD.IADD R4, R4, 0x1, R7 ;  /* 0x0000000104047824 */ /* 0x000fe200078e0207 */
[----:B------:R-:W-:Y:S01]  /*0bb0*/  LOP3.LUT R225, R3, R225, RZ, 0xfc, !PT ;  /* 0x000000e103e17212 */ /* 0x000fe200078efcff */
[----:B------:R-:W-:Y:S01]  /*0bc0*/  IMAD.MOV.U32 R3, RZ, RZ, 0x20 ;  /* 0x00000020ff037424 */ /* 0x000fe200078e00ff */
[----:B------:R-:W-:Y:S01]  /*0bd0*/  IADD3 R234, R233, 0x20, RZ ;  /* 0x00000020e9ea7810 */ /* 0x000fe20007ffe0ff */
[----:B------:R-:W-:Y:S01]  /*0be0*/  IMAD.IADD R2, R2, 0x1, R8 ;  /* 0x0000000102027824 */ /* 0x000fe200078e0208 */
[----:B------:R-:W-:-:S02]  /*0bf0*/  @P2 IADD3 R249, R248, -0x10, RZ ;  /* 0xfffffff0f8f92810 */ /* 0x000fc40007ffe0ff */
[C---:B------:R-:W-:Y:S01]  /*0c00*/  SEL R0, R3.reuse, 0xffffffe0, !P4 ;  /* 0xffffffe003007807 */ /* 0x040fe20006000000 */
[----:B------:R-:W-:Y:S01]  /*0c10*/  IMAD.SHL.U32 R2, R2, 0x2, RZ ;  /* 0x0000000202027824 */ /* 0x000fe200078e00ff */
[C---:B------:R-:W-:Y:S01]  /*0c20*/  SEL R224, R3.reuse, 0xffffffe0, !P3 ;  /* 0xffffffe003e07807 */ /* 0x040fe20005800000 */
[----:B------:R-:W-:Y:S01]  /*0c30*/  IMAD.IADD R250, R250, 0x1, R249 ;  /* 0x00000001fafa7824 */ /* 0x000fe200078e02f9 */
[----:B------:R-:W-:Y:S01]  /*0c40*/  SEL R3, R3, 0xffffffe0, !P6 ;  /* 0xffffffe003037807 */ /* 0x000fe20007000000 */
[----:B------:R-:W-:Y:S01]  /*0c50*/  IMAD.IADD R230, R229, 0x1, R0 ;  /* 0x00000001e5e67824 */ /* 0x000fe200078e0200 */
[----:B------:R-:W-:Y:S01]  /*0c60*/  @P0 IADD3 R234, R233, -0x20, RZ ;  /* 0xffffffe0e9ea0810 */ /* 0x000fe20007ffe0ff */
[----:B------:R-:W-:Y:S01]  /*0c70*/  IMAD.IADD R236, R0, 0x1, R236 ;  /* 0x0000000100ec7824 */ /* 0x000fe200078e02ec */
[----:B------:R-:W-:Y:S01]  /*0c80*/  LEA R225, R225, 0x10000, 0x1 ;  /* 0x00010000e1e17811 */ /* 0x000fe200078e08ff */
[----:B------:R-:W-:Y:S01]  /*0c90*/  IMAD.IADD R3, R2, 0x1, R3 ;  /* 0x0000000102037824 */ /* 0x000fe200078e0203 */
[----:B------:R-:W-:Y:S01]  /*0ca0*/  IADD3 R235, R234, 0x800, RZ ;  /* 0x00000800eaeb7810 */ /* 0x000fe20007ffe0ff */
[----:B------:R-:W-:-:S02]  /*0cb0*/  IMAD R224, R226, 0x2, R224 ;  /* 0x00000002e2e07824 */ /* 0x000fc400078e02e0 */
[--C-:B------:R-:W-:Y:S02]  /*0cc0*/  IMAD.IADD R228, R2, 0x1, R227.reuse ;  /* 0x0000000102e47824 */ /* 0x100fe400078e02e3 */
[----:B------:R-:W-:Y:S02]  /*0cd0*/  IMAD.IADD R232, R232, 0x1, R230 ;  /* 0x00000001e8e87824 */ /* 0x000fe400078e02e6 */
[----:B------:R-:W-:Y:S02]  /*0ce0*/  IMAD.SHL.U32 R226, R226, 0x2, RZ ;  /* 0x00000002e2e27824 */ /* 0x000fe400078e00ff */
[----:B------:R-:W-:Y:S02]  /*0cf0*/  IMAD.IADD R227, R3, 0x1, R227 ;  /* 0x0000000103e37824 */ /* 0x000fe400078e02e3 */
[----:B-1--4-:R-:W-:Y:S02]  /*0d00*/  IMAD.SHL.U32 R0, R4, 0x2, RZ ;  /* 0x0000000204007824 */ /* 0x012fe400078e00ff */
.L_x_89:
[----:B------:R-:W-:Y:S02]  /*0d10*/  ULDC.64 UR6, c[0x0][0x240] ;  /* 0x0000900000067ab9 */ /* 0x000fe40000000a00 */
[----:B------:R-:W-:-:S02]  /*0d20*/  UISETP.NE.U32.AND UP1, UPT, URZ, UR6, UPT ;  /* 0x000000063f00728c */ /* 0x000fc4000bf25070 */
[----:B------:R-:W-:Y:S02]  /*0d30*/  USHF.L.U32 UR13, UR28, 0x2, URZ ;  /* 0x000000021c0d7899 */ /* 0x000fe4000800063f */
[----:B------:R-:W-:Y:S02]  /*0d40*/  USHF.R.S32.HI UR37, URZ, 0x1f, UR28 ;  /* 0x0000001f3f257899 */ /* 0x000fe4000801141c */
[----:B------:R-:W-:Y:S02]  /*0d50*/  UISETP.NE.AND.EX UP1, UPT, URZ, UR7, UPT, UP1 ;  /* 0x000000073f00728c */ /* 0x000fe4000bf25310 */
[----:B------:R-:W-:Y:S02]  /*0d60*/  ULDC.64 UR10, c[0x0][0x250] ;  /* 0x00009400000a7ab9 */ /* 0x000fe40000000a00 */
[----:B------:R-:W-:Y:S02]  /*0d70*/  UISETP.NE.U32.AND UP3, UPT, URZ, UR10, UPT ;  /* 0x0000000a3f00728c */ /* 0x000fe4000bf65070 */
[----:B------:R-:W-:Y:S01]  /*0d80*/  USHF.L.U64.HI UR12, UR28, 0x2, UR37 ;  /* 0x000000021c0c7899 */ /* 0x000fe20008010225 */
[----:B------:R-:W-:Y:S01]  /*0d90*/  PLOP3.LUT P2, PT, PT, PT, UP1, 0x80, 0x0 ;  /* 0x000000000000781c */ /* 0x000fe20003f4f018 */
[----:B------:R-:W-:-:S02]  /*0da0*/  UIADD3 UR6, UP0, UR13, UR6, URZ ;  /* 0x000000060d067290 */ /* 0x000fc4000ff1e03f */
[----:B------:R-:W-:Y:S02]  /*0db0*/  UISETP.NE.AND.EX UP3, UPT, URZ, UR11, UPT, UP3 ;  /* 0x0000000b3f00728c */ /* 0x000fe4000bf65330 */
[----:B------:R-:W-:Y:S02]  /*0dc0*/  UIADD3.X UR7, UR12, UR7, URZ, UP0, !UPT ;  /* 0x000000070c077290 */ /* 0x000fe400087fe43f */
[----:B-1----:R-:W-:Y:S01]  /*0dd0*/  IMAD.U32 R4, RZ, RZ, UR6 ;  /* 0x00000006ff047e24 */ /* 0x002fe2000f8e00ff */
[----:B------:R-:W-:Y:S01]  /*0de0*/  ULDC.U8 UR14, c[0x0][0x312] ;  /* 0x0000c480000e7ab9 */ /* 0x000fe20000000000 */
[----:B------:R-:W-:Y:S01]  /*0df0*/  PLOP3.LUT P0, PT, PT, PT, UP3, 0x80, 0x0 ;  /* 0x000000000000781c */ /* 0x000fe20003f0f038 */
[----:B------:R-:W-:Y:S01]  /*0e00*/  ULDC.64 UR8, c[0x0][0x248] ;  /* 0x0000920000087ab9 */ /* 0x000fe20000000a00 */
[----:B------:R-:W-:Y:S01]  /*0e10*/  IMAD.U32 R5, RZ, RZ, UR7 ;  /* 0x00000007ff057e24 */ /* 0x000fe2000f8e00ff */
[----:B------:R-:W-:Y:S02]  /*0e20*/  UISETP.NE.AND UP4, UPT, UR14, URZ, UPT ;  /* 0x0000003f0e00728c */ /* 0x000fe4000bf85270 */
[----:B------:R-:W-:-:S02]  /*0e30*/  @UP3 UIADD3 UR6, UP0, UR13, UR10, URZ ;  /* 0x0000000a0d063290 */ /* 0x000fc4000ff1e03f */
[----:B--2---:R1:W2:Y:S01]  /*0e40*/  @P2 LDG.E R9, [R4.64] ;  /* 0x0000000404092981 */ /* 0x0042a2000c1e1900 */
[----:B------:R-:W-:Y:S02]  /*0e50*/  UISETP.EQ.U32.AND UP2, UPT, URZ, UR8, UPT ;  /* 0x000000083f00728c */ /* 0x000fe4000bf42070 */
[----:B------:R-:W-:Y:S01]  /*0e60*/  @UP3 UIADD3.X UR7, UR12, UR11, URZ, UP0, !UPT ;  /* 0x0000000b0c073290 */ /* 0x000fe200087fe43f */
[----:B------:R1:W3:Y:S01]  /*0e70*/  @P2 LDG.E R8, [R4.64+0x4] ;  /* 0x0000040404082981 */ /* 0x0002e2000c1e1900 */
[----:B------:R-:W-:Y:S01]  /*0e80*/  MOV R6, UR6 ;  /* 0x0000000600067c02 */ /* 0x000fe20008000f00 */
[----:B------:R-:W-:-:S03]  /*0e90*/  UISETP.EQ.OR.EX UP2, UPT, URZ, UR9, !UP4, UP2 ;  /* 0x000000093f00728c */ /* 0x000fc6000e742720 */
[----:B------:R-:W-:Y:S01]  /*0ea0*/  IMAD.U32 R7, RZ, RZ, UR7 ;  /* 0x00000007ff077e24 */ /* 0x000fe2000f8e00ff */
[----:B------:R-:W-:-:S04]  /*0eb0*/  UIADD3 UR8, UP0, UR13, UR8, URZ ;  /* 0x000000080d087290 */ /* 0x000fc8000ff1e03f */
[----:B-----5:R4:W5:Y:S01]  /*0ec0*/  @P0 LDG.E R6, [R6.64] ;  /* 0x0000000406060981 */ /* 0x020962000c1e1900 */
[----:B------:R-:W-:Y:S01]  /*0ed0*/  PLOP3.LUT P1, PT, PT, PT, UP2, 0x80, 0x0 ;  /* 0x000000000000781c */ /* 0x000fe20003f2f028 */
[----:B------:R-:W-:Y:S01]  /*0ee0*/  UIADD3.X UR9, UR12, UR9, URZ, UP0, !UPT ;  /* 0x000000090c097290 */ /* 0x000fe200087fe43f */
[----:B-1----:R-:W-:-:S05]  /*0ef0*/  IMAD.U32 R4, RZ, RZ, UR8 ;  /* 0x00000008ff047e24 */ /* 0x002fca000f8e00ff */
[----:B------:R-:W-:-:S06]  /*0f00*/  MOV R5, UR9 ;  /* 0x0000000900057c02 */ /* 0x000fcc0008000f00 */
[----:B----4-:R-:W4:Y:S01]  /*0f10*/  @!P1 LDG.E R7, [R4.64] ;  /* 0x0000000404079981 */ /* 0x010f22000c1e1900 */
[----:B------:R-:W-:Y:S02]  /*0f20*/  UMOV UR18, 0xffffffff ;  /* 0xffffffff00127882 */ /* 0x000fe40000000000 */
[----:B------:R-:W-:Y:S02]  /*0f30*/  UMOV UR17, URZ ;  /* 0x0000003f00117c82 */ /* 0x000fe40008000000 */
[----:B------:R-:W-:Y:S02]  /*0f40*/  UMOV UR24, 0xffffffff ;  /* 0xffffffff00187882 */ /* 0x000fe40000000000 */
[----:B------:R-:W-:Y:S01]  /*0f50*/  ULDC UR8, c[0x0][0x218] ;  /* 0x0000860000087ab9 */ /* 0x000fe20000000800 */
[----:B--2---:R-:W1:Y:S08]  /*0f60*/  @P2 R2UR UR18, R9 ;  /* 0x00000000091223c2 */ /* 0x004e7000000e0000 */
[----:B---3--:R-:W1:Y:S08]  /*0f70*/  @P2 R2UR UR6, R8 ;  /* 0x00000000080623c2 */ /* 0x008e7000000e0000 */
[----:B-----5:R2:W3:Y:S01]  /*0f80*/  @P0 R2UR UR17, R6 ;  /* 0x00000000061103c2 */ /* 0x0204e200000e0000 */
[----:B------:R-:W-:-:S04]  /*0f90*/  ISETP.NE.U32.AND P0, PT, RZ, c[0x0][0x248], PT ;  /* 0x00009200ff007a0c */ /* 0x000fc80003f05070 */
[----:B------:R-:W-:Y:S01]  /*0fa0*/  ISETP.NE.AND.EX P0, PT, RZ, c[0x0][0x24c], PT, P0 ;  /* 0x00009300ff007a0c */ /* 0x000fe20003f05300 */
[----:B-1----:R-:W-:Y:S02]  /*0fb0*/  @UP1 UIADD3 UR25, UR6, -UR18, URZ ;  /* 0x8000001206191290 */ /* 0x002fe4000fffe03f */
[----:B----4-:R2:W1:Y:S05]  /*0fc0*/  @!P1 R2UR UR24, R7 ;  /* 0x00000000071893c2 */ /* 0x01046a00000e0000 */
[----:B------:R-:W-:-:S05]  /*0fd0*/  @!UP1 ULDC UR25, c[0x0][0x214] ;  /* 0x0000850000199ab9 */ /* 0x000fca0000000800 */
        /* <DEDUP_REMOVED lines=8> */
.L_x_73:
        /* <DEDUP_REMOVED lines=21> */
[----:B-1----:R-:W-:Y:S02]  /*11b0*/  UISETP.NE.AND UP0, UPT, UR24, -0x1, UPT ;  /* 0xffffffff1800788c */ /* 0x002fe4000bf05270 */
[----:B------:R-:W-:Y:S02]  /*11c0*/  ULDC.64 UR12, c[0x0][0x178] ;  /* 0x00005e00000c7ab9 */ /* 0x000fe40000000a00 */
[----:B------:R-:W-:Y:S02]  /*11d0*/  UIMAD UR14, UR37, UR12, URZ ;  /* 0x0000000c250e72a4 */ /* 0x000fe4000f8e023f */
[----:B------:R-:W-:Y:S01]  /*11e0*/  UIMAD.WIDE.U32 UR10, UR28, UR12, URZ ;  /* 0x0000000c1c0a72a5 */ /* 0x000fe2000f8e003f */
[----:B------:R-:W-:Y:S01]  /*11f0*/  PLOP3.LUT P1, PT, PT, PT, UP0, 0x80, 0x0 ;  /* 0x000000000000781c */ /* 0x000fe20003f2f008 */
[----:B------:R-:W-:Y:S02]  /*1200*/  UIADD3 UR12, UR25, 0x3f, URZ ;  /* 0x0000003f190c7890 */ /* 0x000fe4000fffe03f */
[----:B------:R-:W-:-:S02]  /*1210*/  UIMAD UR21, UR28, UR13, UR14 ;  /* 0x0000000d1c1572a4 */ /* 0x000fc4000f8e020e */
[----:B------:R-:W-:Y:S02]  /*1220*/  USHF.R.S32.HI UR19, URZ, 0x1f, UR12 ;  /* 0x0000001f3f137899 */ /* 0x000fe4000801140c */
[----:B------:R-:W-:Y:S02]  /*1230*/  @UP0 UIADD3 UR13, UR17, UR24, URZ ;  /* 0x00000018110d0290 */ /* 0x000fe4000fffe03f */
[----:B------:R-:W-:Y:S02]  /*1240*/  ULEA.HI UR12, UR19, UR12, URZ, 0x6 ;  /* 0x0000000c130c7291 */ /* 0x000fe4000f8f303f */
[----:B------:R-:W-:Y:S02]  /*1250*/  ULDC.64 UR6, c[0x0][0x190] ;  /* 0x0000640000067ab9 */ /* 0x000fe40000000a00 */
[----:B------:R-:W-:Y:S02]  /*1260*/  UISETP.NE.AND UP2, UPT, UR18, -0x1, UPT ;  /* 0xffffffff1200788c */ /* 0x000fe4000bf45270 */
[----:B------:R-:W-:-:S02]  /*1270*/  ULDC.64 UR14, c[0x0][0x198] ;  /* 0x00006600000e7ab9 */ /* 0x000fc40000000a00 */
[----:B------:R-:W-:Y:S02]  /*1280*/  UIMAD.WIDE.U32 UR8, UR18, UR6, URZ ;  /* 0x00000006120872a5 */ /* 0x000fe4000f8e003f */
[----:B------:R-:W-:Y:S02]  /*1290*/  UIMAD UR22, UR18, UR7, URZ ;  /* 0x00000007121672a4 */ /* 0x000fe4000f8e023f */
[----:B------:R-:W-:Y:S02]  /*12a0*/  @UP0 UIMAD.WIDE.U32 UR6, UR13, UR14, URZ ;  /* 0x0000000e0d0602a5 */ /* 0x000fe4000f8e003f */
[----:B------:R-:W-:Y:S02]  /*12b0*/  USHF.R.S32.HI UR35, URZ, 0x6, UR12 ;  /* 0x000000063f237899 */ /* 0x000fe4000801140c */
[----:B------:R-:W-:Y:S02]  /*12c0*/  ULOP3.LUT UR12, UR12, 0xffffffc0, URZ, 0xc0, !UPT ;  /* 0xffffffc00c0c7892 */ /* 0x000fe4000f8ec03f */
[----:B------:R-:W-:-:S02]  /*12d0*/  @UP0 UIMAD UR34, UR13, UR15, UR7 ;  /* 0x0000000f0d2202a4 */ /* 0x000fc4000f8e0207 */
[----:B------:R-:W-:Y:S02]  /*12e0*/  UIADD3 UR13, UR12, -0x40, URZ ;  /* 0xffffffc00c0d7890 */ /* 0x000fe4000fffe03f */
[----:B------:R-:W-:Y:S02]  /*12f0*/  UIADD3 UR30, UR11, UR21, URZ ;  /* 0x000000150b1e7290 */ /* 0x000fe4000fffe03f */
[----:B------:R-:W-:Y:S02]  /*1300*/  @UP2 UIADD3 UR30, UR9, UR22, URZ ;  /* 0x00000016091e2290 */ /* 0x000fe4000fffe03f */
[----:B------:R-:W-:Y:S02]  /*1310*/  USEL UR36, UR10, UR8, !UP2 ;  /* 0x000000080a247287 */ /* 0x000fe4000d000000 */
[----:B------:R-:W-:Y:S02]  /*1320*/  USHF.R.S32.HI UR22, URZ, 0x1f, UR13 ;  /* 0x0000001f3f167899 */ /* 0x000fe4000801140d */
[----:B------:R-:W-:Y:S01]  /*1330*/  @UP0 UMOV UR29, UR6 ;  /* 0x00000006001d0c82 */ /* 0x000fe20008000000 */
        /* <DEDUP_REMOVED lines=13> */
.L_x_75:
        /* <DEDUP_REMOVED lines=18> */
.L_x_76:
[----:B------:R-:W-:Y:S01]  /*1530*/  IABS R8, c[0x0][0x1c8] ;  /* 0x0000720000087a13 */ /* 0x000fe20000000000 */
[----:B------:R-:W-:Y:S01]  /*1540*/  ULDC.64 UR8, c[0x0][0x370] ;  /* 0x0000dc0000087ab9 */ /* 0x000fe20000000a00 */
[----:B--2---:R-:W-:Y:S01]  /*1550*/  IABS R7, UR31 ;  /* 0x0000001f00077c13 */ /* 0x004fe20008000000 */
[----:B------:R-:W-:Y:S01]  /*1560*/  @UP2 UIMAD.WIDE.U32 UR6, UR18, UR8, URZ ;  /* 0x00000008120622a5 */ /* 0x000fe2000f8e003f */
[----:B------:R-:W1:Y:S01]  /*1570*/  I2F.RP R4, R8 ;  /* 0x0000000800047306 */ /* 0x000e620000209400 */
[----:B------:R-:W-:Y:S01]  /*1580*/  ULDC UR10, c[0x0][0x224] ;  /* 0x00008900000a7ab9 */ /* 0x000fe20000000800 */
[----:B------:R-:W-:Y:S01]  /*1590*/  ISETP.NE.AND P3, PT, RZ, c[0x0][0x1c8], PT ;  /* 0x00007200ff007a0c */ /* 0x000fe20003f65270 */
[----:B------:R-:W-:Y:S02]  /*15a0*/  @UP2 UIMAD UR21, UR18, UR9, UR7 ;  /* 0x00000009121522a4 */ /* 0x000fe4000f8e0207 */
[----:B------:R-:W-:-:S02]  /*15b0*/  ULDC UR11, c[0x0][0x234] ;  /* 0x00008d00000b7ab9 */ /* 0x000fc40000000800 */
        /* <DEDUP_REMOVED lines=23> */
[----:B------:R-:W-:Y:S01]  /*1730*/  UIMAD UR10, UR57, UR9, UR7 ;  /* 0x00000009390a72a4 */ /* 0x000fe2000f8e0207 */
[----:B------:R-:W-:Y:S01]  /*1740*/  IMAD.MOV.U32 R4, RZ, RZ, RZ ;  /* 0x000000ffff047224 */ /* 0x000fe200078e00ff */
[----:B------:R-:W-:Y:S02]  /*1750*/  USHF.L.U64.HI UR6, UR28, 0x7, UR37 ;  /* 0x000000071c067899 */ /* 0x000fe40008010225 */
[----:B------:R-:W-:Y:S01]  /*1760*/  USEL UR7, UR59, URZ, UP1 ;  /* 0x0000003f3b077287 */ /* 0x000fe20008800000 */
[----:B------:R-:W-:Y:S01]  /*1770*/  IMAD.HI.U32 R4, R5, R6, R4 ;  /* 0x0000000605047227 */ /* 0x000fe200078e0004 */
[----:B------:R-:W-:Y:S02]  /*1780*/  USEL UR6, UR6, URZ, UP1 ;  /* 0x0000003f06067287 */ /* 0x000fe40008800000 */
[----:B------:R-:W-:Y:S01]  /*1790*/  UIADD3 UR8, UP1, UR13, UR7, URZ ;  /* 0x000000070d087290 */ /* 0x000fe2000ff3e03f */
[----:B------:R-:W-:Y:S01]  /*17a0*/  IMAD.MOV.U32 R5, RZ, RZ, R7 ;  /* 0x000000ffff057224 */ /* 0x000fe200078e0007 */
[----:B------:R-:W-:-:S02]  /*17b0*/  USEL UR10, UR10, URZ, UP6 ;  /* 0x0000003f0a0a7287 */ /* 0x000fc4000b000000 */
[----:B------:R-:W-:Y:S01]  /*17c0*/  UIADD3.X UR7, UR22, UR6, URZ, UP1, !UPT ;  /* 0x0000000616077290 */ /* 0x000fe20008ffe43f */
[----:B------:R-:W-:Y:S01]  /*17d0*/  IMAD.HI.U32 R4, R4, R5, RZ ;  /* 0x0000000504047227 */ /* 0x000fe200078e00ff */
[----:B------:R-:W-:-:S03]  /*17e0*/  UIMAD UR6, UR33, UR8, URZ ;  /* 0x00000008210672a4 */ /* 0x000fc6000f8e023f */
[----:B------:R-:W-:Y:S01]  /*17f0*/  IMAD.MOV R6, RZ, RZ, -R4 ;  /* 0x000000ffff067224 */ /* 0x000fe200078e0a04 */
[----:B------:R-:W-:Y:S02]  /*1800*/  UIMAD UR9, UR32, UR7, UR6 ;  /* 0x00000007200972a4 */ /* 0x000fe4000f8e0206 */
[----:B------:R-:W-:Y:S01]  /*1810*/  @UP5 USEL UR6, UR51, UR18, !UP2 ;  /* 0x0000001233065287 */ /* 0x000fe2000d000000 */
[----:B------:R-:W-:-:S03]  /*1820*/  IMAD R5, R8, R6, R5 ;  /* 0x0000000608057224 */ /* 0x000fc600078e0205 */
[----:B------:R-:W-:Y:S02]  /*1830*/  @UP5 UIMAD UR11, UR31, UR11, UR6 ;  /* 0x0000000b1f0b52a4 */ /* 0x000fe4000f8e0206 */
[----:B------:R-:W-:Y:S01]  /*1840*/  ISETP.GT.U32.AND P2, PT, R8, R5, PT ;  /* 0x000000050800720c */ /* 0x000fe20003f44070 */
[----:B------:R-:W-:-:S04]  /*1850*/  UIMAD.WIDE.U32 UR6, UR32, UR8, URZ ;  /* 0x00000008200672a5 */ /* 0x000fc8000f8e003f */
[----:B------:R-:W-:Y:S02]  /*1860*/  UIADD3 UR9, UR7, UR9, URZ ;  /* 0x0000000907097290 */ /* 0x000fe4000fffe03f */
[----:B------:R-:W-:-:S06]  /*1870*/  @!UP5 UMOV UR11, UR46 ;  /* 0x0000002e000bdc82 */ /* 0x000fcc0008000000 */
[----:B------:R-:W-:Y:S01]  /*1880*/  @!P2 IMAD.IADD R5, R5, 0x1, -R8 ;  /* 0x000000010505a824 */ /* 0x000fe200078e0a08 */
[----:B------:R-:W-:Y:S02]  /*1890*/  @!P2 IADD3 R4, R4, 0x1, RZ ;  /* 0x000000010404a810 */ /* 0x000fe40007ffe0ff */
[----:B------:R-:W-:Y:S02]  /*18a0*/  ISETP.LE.AND P2, PT, RZ, UR53, PT ;  /* 0x00000035ff007c0c */ /* 0x000fe4000bf43270 */
[----:B------:R-:W-:-:S13]  /*18b0*/  ISETP.GE.U32.AND P0, PT, R5, R8, PT ;  /* 0x000000080500720c */ /* 0x000fda0003f06070 */
[----:B------:R-:W-:Y:S02]  /*18c0*/  @P0 IADD3 R4, R4, 0x1, RZ ;  /* 0x0000000104040810 */ /* 0x000fe40007ffe0ff */
[----:B------:R-:W-:-:S03]  /*18d0*/  PLOP3.LUT P0, PT, PT, PT, UP5, 0x80, 0x0 ;  /* 0x000000000000781c */ /* 0x000fc60003f0f058 */
[----:B------:R-:W-:Y:S01]  /*18e0*/  @!P2 IMAD.MOV R4, RZ, RZ, -R4 ;  /* 0x000000ffff04a224 */ /* 0x000fe200078e0a04 */
[----:B------:R-:W-:-:S04]  /*18f0*/  @!P3 LOP3.LUT R4, RZ, c[0x0][0x1c8], RZ, 0x33, !PT ;  /* 0x00007200ff04ba12 */ /* 0x000fc800078e33ff */
[----:B------:R-:W-:-:S05]  /*1900*/  SHF.R.S32.HI R16, RZ, 0x1f, R4 ;  /* 0x0000001fff107819 */ /* 0x000fca0000011404 */
[----:B------:R-:W-:Y:S05]  /*1910*/  @!P0 BRA `(.L_x_77) ;  /* 0x0000005000008947 */ /* 0x000fea0003800000 */
[----:B------:R-:W-:Y:S02]  /*1920*/  ULDC UR8, c[0x0][0x224] ;  /* 0x0000890000087ab9 */ /* 0x000fe40000000800 */
[----:B------:R-:W-:-:S04]  /*1930*/  @!UP2 UIMAD UR18, UR28, UR8, URZ ;  /* 0x000000081c12a2a4 */ /* 0x000fc8000f8e023f */
[----:B------:R-:W-:-:S04]  /*1940*/  ULEA UR8, UR28, UR18, 0x7 ;  /* 0x000000121c087291 */ /* 0x000fc8000f8e383f */
[----:B------:R-:W-:Y:S01]  /*1950*/  UIMAD UR8, UR52, UR31, UR8 ;  /* 0x0000001f340872a4 */ /* 0x000fe2000f8e0208 */
[----:B------:R-:W-:Y:S05]  /*1960*/  BRA `(.L_x_78) ;  /* 0x0000001000007947 */ /* 0x000fea0003800000 */
.L_x_77:
[----:B------:R-:W-:Y:S02]  /*1970*/  UMOV UR8, UR47 ;  /* 0x0000002f00087c82 */ /* 0x000fe40008000000 */
.L_x_78:
[----:B------:R-:W2:Y:S04]  /*1980*/  LDL.64 R6, [R1+0x8] ;  /* 0x0000080001067983 */ /* 0x000ea80000100a00 */
[----:B------:R1:W2:Y:S01]  /*1990*/  LDL.64 R24, [R1+0x8] ;  /* 0x0000080001187983 */ /* 0x0002a20000100a00 */
[----:B------:R-:W-:Y:S01]  /*19a0*/  UIADD3 UR6, UP4, UP3, UR6, UR42, UR44 ;  /* 0x0000002a06067290 */ /* 0x000fe2000fb9e02c */
[----:B------:R-:W-:Y:S02]  /*19b0*/  IMAD.U32 R13, RZ, RZ, UR5 ;  /* 0x00000005ff0d7e24 */ /* 0x000fe4000f8e00ff */
[----:B------:R-:W3:Y:S01]  /*19c0*/  LDL R18, [R1+0x14] ;  /* 0x0000140001127983 */ /* 0x000ee20000100800 */
[----:B------:R-:W-:Y:S01]  /*19d0*/  UIADD3 UR18, UP2, UP1, UR14, UR6, UR15 ;  /* 0x000000060e127290 */ /* 0x000fe2000f95e00f */
[----:B------:R-:W-:Y:S01]  /*19e0*/  IMAD.U32 R12, RZ, RZ, UR4 ;  /* 0x00000004ff0c7e24 */ /* 0x000fe2000f8e00ff */
[----:B------:R-:W-:Y:S01]  /*19f0*/  UIADD3.X UR6, UR9, UR45, UR50, UP4, UP3 ;  /* 0x0000002d09067290 */ /* 0x000fe2000a7e6432 */
[----:B------:R-:W4:Y:S03]  /*1a00*/  S2R R22, SR_TID.X ;  /* 0x0000000000167919 */ /* 0x000f260000002100 */
[----:B------:R-:W-:Y:S01]  /*1a10*/  UIADD3.X UR15, UR10, UR6, UR12, UP2, UP1 ;  /* 0x000000060a0f7290 */ /* 0x000fe200097e240c */
[----:B------:R-:W5:Y:S02]  /*1a20*/  S2R R23, SR_TID.X ;  /* 0x0000000000177919 */ /* 0x000f640000002100 */
[----:B------:R-:W-:-:S02]  /*1a30*/  ULDC.64 UR6, c[0x0][0x1a8] ;  /* 0x00006a0000067ab9 */ /* 0x000fc40000000a00 */
[----:B------:R-:W-:Y:S01]  /*1a40*/  UIMAD UR6, UR54, UR6, URZ ;  /* 0x00000006360672a4 */ /* 0x000fe2000f8e023f */
[----:B------:R-:W1:Y:S03]  /*1a50*/  S2R R15, SR_TID.X ;  /* 0x00000000000f7919 */ /* 0x000e660000002100 */
[----:B------:R-:W-:Y:S01]  /*1a60*/  UIMAD UR14, UR31, UR7, UR6 ;  /* 0x000000071f0e72a4 */ /* 0x000fe2000f8e0206 */
[----:B------:R-:W1:Y:S02]  /*1a70*/  S2R R17, SR_TID.X ;  /* 0x0000000000117919 */ /* 0x000e640000002100 */
[----:B------:R-:W-:Y:S02]  /*1a80*/  ULDC.64 UR6, c[0x0][0x378] ;  /* 0x0000de0000067ab9 */ /* 0x000fe40000000a00 */
[----:B------:R-:W-:-:S04]  /*1a90*/  UIMAD UR6, UR54, UR6, URZ ;  /* 0x00000006360672a4 */ /* 0x000fc8000f8e023f */
[----:B------:R-:W-:Y:S01]  /*1aa0*/  UIMAD UR9, UR31, UR7, UR6 ;  /* 0x000000071f0972a4 */ /* 0x000fe2000f8e0206 */
[----:B----4-:R-:W-:Y:S02]  /*1ab0*/  SHF.R.S32.HI R22, RZ, 0x1f, R22 ;  /* 0x0000001fff167819 */ /* 0x010fe40000011416 */
[----:B------:R-:W-:Y:S02]  /*1ac0*/  ULDC.64 UR6, c[0x0][0x370] ;  /* 0x0000dc0000067ab9 */ /* 0x000fe40000000a00 */
[----:B------:R-:W-:Y:S01]  /*1ad0*/  UIMAD UR6, UR22, UR6, URZ ;  /* 0x00000006160672a4 */ /* 0x000fe2000f8e023f */
[----:B-----5:R-:W-:-:S03]  /*1ae0*/  LEA.HI R22, R22, R23, RZ, 0x3 ;  /* 0x0000001716167211 */ /* 0x020fc600078f18ff */
[----:B------:R-:W-:Y:S01]  /*1af0*/  UIMAD UR7, UR13, UR7, UR6 ;  /* 0x000000070d0772a4 */ /* 0x000fe2000f8e0206 */
[----:B------:R-:W-:Y:S01]  /*1b00*/  SHF.R.S32.HI R22, RZ, 0x3, R22 ;  /* 0x00000003ff167819 */ /* 0x000fe20000011416 */
[----:B------:R-:W-:-:S03]  /*1b10*/  UIADD3 UR6, -UR16, UR25, UR23 ;  /* 0x0000001910067290 */ /* 0x000fc6000fffe117 */
[----:B------:R-:W-:Y:S02]  /*1b20*/  IADD3 R5, P2, R22, UR13, RZ ;  /* 0x0000000d16057c10 */ /* 0x000fe4000ff5e0ff */
[----:B------:R-:W-:Y:S01]  /*1b30*/  SHF.R.S32.HI R14, RZ, 0x1f, R22 ;  /* 0x0000001fff0e7819 */ /* 0x000fe20000011416 */
[----:B------:R-:W-:Y:S01]  /*1b40*/  ULDC UR5, c[0x0][0x2e8] ;  /* 0x0000ba0000057ab9 */ /* 0x000fe20000000800 */
[----:B------:R-:W-:Y:S01]  /*1b50*/  IMAD.U32 R10, RZ, RZ, UR13 ;  /* 0x0000000dff0a7e24 */ /* 0x000fe2000f8e00ff */
[----:B------:R-:W-:Y:S01]  /*1b60*/  UIADD3 UR6, UR6, -UR5, URZ ;  /* 0x8000000506067290 */ /* 0x000fe2000fffe03f */
[----:B------:R-:W-:Y:S02]  /*1b70*/  IADD3.X R11, R14, UR22, RZ, P2, !PT ;  /* 0x000000160e0b7c10 */ /* 0x000fe400097fe4ff */
[----:B-1----:R-:W-:Y:S01]  /*1b80*/  SHF.R.S32.HI R15, RZ, 0x1f, R15 ;  /* 0x0000001fff0f7819 */ /* 0x002fe2000001140f */
[----:B------:R-:W-:Y:S02]  /*1b90*/  USHF.R.S32.HI UR12, URZ, 0x1f, UR6 ;  /* 0x0000001f3f0c7899 */ /* 0x000fe40008011406 */
[----:B------:R-:W-:Y:S01]  /*1ba0*/  IMAD R11, R11, c[0x0][0x190], RZ ;  /* 0x000064000b0b7a24 */ /* 0x000fe200078e02ff */
[----:B------:R-:W-:Y:S01]  /*1bb0*/  LEA.HI R15, R15, R17, RZ, 0x5 ;  /* 0x000000110f0f7211 */ /* 0x000fe200078f28ff */
[----:B------:R-:W-:-:S03]  /*1bc0*/  ULEA.HI UR12, UR12, UR6, URZ, 0x6 ;  /* 0x000000060c0c7291 */ /* 0x000fc6000f8f303f */
[----:B------:R-:W-:Y:S01]  /*1bd0*/  SHF.R.S32.HI R15, RZ, 0x5, R15 ;  /* 0x00000005ff0f7819 */ /* 0x000fe2000001140f */
[----:B------:R-:W-:-:S04]  /*1be0*/  USHF.R.S32.HI UR12, URZ, 0x6, UR12 ;  /* 0x000000063f0c7899 */ /* 0x000fc8000801140c */
[----:B------:R-:W-:-:S04]  /*1bf0*/  UISETP.LT.AND UP1, UPT, URZ, UR12, UPT ;  /* 0x0000000c3f00728c */ /* 0x000fc8000bf21270 */
[----:B------:R-:W-:-:S04]  /*1c00*/  USEL UR12, URZ, UR12, !UP1 ;  /* 0x0000000c3f0c7287 */ /* 0x000fc8000c800000 */
[----:B------:R-:W-:Y:S02]  /*1c10*/  UISETP.GT.AND UP1, UPT, UR35, UR12, UPT ;  /* 0x0000000c2300728c */ /* 0x000fe4000bf24270 */
[----:B------:R-:W-:Y:S02]  /*1c20*/  UIADD3 UR10, UR13, UR8, URZ ;  /* 0x000000080d0a7290 */ /* 0x000fe4000fffe03f */
[----:B------:R-:W-:Y:S02]  /*1c30*/  UIADD3 UR8, UR13, UR11, URZ ;  /* 0x0000000b0d087290 */ /* 0x000fe4000fffe03f */
[----:B------:R-:W-:Y:S02]  /*1c40*/  ULDC.64 UR4, c[0x0][0x200] ;  /* 0x0000800000047ab9 */ /* 0x000fe40000000a00 */
[----:B------:R-:W-:Y:S01]  /*1c50*/  UIMAD.WIDE UR10, UR10, UR58, UR60 ;  /* 0x0000003a0a0a72a5 */ /* 0x000fe2000f8e023c */
[----:B------:R-:W-:Y:S01]  /*1c60*/  BSSY B0, `(.L_x_74) ;  /* 0x000046f000007945 */ /* 0x000fe20003800000 */
[----:B------:R-:W-:Y:S01]  /*1c70*/  UIADD3 UR6, UR35, -0x1, URZ ;  /* 0xffffffff23067890 */ /* 0x000fe2000fffe03f */
[----:B--2---:R-:W-:-:S05]  /*1c80*/  IMAD.MOV.U32 R24, RZ, RZ, R6 ;  /* 0x000000ffff187224 */ /* 0x004fca00078e0006 */
[----:B------:R-:W-:Y:S02]  /*1c90*/  IADD3 R6, P0, R24, UR19, RZ ;  /* 0x0000001318067c10 */ /* 0x000fe4000ff1e0ff */
[----:B------:R-:W-:-:S04]  /*1ca0*/  SHF.R.S32.HI R25, RZ, 0x1f, R24 ;  /* 0x0000001fff197819 */ /* 0x000fc80000011418 */
[----:B------:R-:W-:Y:S01]  /*1cb0*/  IADD3.X R7, R25, UR21, RZ, P0, !PT ;  /* 0x0000001519077c10 */ /* 0x000fe200087fe4ff */
[----:B------:R-:W-:-:S04]  /*1cc0*/  IMAD.WIDE.U32 R8, R5, c[0x0][0x190], R24 ;  /* 0x0000640005087a25 */ /* 0x000fc800078e0018 */
[----:B------:R-:W-:Y:S01]  /*1cd0*/  IMAD.WIDE.U32 R6, R10, c[0x0][0x370], R6 ;  /* 0x0000dc000a067a25 */ /* 0x000fe200078e0006 */
[----:B------:R-:W-:-:S03]  /*1ce0*/  IADD3 R8, P0, R8, UR36, RZ ;  /* 0x0000002408087c10 */ /* 0x000fc6000ff1e0ff */
[----:B------:R-:W-:Y:S01]  /*1cf0*/  IMAD R5, R5, c[0x0][0x194], R11 ;  /* 0x0000650005057a24 */ /* 0x000fe200078e020b */
[----:B------:R-:W-:Y:S01]  /*1d00*/  IADD3 R7, R7, UR7, RZ ;  /* 0x0000000707077c10 */ /* 0x000fe2000fffe0ff */
[----:B------:R-:W-:-:S03]  /*1d10*/  IMAD.U32 R10, RZ, RZ, UR31 ;  /* 0x0000001fff0a7e24 */ /* 0x000fc6000f8e00ff */
[----:B------:R-:W-:Y:S01]  /*1d20*/  IADD3.X R9, R9, UR30, R5, P0, !PT ;  /* 0x0000001e09097c10 */ /* 0x000fe200087fe405 */
[----:B------:R-:W-:-:S04]  /*1d30*/  IMAD.WIDE.U32 R6, R10, c[0x0][0x378], R6 ;  /* 0x0000de000a067a25 */ /* 0x000fc800078e0006 */
[----:B------:R-:W-:Y:S02]  /*1d40*/  IMAD.U32 R5, RZ, RZ, UR31 ;  /* 0x0000001fff057e24 */ /* 0x000fe4000f8e00ff */
[----:B---3--:R-:W-:Y:S02]  /*1d50*/  IMAD R10, R15, UR43, R18 ;  /* 0x0000002b0f0a7c24 */ /* 0x008fe4000f8e0212 */
[----:B------:R-:W-:-:S03]  /*1d60*/  IMAD.WIDE.U32 R8, R5, c[0x0][0x1a8], R8 ;  /* 0x00006a0005087a25 */ /* 0x000fc600078e0008 */
[C---:B------:R-:W-:Y:S01]  /*1d70*/  IADD3 R5, P0, R10.reuse, UR18, RZ ;  /* 0x000000120a057c10 */ /* 0x040fe2000ff1e0ff */
[----:B------:R1:W-:Y:S03]  /*1d80*/  STL [R1+0xc], R25 ;  /* 0x00000c1901007387 */ /* 0x0003e60000100800 */
[----:B------:R-:W-:Y:S02]  /*1d90*/  LEA.HI.X.SX32 R10, R10, UR15, 0x1, P0 ;  /* 0x0000000f0a0a7c11 */ /* 0x000fe400080f0eff */
[----:B------:R-:W-:Y:S01]  /*1da0*/  LEA R238, P0, R5, c[0x0][0x350], 0x2 ;  /* 0x0000d40005ee7a11 */ /* 0x000fe200078010ff */
[----:B------:R-:W-:Y:S01]  /*1db0*/  IMAD R11, R14, c[0x0][0x370], RZ ;  /* 0x0000dc000e0b7a24 */ /* 0x000fe200078e02ff */
[----:B------:R-:W-:Y:S02]  /*1dc0*/  IADD3 R7, R7, UR9, RZ ;  /* 0x0000000907077c10 */ /* 0x000fe4000fffe0ff */
[----:B------:R-:W-:-:S02]  /*1dd0*/  LEA.HI.X R239, R5, c[0x0][0x354], R10, 0x2, P0 ;  /* 0x0000d50005ef7a11 */ /* 0x000fc400000f140a */
[----:B------:R-:W-:Y:S01]  /*1de0*/  PLOP3.LUT P0, PT, PT, PT, UP1, 0x80, 0x0 ;  /* 0x000000000000781c */ /* 0x000fe20003f0f018 */
[----:B------:R-:W-:Y:S01]  /*1df0*/  UIMAD.WIDE UR8, UR8, UR58, UR4 ;  /* 0x0000003a080872a5 */ /* 0x000fe2000f8e0204 */
[C---:B------:R-:W-:Y:S02]  /*1e00*/  IMAD R11, R22.reuse, c[0x0][0x374], R11 ;  /* 0x0000dd00160b7a24 */ /* 0x040fe400078e020b */
[----:B------:R-:W-:Y:S01]  /*1e10*/  IMAD.WIDE.U32 R6, R22, c[0x0][0x370], R6 ;  /* 0x0000dc0016067a25 */ /* 0x000fe200078e0006 */
[----:B------:R-:W-:Y:S01]  /*1e20*/  IADD3 R9, R9, UR14, RZ ;  /* 0x0000000e09097c10 */ /* 0x000fe2000fffe0ff */
[----:B------:R1:W2:Y:S01]  /*1e30*/  R2UR UR5, R13 ;  /* 0x000000000d0573c2 */ /* 0x0002a200000e0000 */
[----:B------:R-:W-:Y:S01]  /*1e40*/  LEA R242, P3, R8, c[0x0][0x160], 0x1 ;  /* 0x0000580008f27a11 */ /* 0x000fe200078608ff */
[----:B------:R-:W-:Y:S01]  /*1e50*/  IMAD.IADD R5, R7, 0x1, R11 ;  /* 0x0000000107057824 */ /* 0x000fe200078e020b */
[----:B------:R-:W-:Y:S01]  /*1e60*/  LEA R240, P2, R6, c[0x0][0x330], 0x1 ;  /* 0x0000cc0006f07a11 */ /* 0x000fe200078408ff */
[----:B------:R-:W-:-:S02]  /*1e70*/  UMOV UR7, UR9 ;  /* 0x0000000900077c82 */ /* 0x000fc40008000000 */
[----:B------:R-:W-:Y:S02]  /*1e80*/  UMOV UR9, UR11 ;  /* 0x0000000b00097c82 */ /* 0x000fe40008000000 */
[----:B------:R1:W3:Y:S01]  /*1e90*/  R2UR UR4, R12 ;  /* 0x000000000c0473c2 */ /* 0x0002e200000e0000 */
[----:B------:R-:W-:Y:S02]  /*1ea0*/  LEA.HI.X R243, R8, c[0x0][0x164], R9, 0x1, P3 ;  /* 0x0000590008f37a11 */ /* 0x000fe400018f0c09 */
[----:B------:R-:W-:Y:S01]  /*1eb0*/  LEA.HI.X R241, R6, c[0x0][0x334], R5, 0x1, P2 ;  /* 0x0000cd0006f17a11 */ /* 0x000fe200010f0c05 */
[----:B-123--:R-:W-:Y:S05]  /*1ec0*/  @P0 BRA `(.L_x_79) ;  /* 0x000004d000000947 */ /* 0x00efea0003800000 */
        /* <DEDUP_REMOVED lines=18> */
.L_x_80:
        /* <DEDUP_REMOVED lines=18> */
.L_x_81:
[----:B------:R-:W-:-:S06]  /*2110*/  UIMAD UR6, UR20, -0x20, UR16 ;  /* 0xffffffe0140678a4 */ /* 0x000fcc000f8e0210 */
[----:B------:R-:W-:-:S13]  /*2120*/  ISETP.GE.AND P0, PT, R22, UR6, PT ;  /* 0x0000000616007c0c */ /* 0x000fda000bf06270 */
[----:B------:R-:W-:Y:S05]  /*2130*/  @P0 BRA `(.L_x_82) ;  /* 0x0000421000000947 */ /* 0x000fea0003800000 */
[----:B------:R-:W-:Y:S01]  /*2140*/  IMAD.U32 R5, RZ, RZ, UR23 ;  /* 0x00000017ff057e24 */ /* 0x000fe2000f8e00ff */
[----:B------:R-:W-:Y:S01]  /*2150*/  IADD3 R4, P0, R22, UR23, RZ ;  /* 0x0000001716047c10 */ /* 0x000fe2000ff1e0ff */
[----:B------:R-:W-:Y:S02]  /*2160*/  ULDC.64 UR6, c[0x0][0x3b8] ;  /* 0x0000ee0000067ab9 */ /* 0x000fe40000000a00 */
[----:B------:R-:W-:Y:S01]  /*2170*/  UIMAD UR6, UR54, UR6, URZ ;  /* 0x00000006360672a4 */ /* 0x000fe2000f8e023f */
[----:B------:R-:W-:Y:S01]  /*2180*/  LEA.HI.X.SX32 R5, R5, R14, 0x1, P0 ;  /* 0x0000000e05057211 */ /* 0x000fe200000f0eff */
[C-C-:B------:R-:W-:Y:S02]  /*2190*/  IMAD.WIDE.U32 R8, R4.reuse, c[0x0][0x3a0], R24.reuse ;  /* 0x0000e80004087a25 */ /* 0x140fe400078e0018 */
[----:B------:R-:W-:Y:S02]  /*21a0*/  UIMAD UR9, UR31, UR7, UR6 ;  /* 0x000000071f0972a4 */ /* 0x000fe4000f8e0206 */
[----:B------:R-:W-:Y:S01]  /*21b0*/  IMAD R10, R5, c[0x0][0x3a0], RZ ;  /* 0x0000e800050a7a24 */ /* 0x000fe200078e02ff */
[----:B------:R-:W-:Y:S01]  /*21c0*/  ULDC.64 UR6, c[0x0][0x3c0] ;  /* 0x0000f00000067ab9 */ /* 0x000fe20000000a00 */
[----:B------:R-:W-:Y:S01]  /*21d0*/  IMAD.WIDE.U32 R6, R4, c[0x0][0x3a8], R24 ;  /* 0x0000ea0004067a25 */ /* 0x000fe200078e0018 */
[----:B------:R-:W-:-:S03]  /*21e0*/  UIMAD UR6, UR54, UR6, URZ ;  /* 0x00000006360672a4 */ /* 0x000fc6000f8e023f */
[----:B------:R-:W-:Y:S01]  /*21f0*/  IMAD R11, R4, c[0x0][0x3a4], R10 ;  /* 0x0000e900040b7a24 */ /* 0x000fe200078e020a */
[----:B------:R-:W-:Y:S01]  /*2200*/  IADD3 R10, P0, R8, UR12, RZ ;  /* 0x0000000c080a7c10 */ /* 0x000fe2000ff1e0ff */
[----:B------:R-:W-:Y:S01]  /*2210*/  IMAD R5, R5, c[0x0][0x3a8], RZ ;  /* 0x0000ea0005057a24 */ /* 0x000fe200078e02ff */
[----:B------:R-:W-:Y:S02]  /*2220*/  UIMAD UR6, UR31, UR7, UR6 ;  /* 0x000000071f0672a4 */ /* 0x000fe4000f8e0206 */
[----:B------:R-:W-:Y:S01]  /*2230*/  IADD3.X R11, R9, UR13, R11, P0, !PT ;  /* 0x0000000d090b7c10 */ /* 0x000fe200087fe40b */
[----:B------:R-:W-:Y:S01]  /*2240*/  IMAD R4, R4, c[0x0][0x3ac], R5 ;  /* 0x0000eb0004047a24 */ /* 0x000fe200078e0205 */
[----:B------:R-:W-:Y:S01]  /*2250*/  IADD3 R8, P0, R6, UR8, RZ ;  /* 0x0000000806087c10 */ /* 0x000fe2000ff1e0ff */
[----:B------:R-:W-:-:S03]  /*2260*/  IMAD.U32 R5, RZ, RZ, UR31 ;  /* 0x0000001fff057e24 */ /* 0x000fc6000f8e00ff */
[----:B------:R-:W-:Y:S01]  /*2270*/  IADD3.X R9, R7, UR11, R4, P0, !PT ;  /* 0x0000000b07097c10 */ /* 0x000fe200087fe404 */
[----:B------:R-:W-:Y:S02]  /*2280*/  IMAD.U32 R4, RZ, RZ, UR31 ;  /* 0x0000001fff047e24 */ /* 0x000fe4000f8e00ff */
[----:B------:R-:W-:-:S04]  /*2290*/  IMAD.WIDE.U32 R10, R5, c[0x0][0x3b8], R10 ;  /* 0x0000ee00050a7a25 */ /* 0x000fc800078e000a */
[----:B------:R-:W-:Y:S01]  /*22a0*/  IMAD.WIDE.U32 R8, R4, c[0x0][0x3c0], R8 ;  /* 0x0000f00004087a25 */ /* 0x000fe200078e0008 */
[----:B------:R-:W-:Y:S02]  /*22b0*/  IADD3 R5, R11, UR9, RZ ;  /* 0x000000090b057c10 */ /* 0x000fe4000fffe0ff */
[----:B------:R-:W-:Y:S02]  /*22c0*/  LEA R6, P1, R10, c[0x0][0x340], 0x1 ;  /* 0x0000d0000a067a11 */ /* 0x000fe400078208ff */
[----:B------:R-:W-:Y:S02]  /*22d0*/  IADD3 R9, R9, UR6, RZ ;  /* 0x0000000609097c10 */ /* 0x000fe4000fffe0ff */
[----:B------:R-:W-:Y:S02]  /*22e0*/  LEA R4, P0, R8, c[0x0][0x348], 0x1 ;  /* 0x0000d20008047a11 */ /* 0x000fe400078008ff */
[----:B------:R-:W-:Y:S02]  /*22f0*/  LEA.HI.X R7, R10, c[0x0][0x344], R5, 0x1, P1 ;  /* 0x0000d1000a077a11 */ /* 0x000fe400008f0c05 */
[----:B------:R-:W-:-:S03]  /*2300*/  LEA.HI.X R5, R8, c[0x0][0x34c], R9, 0x1, P0 ;  /* 0x0000d30008057a11 */ /* 0x000fc600000f0c09 */
[----:B------:R1:W-:Y:S04]  /*2310*/  STG.E.128 [R6.64], RZ ;  /* 0x000000ff06007986 */ /* 0x0003e8000c101d04 */
[----:B------:R1:W-:Y:S04]  /*2320*/  STG.E.128 [R6.64+0x80], RZ ;  /* 0x000080ff06007986 */ /* 0x0003e8000c101d04 */
[----:B------:R1:W-:Y:S04]  /*2330*/  STG.E.128 [R6.64+0x100], RZ ;  /* 0x000100ff06007986 */ /* 0x0003e8000c101d04 */
[----:B------:R1:W-:Y:S04]  /*2340*/  STG.E.128 [R6.64+0x180], RZ ;  /* 0x000180ff06007986 */ /* 0x0003e8000c101d04 */
[----:B------:R1:W-:Y:S04]  /*2350*/  STG.E.128 [R4.64], RZ ;  /* 0x000000ff04007986 */ /* 0x0003e8000c101d04 */
[----:B------:R1:W-:Y:S04]  /*2360*/  STG.E.128 [R4.64+0x80], RZ ;  /* 0x000080ff04007986 */ /* 0x0003e8000c101d04 */
[----:B------:R1:W-:Y:S04]  /*2370*/  STG.E.128 [R4.64+0x100], RZ ;  /* 0x000100ff04007986 */ /* 0x0003e8000c101d04 */
[----:B------:R1:W-:Y:S01]  /*2380*/  STG.E.128 [R4.64+0x180], RZ ;  /* 0x000180ff04007986 */ /* 0x0003e2000c101d04 */
[----:B------:R-:W-:Y:S05]  /*2390*/  BRA `(.L_x_82) ;  /* 0x00003fb000007947 */ /* 0x000fea0003800000 */
.L_x_79:
[----:B------:R-:W2:Y:S01]  /*23a0*/  LDL R21, [R1+0x10] ;  /* 0x0000100001157983 */ /* 0x000ea20000100800 */
[----:B------:R-:W-:Y:S01]  /*23b0*/  UIMAD UR11, UR20, -0x20, UR16 ;  /* 0xffffffe0140b78a4 */ /* 0x000fe2000f8e0210 */
[----:B------:R-:W-:Y:S01]  /*23c0*/  IADD3 R5, R22, 0x20, RZ ;  /* 0x0000002016057810 */ /* 0x000fe20007ffe0ff */
[----:B------:R-:W-:-:S02]  /*23d0*/  IMAD.MOV.U32 R20, RZ, RZ, 0x40 ;  /* 0x00000040ff147424 */ /* 0x000fc400078e00ff */
[----:B------:R-:W-:Y:S02]  /*23e0*/  IMAD.MOV.U32 R244, RZ, RZ, 0x7f800000 ;  /* 0x7f800000fff47424 */ /* 0x000fe400078e00ff */
[----:B------:R-:W-:Y:S01]  /*23f0*/  ISETP.GE.AND P2, PT, R22, UR11, PT ;  /* 0x0000000b16007c0c */ /* 0x000fe2000bf46270 */
[----:B------:R-:W-:Y:S01]  /*2400*/  UIMAD UR11, UR6, -0x40, UR25 ;  /* 0xffffffc0060b78a4 */ /* 0x000fe2000f8e0219 */
[----:B------:R-:W-:-:S04]  /*2410*/  IMAD.WIDE.U32 R18, R20, c[0x0][0x370], RZ ;  /* 0x0000dc0014127a25 */ /* 0x000fc800078e00ff */
[----:B------:R-:W-:Y:S01]  /*2420*/  IMAD R15, R20, c[0x0][0x374], RZ ;  /* 0x0000dd00140f7a24 */ /* 0x000fe200078e02ff */
[----:B------:R-:W-:Y:S01]  /*2430*/  ISETP.GE.AND P1, PT, R5, UR11, PT ;  /* 0x0000000b05007c0c */ /* 0x000fe2000bf26270 */
[----:B------:R-:W-:Y:S02]  /*2440*/  IMAD.U32 R5, RZ, RZ, UR23 ;  /* 0x00000017ff057e24 */ /* 0x000fe4000f8e00ff */
[----:B------:R-:W-:-:S03]  /*2450*/  IMAD.MOV.U32 R245, RZ, RZ, 0x7f800000 ;  /* 0x7f800000fff57424 */ /* 0x000fc600078e00ff */
[C---:B------:R-:W-:Y:S02]  /*2460*/  @!P2 IADD3 R11, P3, R22.reuse, UR23, RZ ;  /* 0x00000017160bac10 */ /* 0x040fe4000ff7e0ff */
[----:B------:R-:W-:Y:S02]  /*2470*/  @!P2 IADD3 R12, P0, R22, UR23, RZ ;  /* 0x00000017160cac10 */ /* 0x000fe4000ff1e0ff */
[-C--:B------:R-:W-:Y:S01]  /*2480*/  @!P2 LEA.HI.X.SX32 R6, R5, R14.reuse, 0x1, P3 ;  /* 0x0000000e0506a211 */ /* 0x080fe200018f0eff */
[--C-:B------:R-:W-:Y:S01]  /*2490*/  @!P2 IMAD.WIDE.U32 R8, R11, c[0x0][0x1a0], R24.reuse ;  /* 0x000068000b08aa25 */ /* 0x100fe200078e0018 */
[----:B------:R-:W-:Y:S02]  /*24a0*/  @!P2 LEA.HI.X.SX32 R13, R5, R14, 0x1, P0 ;  /* 0x0000000e050da211 */ /* 0x000fe400000f0eff */
[----:B------:R-:W-:Y:S01]  /*24b0*/  @!P1 IADD3 R10, P0, R240, R18, RZ ;  /* 0x00000012f00a9210 */ /* 0x000fe20007f1e0ff */
[----:B------:R-:W-:Y:S01]  /*24c0*/  @!P2 IMAD R5, R6, c[0x0][0x1a0], RZ ;  /* 0x000068000605aa24 */ /* 0x000fe200078e02ff */
[----:B------:R-:W-:Y:S01]  /*24d0*/  @!P2 IADD3 R14, P3, R8, UR26, RZ ;  /* 0x0000001a080eac10 */ /* 0x000fe2000ff7e0ff */
[----:B------:R-:W-:-:S04]  /*24e0*/  @!P2 IMAD.WIDE.U32 R6, R12, c[0x0][0x198], R24 ;  /* 0x000066000c06aa25 */ /* 0x000fc800078e0018 */
[----:B------:R-:W-:Y:S02]  /*24f0*/  @!P2 IMAD R13, R13, c[0x0][0x198], RZ ;  /* 0x000066000d0daa24 */ /* 0x000fe400078e02ff */
[----:B------:R-:W-:Y:S01]  /*2500*/  @!P2 IMAD R5, R11, c[0x0][0x1a4], R5 ;  /* 0x000069000b05aa24 */ /* 0x000fe200078e0205 */
[----:B------:R-:W-:Y:S01]  /*2510*/  @!P1 IADD3.X R11, R241, R19, R15, P0, !PT ;  /* 0x00000013f10b9210 */ /* 0x000fe200007fe40f */
[----:B------:R-:W-:Y:S01]  /*2520*/  @!P2 IMAD R13, R12, c[0x0][0x19c], R13 ;  /* 0x000067000c0daa24 */ /* 0x000fe200078e020d */
[----:B------:R-:W-:Y:S01]  /*2530*/  @!P2 IADD3 R12, P0, R6, UR29, RZ ;  /* 0x0000001d060cac10 */ /* 0x000fe2000ff1e0ff */
[C---:B------:R-:W-:Y:S01]  /*2540*/  @!P2 IMAD R6, R16.reuse, c[0x0][0x1b8], RZ ;  /* 0x00006e001006aa24 */ /* 0x040fe200078e02ff */
[----:B------:R-:W-:Y:S01]  /*2550*/  @!P2 IADD3.X R15, R9, UR27, R5, P3, !PT ;  /* 0x0000001b090fac10 */ /* 0x000fe20009ffe405 */
[----:B------:R-:W-:Y:S01]  /*2560*/  @!P2 IMAD R5, R16, c[0x0][0x1b0], RZ ;  /* 0x00006c001005aa24 */ /* 0x000fe200078e02ff */
[----:B------:R-:W-:Y:S01]  /*2570*/  @!P2 IADD3.X R13, R7, UR34, R13, P0, !PT ;  /* 0x00000022070dac10 */ /* 0x000fe200087fe40d */
[C---:B------:R-:W-:Y:S01]  /*2580*/  @!P2 IMAD R9, R4.reuse, c[0x0][0x1bc], R6 ;  /* 0x00006f000409aa24 */ /* 0x040fe200078e0206 */
[----:B------:R-:W-:Y:S01]  /*2590*/  PLOP3.LUT P0, PT, PT, PT, UP6, 0x80, 0x0 ;  /* 0x000000000000781c */ /* 0x000fe20003f0f068 */
[----:B------:R-:W-:-:S02]  /*25a0*/  @!P2 IMAD R7, R4, c[0x0][0x1b4], R5 ;  /* 0x00006d000407aa24 */ /* 0x000fc400078e0205 */
[----:B------:R-:W-:-:S04]  /*25b0*/  @!P2 IMAD.WIDE.U32 R12, R4, c[0x0][0x1b0], R12 ;  /* 0x00006c00040caa25 */ /* 0x000fc800078e000c */
[----:B------:R-:W-:Y:S01]  /*25c0*/  @!P2 IMAD.WIDE.U32 R14, R4, c[0x0][0x1b8], R14 ;  /* 0x00006e00040eaa25 */ /* 0x000fe200078e000e */
[----:B------:R-:W-:-:S03]  /*25d0*/  @!P2 LEA R4, P3, R12, c[0x0][0x168], 0x1 ;  /* 0x00005a000c04aa11 */ /* 0x000fc600078608ff */
[----:B------:R-:W-:Y:S01]  /*25e0*/  @!P2 IMAD.IADD R13, R13, 0x1, R7 ;  /* 0x000000010d0da824 */ /* 0x000fe200078e0207 */
[----:B------:R-:W-:Y:S01]  /*25f0*/  @!P2 LEA R8, P5, R14, c[0x0][0x170], 0x1 ;  /* 0x00005c000e08aa11 */ /* 0x000fe200078a08ff */
[----:B------:R-:W-:Y:S01]  /*2600*/  @P0 BAR.SYNC.DEFER_BLOCKING 0x0 ;  /* 0x0000000000000b1d */ /* 0x000fe20000010000 */
[----:B------:R-:W-:Y:S02]  /*2610*/  @!P2 IMAD.IADD R9, R15, 0x1, R9 ;  /* 0x000000010f09a824 */ /* 0x000fe400078e0209 */
[----:B------:R-:W-:-:S03]  /*2620*/  IMAD.WIDE.U32 R16, R20, c[0x0][0x190], RZ ;  /* 0x0000640014107a25 */ /* 0x000fc600078e00ff */
[----:B------:R-:W-:Y:S01]  /*2630*/  @!P2 LEA.HI.X R9, R14, c[0x0][0x174], R9, 0x1, P5 ;  /* 0x00005d000e09aa11 */ /* 0x000fe200028f0c09 */
[----:B------:R-:W-:Y:S01]  /*2640*/  IMAD R20, R20, c[0x0][0x194], RZ ;  /* 0x0000650014147a24 */ /* 0x000fe200078e02ff */
[----:B------:R-:W-:-:S04]  /*2650*/  @!P1 IADD3 R6, P4, R242, R16, RZ ;  /* 0x00000010f2069210 */ /* 0x000fc80007f9e0ff */
[----:B------:R-:W-:Y:S01]  /*2660*/  @!P1 IADD3.X R7, R243, R17, R20, P4, !PT ;  /* 0x00000011f3079210 */ /* 0x000fe200027fe414 */
[----:B------:R1:W-:Y:S04]  /*2670*/  @P2 STS.128 [R237+0x14000], RZ ;  /* 0x014000ffed002388 */ /* 0x0003e80000000c00 */
[----:B------:R1:W-:Y:S04]  /*2680*/  @P2 STS.128 [R237+0x15000], RZ ;  /* 0x015000ffed002388 */ /* 0x0003e80000000c00 */
[----:B------:R1:W-:Y:S04]  /*2690*/  @P2 STS.128 [R237+0x16000], RZ ;  /* 0x016000ffed002388 */ /* 0x0003e80000000c00 */
[----:B------:R1:W-:Y:S04]  /*26a0*/  @P2 STS.128 [R237+0x17000], RZ ;  /* 0x017000ffed002388 */ /* 0x0003e80000000c00 */
[----:B------:R-:W-:Y:S01]  /*26b0*/  @!PT LDS RZ, [RZ] ;  /* 0x00000000fffff984 */ /* 0x000fe20000000800 */
[----:B------:R-:W-:Y:S01]  /*26c0*/  @!PT LDS RZ, [RZ] ;  /* 0x00000000fffff984 */ /* 0x000fe20000000800 */
[----:B------:R-:W-:Y:S01]  /*26d0*/  @!PT LDS RZ, [RZ] ;  /* 0x00000000fffff984 */ /* 0x000fe20000000800 */
[----:B------:R3:W-:Y:S04]  /*26e0*/  @!P2 LDGSTS.E.BYPASS.LTC128B.128 [R237+0x14000], [R8.64] ;  /* 0x1400000008edafae */ /* 0x0007e8000b901d44 */
[----:B------:R3:W-:Y:S04]  /*26f0*/  @!P2 LDGSTS.E.BYPASS.LTC128B.128 [R237+0x15000], [R8.64+0x80] ;  /* 0x1500008008edafae */ /* 0x0007e8000b901d44 */
[----:B------:R3:W-:Y:S04]  /*2700*/  @!P2 LDGSTS.E.BYPASS.LTC128B.128 [R237+0x16000], [R8.64+0x100] ;  /* 0x1600010008edafae */ /* 0x0007e8000b901d44 */
[----:B------:R3:W-:Y:S04]  /*2710*/  @!P2 LDGSTS.E.BYPASS.LTC128B.128 [R237+0x17000], [R8.64+0x180] ;  /* 0x1700018008edafae */ /* 0x0007e8000b901d44 */
[----:B------:R-:W0:Y:S01]  /*2720*/  LDGDEPBAR ;  /* 0x00000000000079af */ /* 0x000e220000000000 */
[----:B------:R-:W-:Y:S01]  /*2730*/  UIADD3 UR15, UR25, 0x20, UR23 ;  /* 0x00000020190f7890 */ /* 0x000fe2000fffe017 */
        /* <DEDUP_REMOVED lines=31> */
[C---:B--2---:R-:W-:Y:S01]  /*2930*/  IADD3 R5, R21.reuse, 0x8, RZ ;  /* 0x0000000815057810 */ /* 0x044fe20007ffe0ff */
[----:B------:R-:W-:Y:S01]  /*2940*/  IMAD.SHL.U32 R247, R21, 0x4, RZ ;  /* 0x0000000415f77824 */ /* 0x000fe200078e00ff */
[----:B---3--:R-:W-:Y:S02]  /*2950*/  SHF.R.S32.HI R8, RZ, 0x1f, R21 ;  /* 0x0000001fff087819 */ /* 0x008fe40000011415 */
[----:B------:R-:W-:Y:S02]  /*2960*/  ISETP.GE.AND P6, PT, R5, UR11, PT ;  /* 0x0000000b05007c0c */ /* 0x000fe4000bfc6270 */
[----:B------:R-:W-:Y:S02]  /*2970*/  @!P2 LEA.HI.X R5, R12, c[0x0][0x16c], R13, 0x1, P3 ;  /* 0x00005b000c05aa11 */ /* 0x000fe400018f0c0d */
[----:B------:R-:W-:Y:S02]  /*2980*/  ISETP.GE.AND P3, PT, R22, UR11, PT ;  /* 0x0000000b16007c0c */ /* 0x000fe4000bf66270 */
[----:B------:R-:W-:-:S11]  /*2990*/  SHF.L.U64.HI R246, R21, 0x2, R8 ;  /* 0x0000000215f67819 */ /* 0x000fd60000010208 */
        /* <DEDUP_REMOVED lines=22> */
[----:B------:R1:W-:Y:S04]  /*2b00*/  @P3 STS.128 [R237], RZ ;  /* 0x000000ffed003388 */ /* 0x0003e80000000c00 */
[----:B------:R1:W-:Y:S04]  /*2b10*/  @P3 STS.128 [R237+0x2000], RZ ;  /* 0x002000ffed003388 */ /* 0x0003e80000000c00 */
[----:B------:R1:W-:Y:S04]  /*2b20*/  @P3 STS.128 [R237+0x4000], RZ ;  /* 0x004000ffed003388 */ /* 0x0003e80000000c00 */
[----:B------:R1:W-:Y:S04]  /*2b30*/  @P3 STS.128 [R237+0x6000], RZ ;  /* 0x006000ffed003388 */ /* 0x0003e80000000c00 */
[----:B------:R-:W-:Y:S01]  /*2b40*/  @!PT LDS RZ, [RZ] ;  /* 0x00000000fffff984 */ /* 0x000fe20000000800 */
[----:B------:R-:W-:Y:S01]  /*2b50*/  @!PT LDS RZ, [RZ] ;  /* 0x00000000fffff984 */ /* 0x000fe20000000800 */
[----:B------:R-:W-:Y:S01]  /*2b60*/  @!PT LDS RZ, [RZ] ;  /* 0x00000000fffff984 */ /* 0x000fe20000000800 */
[----:B------:R1:W-:Y:S04]  /*2b70*/  @!P3 LDGSTS.E.BYPASS.LTC128B.128 [R237], [R242.64] ;  /* 0x00000000f2edbfae */ /* 0x0003e8000b901d44 */
        /* <DEDUP_REMOVED lines=13> */
[----:B------:R2:W-:Y:S01]  /*2c50*/  @!P1 LDGSTS.E.BYPASS.LTC128B.128 [R237+0x7000], [R6.64+0x180] ;  /* 0x0700018006ed9fae */ /* 0x0005e2000b901d44 */
[----:B------:R-:W-:-:S03]  /*2c60*/  ISETP.GE.AND P1, PT, R21, UR11, PT ;  /* 0x0000000b15007c0c */ /* 0x000fc6000bf26270 */
        /* <DEDUP_REMOVED lines=8> */
[----:B------:R3:W-:Y:S01]  /*2cf0*/  @!P2 LDGSTS.E.BYPASS.LTC128B.128 [R237+0x11000], [R4.64+0x80] ;  /* 0x1100008004edafae */ /* 0x0007e2000b901d44 */
[----:B--2---:R-:W-:-:S03]  /*2d00*/  IADD3 R6, P0, R247, UR8, RZ ;  /* 0x00000008f7067c10 */ /* 0x004fc6000ff1e0ff */
[----:B------:R3:W-:Y:S01]  /*2d10*/  @!P2 LDGSTS.E.BYPASS.LTC128B.128 [R237+0x12000], [R4.64+0x100] ;  /* 0x1200010004edafae */ /* 0x0007e2000b901d44 */
[----:B------:R-:W-:-:S03]  /*2d20*/  IADD3.X R7, R246, UR7, RZ, P0, !PT ;  /* 0x00000007f6077c10 */ /* 0x000fc600087fe4ff */
[----:B------:R3:W-:Y:S04]  /*2d30*/  @!P2 LDGSTS.E.BYPASS.LTC128B.128 [R237+0x13000], [R4.64+0x180] ;  /* 0x1300018004edafae */ /* 0x0007e8000b901d44 */
[----:B------:R-:W0:Y:S04]  /*2d40*/  LDGDEPBAR ;  /* 0x00000000000079af */ /* 0x000e280000000000 */
[----:B------:R1:W5:Y:S04]  /*2d50*/  @!P1 LDG.E R244, [R6.64] ;  /* 0x0000000406f49981 */ /* 0x000368000c1e1900 */
[----:B------:R1:W5:Y:S01]  /*2d60*/  @!P6 LDG.E R245, [R6.64+0x20] ;  /* 0x0000200406f5e981 */ /* 0x000362000c1e1900 */
[----:B------:R-:W-:Y:S01]  /*2d70*/  CS2R R22, SRZ ;  /* 0x0000000000167805 */ /* 0x000fe2000001ff00 */
[----:B------:R-:W-:Y:S01]  /*2d80*/  CS2R R12, SRZ ;  /* 0x00000000000c7805 */ /* 0x000fe2000001ff00 */
[----:B---3--:R-:W-:Y:S01]  /*2d90*/  IMAD.U32 R4, RZ, RZ, UR25 ;  /* 0x00000019ff047e24 */ /* 0x008fe2000f8e00ff */
[----:B------:R-:W-:-:S04]  /*2da0*/  DEPBAR.LE SB0, 0x1 ;  /* 0x000080400000791a */ /* 0x000fc80000000000 */
[----:B------:R-:W-:Y:S01]  /*2db0*/  BAR.SYNC.DEFER_BLOCKING 0x0 ;  /* 0x0000000000007b1d */ /* 0x000fe20000010000 */
[----:B------:R-:W-:Y:S02]  /*2dc0*/  IADD3 R5, R21, 0x1, RZ ;  /* 0x0000000115057810 */ /* 0x000fe40007ffe0ff */
[----:B------:R-:W-:Y:S02]  /*2dd0*/  CS2R R20, SRZ ;  /* 0x0000000000147805 */ /* 0x000fe4000001ff00 */
[----:B------:R-:W-:-:S05]  /*2de0*/  IADD3 R4, R5, UR16, -R4 ;  /* 0x0000001005047c10 */ /* 0x000fca000fffe804 */
[----:B------:R1:W-:Y:S04]  /*2df0*/  STL [R1], R4 ;  /* 0x0000000401007387 */ /* 0x0003e80000100800 */
[----:B------:R1:W2:Y:S04]  /*2e00*/  LDSM.16.M88.4 R132, [R229+0x14000] ;  /* 0x01400000e584783b */ /* 0x0002a80000000200 */
[----:B------:R1:W3:Y:S04]  /*2e10*/  LDSM.16.M88.4 R136, [R230+0x14000] ;  /* 0x01400000e688783b */ /* 0x0002e80000000200 */
[----:B------:R1:W4:Y:S04]  /*2e20*/  LDSM.16.M88.4 R140, [R231+0x14000] ;  /* 0x01400000e78c783b */ /* 0x0003280000000200 */
        /* <DEDUP_REMOVED lines=13> */
.L_x_85:
[----:B------:R-:W0:Y:S01]  /*2f00*/  LDGDEPBAR ;  /* 0x00000000000079af */ /* 0x000e220000000000 */
[----:B------:R-:W-:Y:S01]  /*2f10*/  USHF.L.U32 UR11, UR6, 0x6, URZ ;  /* 0x00000006060b7899 */ /* 0x000fe2000800063f */
[----:B-----5:R-:W-:Y:S01]  /*2f20*/  FSETP.NEU.FTZ.AND P1, PT, R244, -INF , PT ;  /* 0xff800000f400780b */ /* 0x020fe20003f3d000 */
[----:B------:R-:W-:Y:S02]  /*2f30*/  UISETP.GT.AND UP2, UPT, UR6, UR12, UPT ;  /* 0x0000000c0600728c */ /* 0x000fe4000bf44270 */
[----:B------:R-:W2:Y:S01]  /*2f40*/  LDL R69, [R1] ;  /* 0x0000000001457983 */ /* 0x000ea20000100800 */
[----:B------:R-:W-:Y:S03]  /*2f50*/  UISETP.GE.AND UP0, UPT, UR11, UR15, UPT ;  /* 0x0000000f0b00728c */ /* 0x000fe6000bf06270 */
[----:B------:R-:W-:Y:S01]  /*2f60*/  PLOP3.LUT P3, PT, PT, PT, UP2, 0x80, 0x0 ;  /* 0x000000000000781c */ /* 0x000fe20003f6f028 */
[----:B------:R-:W3:Y:S01]  /*2f70*/  LDL R68, [R1+0x4] ;  /* 0x0000040001447983 */ /* 0x000ee20000100800 */
[----:B------:R-:W-:Y:S06]  /*2f80*/  UISETP.LT.AND UP0, UPT, UR14, UR16, UP0 ;  /* 0x000000100e00728c */ /* 0x000fec0008701270 */
[----:B------:R-:W-:Y:S01]  /*2f90*/  PLOP3.LUT P0, PT, PT, PT, UP0, 0x80, 0x0 ;  /* 0x000000000000781c */ /* 0x000fe20003f0f008 */
[----:B------:R-:W-:Y:S04]  /*2fa0*/  DEPBAR.LE SB0, 0x0 ;  /* 0x000080000000791a */ /* 0x000fe80000000000 */
[----:B------:R-:W-:Y:S06]  /*2fb0*/  BAR.SYNC.DEFER_BLOCKING 0x0 ;  /* 0x0000000000007b1d */ /* 0x000fec0000010000 */
[----:B-1----:R-:W-:Y:S05]  /*2fc0*/  LDSM.16.M88.4 R8, [R2] ;  /* 0x000000000208783b */ /* 0x002fea0000000200 */
[----:B------:R-:W1:Y:S05]  /*2fd0*/  LDSM.16.M88.4 R44, [R229+0x10000] ;  /* 0x01000000e52c783b */ /* 0x000e6a0000000200 */
[----:B------:R-:W-:Y:S05]  /*2fe0*/  LDSM.16.M88.4 R48, [R3] ;  /* 0x000000000330783b */ /* 0x000fea0000000200 */
[----:B------:R-:W4:Y:S05]  /*2ff0*/  LDSM.16.M88.4 R52, [R230+0x10000] ;  /* 0x01000000e634783b */ /* 0x000f2a0000000200 */
[----:B------:R-:W-:Y:S05]  /*3000*/  LDSM.16.M88.4 R56, [R228] ;  /* 0x00000000e438783b */ /* 0x000fea0000000200 */
[----:B------:R-:W4:Y:S05]  /*3010*/  LDSM.16.M88.4 R60, [R231+0x10000] ;  /* 0x01000000e73c783b */ /* 0x000f2a0000000200 */
[----:B------:R-:W-:Y:S01]  /*3020*/  LDSM.16.M88.4 R64, [R232+0x10000] ;  /* 0x01000000e840783b */ /* 0x000fe20000000200 */
[C---:B-1----:R-:W-:Y:S08]  /*3030*/  HMMA.16816.F32.BF16 R4, R8.reuse, R44, RZ ;  /* 0x0000002c0804723c */ /* 0x042ff000000418ff */
[----:B------:R-:W-:Y:S01]  /*3040*/  HMMA.16816.F32.BF16 R8, R8, R46, RZ ;  /* 0x0000002e0808723c */ /* 0x000fe200000418ff */
[----:B------:R-:W1:Y:S11]  /*3050*/  LDSM.16.M88.4 R44, [R227] ;  /* 0x00000000e32c783b */ /* 0x000e760000000200 */
[----:B------:R-:W-:Y:S04]  /*3060*/  @!UPT UIADD3 URZ, URZ, URZ, URZ ;  /* 0x0000003f3f3ff290 */ /* 0x000fe8000fffe03f */
        /* <DEDUP_REMOVED lines=51> */
[----:B------:R-:W-:Y:S04]  /*33a0*/  IMAD.U32 R48, RZ, RZ, UR20 ;  /* 0x00000014ff307e24 */ /* 0x000fe8000f8e00ff */
[C---:B------:R-:W-:Y:S01]  /*33b0*/  @!P0 IMNMX R50, R51.reuse, UR16, PT ;  /* 0x0000001033328c17 */ /* 0x040fe2000b800200 */
[----:B---3--:R-:W-:Y:S01]  /*33c0*/  @!P0 IMAD R48, R48, 0x20, R68 ;  /* 0x0000002030308824 */ /* 0x008fe200078e0244 */
[----:B------:R-:W-:Y:S01]  /*33d0*/  @!P0 IADD3 R51, R51, 0x8, RZ ;  /* 0x0000000833338810 */ /* 0x000fe20007ffe0ff */
[----:B------:R-:W-:Y:S01]  /*33e0*/  FMUL.FTZ R49, R244, 1.4426950216293334961 ;  /* 0x3fb8aa3bf4317820 */ /* 0x000fe20000410000 */
[C---:B--2---:R-:W-:Y:S01]  /*33f0*/  HMMA.16816.F32.BF16 R4, R56.reuse, R60, R4 ;  /* 0x0000003c3804723c */ /* 0x044fe20000041804 */
[----:B------:R-:W-:Y:S04]  /*3400*/  IMAD.MOV.U32 R68, RZ, RZ, c[0x0][0x22c] ;  /* 0x00008b00ff447624 */ /* 0x000fe800078e00ff */
        /* <DEDUP_REMOVED lines=17> */
[----:B------:R-:W-:Y:S09]  /*3520*/  @!P0 FSEL R6, R6, -INF , !P2 ;  /* 0xff80000006068808 */ /* 0x000ff20005000000 */
        /* <DEDUP_REMOVED lines=180> */
[----:B------:R-:W-:Y:S01]  /*4070*/  IMAD.MOV.U32 R6, RZ, RZ, c[0x0][0x370] ;  /* 0x0000dc00ff067624 */ /* 0x000fe200078e00ff */
[----:B------:R-:W-:Y:S03]  /*4080*/  MOV R7, c[0x0][0x374] ;  /* 0x0000dd0000077a02 */ /* 0x000fe60000000f00 */
[----:B------:R-:W-:Y:S05]  /*4090*/  IMAD.U32 R4, R6, -0x40, RZ ;  /* 0xffffffc006047824 */ /* 0x000fea00078e00ff */
[C---:B------:R-:W-:Y:S04]  /*40a0*/  LEA R5, P0, R4.reuse, R240, 0x1 ;  /* 0x000000f004057211 */ /* 0x040fe800078008ff */
[----:B------:R-:W-:Y:S01]  /*40b0*/  LEA.HI.X.SX32 R4, R4, R241, 0x1, P0 ;  /* 0x000000f104047211 */ /* 0x000fe200000f0eff */
[----:B------:R-:W-:Y:S03]  /*40c0*/  IMAD.MOV.U32 R240, RZ, RZ, R5 ;  /* 0x000000fffff07224 */ /* 0x000fe600078e0005 */
[----:B------:R-:W-:Y:S02]  /*40d0*/  MOV R241, R4 ;  /* 0x0000000400f17202 */ /* 0x000fe40000000f00 */
[C---:B------:R-:W-:Y:S03]  /*40e0*/  LEA R4, P0, R6.reuse, R240, 0x6 ;  /* 0x000000f006047211 */ /* 0x040fe600078030ff */
[----:B------:R-:W-:Y:S01]  /*40f0*/  @!PT LDS RZ, [RZ] ;  /* 0x00000000fffff984 */ /* 0x000fe20000000800 */
[----:B------:R-:W-:Y:S01]  /*4100*/  @!PT LDS RZ, [RZ] ;  /* 0x00000000fffff984 */ /* 0x000fe20000000800 */
[----:B------:R-:W-:Y:S01]  /*4110*/  @!PT LDS RZ, [RZ] ;  /* 0x00000000fffff984 */ /* 0x000fe20000000800 */
[----:B------:R1:W-:Y:S01]  /*4120*/  LDGSTS.E.BYPASS.LTC128B.128 [R237+0x8000], [R240.64] ;  /* 0x08000000f0ed7fae */ /* 0x0003e2000b901d44 */
[----:B------:R-:W-:Y:S03]  /*4130*/  LEA.HI.X R5, R6, R241, R7, 0x6, P0 ;  /* 0x000000f106057211 */ /* 0x000fe600000f3407 */
[----:B------:R1:W-:Y:S04]  /*4140*/  LDGSTS.E.BYPASS.LTC128B.128 [R237+0xa000], [R240.64+0x80] ;  /* 0x0a000080f0ed7fae */ /* 0x0003e8000b901d44 */
[----:B------:R1:W-:Y:S04]  /*4150*/  LDGSTS.E.BYPASS.LTC128B.128 [R237+0xc000], [R240.64+0x100] ;  /* 0x0c000100f0ed7fae */ /* 0x0003e8000b901d44 */
[----:B------:R1:W-:Y:S04]  /*4160*/  LDGSTS.E.BYPASS.LTC128B.128 [R237+0xe000], [R240.64+0x180] ;  /* 0x0e000180f0ed7fae */ /* 0x0003e8000b901d44 */
[----:B------:R1:W-:Y:S04]  /*4170*/  LDGSTS.E.BYPASS.LTC128B.128 [R237+0x9000], [R4.64] ;  /* 0x0900000004ed7fae */ /* 0x0003e8000b901d44 */
[----:B------:R1:W-:Y:S04]  /*4180*/  LDGSTS.E.BYPASS.LTC128B.128 [R237+0xb000], [R4.64+0x80] ;  /* 0x0b00008004ed7fae */ /* 0x0003e8000b901d44 */
[----:B------:R1:W-:Y:S04]  /*4190*/  LDGSTS.E.BYPASS.LTC128B.128 [R237+0xd000], [R4.64+0x100] ;  /* 0x0d00010004ed7fae */ /* 0x0003e8000b901d44 */
[----:B------:R1:W-:Y:S04]  /*41a0*/  LDGSTS.E.BYPASS.LTC128B.128 [R237+0xf000], [R4.64+0x180] ;  /* 0x0f00018004ed7fae */ /* 0x0003e8000b901d44 */
[----:B------:R-:W0:Y:S02]  /*41b0*/  LDGDEPBAR ;  /* 0x00000000000079af */ /* 0x000e240000000000 */
.L_x_83:
        /* <DEDUP_REMOVED lines=104> */
[----:B------:R-:W-:Y:S04]  /*4840*/  RED.E.ADD.F32.FTZ.RN.STRONG.GPU [R48.64], R45 ;  /* 0x0000002d3000798e */ /* 0x000fe8000c10e784 */
[----:B------:R-:W-:Y:S01]  /*4850*/  LDSM.16.MT88.4 R48, [R0+0x4000] ;  /* 0x004000000030783b */ /* 0x000fe20000004200 */
        /* <DEDUP_REMOVED lines=136> */
[----:B------:R2:W-:Y:S04]  /*50e0*/  RED.E.ADD.F32.FTZ.RN.STRONG.GPU [R10.64], R89 ;  /* 0x000000590a00798e */ /* 0x0005e8000c10e784 */
[----:B------:R3:W-:Y:S01]  /*50f0*/  RED.E.ADD.F32.FTZ.RN.STRONG.GPU [R6.64], R90 ;  /* 0x0000005a0600798e */ /* 0x0007e2000c10e784 */
[CC--:B-1----:R-:W-:Y:S04]  /*5100*/  LEA R8, P0, R5.reuse, R238.reuse, 0x2 ;  /* 0x000000ee05087211 */ /* 0x0c2fe800078010ff */
[-C--:B------:R-:W-:Y:S02]  /*5110*/  LEA.HI.X.SX32 R9, R5, R239.reuse, 0x2, P0 ;  /* 0x000000ef05097211 */ /* 0x080fe400000f16ff */
[-C--:B--2---:R-:W-:Y:S01]  /*5120*/  LEA R10, P0, R4, R238.reuse, 0x2 ;  /* 0x000000ee040a7211 */ /* 0x084fe200078010ff */
[----:B---3--:R-:W-:Y:S02]  /*5130*/  IMAD.IADD R6, R204, 0x1, R4 ;  /* 0x00000001cc067824 */ /* 0x008fe400078e0204 */
[----:B------:R1:W-:Y:S01]  /*5140*/  RED.E.ADD.F32.FTZ.RN.STRONG.GPU [R8.64], R91 ;  /* 0x0000005b0800798e */ /* 0x0003e2000c10e784 */
[-C--:B------:R-:W-:Y:S03]  /*5150*/  LEA.HI.X.SX32 R11, R4, R239.reuse, 0x2, P0 ;  /* 0x000000ef040b7211 */ /* 0x080fe600000f16ff */
[----:B------:R-:W-:Y:S01]  /*5160*/  RED.E.ADD.F32.FTZ.RN.STRONG.GPU [R238.64+0x380], R96 ;  /* 0x00038060ee00798e */ /* 0x000fe2000c10e784 */
[CC--:B------:R-:W-:Y:S03]  /*5170*/  LEA R46, P0, R6.reuse, R238.reuse, 0x2 ;  /* 0x000000ee062e7211 */ /* 0x0c0fe600078010ff */
[----:B------:R-:W-:Y:S01]  /*5180*/  RED.E.ADD.F32.FTZ.RN.STRONG.GPU [R196.64+0x380], R97 ;  /* 0x00038061c400798e */ /* 0x000fe2000c10e784 */
[-C--:B------:R-:W-:Y:S03]  /*5190*/  LEA.HI.X.SX32 R47, R6, R239.reuse, 0x2, P0 ;  /* 0x000000ef062f7211 */ /* 0x080fe600000f16ff */
[----:B------:R2:W-:Y:S04]  /*51a0*/  RED.E.ADD.F32.FTZ.RN.STRONG.GPU [R10.64], R98 ;  /* 0x000000620a00798e */ /* 0x0005e8000c10e784 */
[----:B------:R-:W-:Y:S01]  /*51b0*/  RED.E.ADD.F32.FTZ.RN.STRONG.GPU [R46.64], R99 ;  /* 0x000000632e00798e */ /* 0x000fe2000c10e784 */
[C---:B-1----:R-:W-:Y:S04]  /*51c0*/  IMAD.IADD R8, R204.reuse, 0x1, R6 ;  /* 0x00000001cc087824 */ /* 0x042fe800078e0206 */
[----:B------:R-:W-:Y:S01]  /*51d0*/  IMAD.IADD R5, R204, 0x1, R8 ;  /* 0x00000001cc057824 */ /* 0x000fe200078e0208 */
[-C--:B------:R-:W-:Y:S03]  /*51e0*/  LEA R44, P0, R8, R238.reuse, 0x2 ;  /* 0x000000ee082c7211 */ /* 0x080fe600078010ff */
[----:B------:R-:W-:Y:S01]  /*51f0*/  IMAD.IADD R4, R204, 0x1, R5 ;  /* 0x00000001cc047824 */ /* 0x000fe200078e0205 */
[-C--:B------:R-:W-:Y:S02]  /*5200*/  LEA.HI.X.SX32 R45, R8, R239.reuse, 0x2, P0 ;  /* 0x000000ef082d7211 */ /* 0x080fe400000f16ff */
[CC--:B--2---:R-:W-:Y:S01]  /*5210*/  LEA R10, P2, R5.reuse, R238.reuse, 0x2 ;  /* 0x000000ee050a7211 */ /* 0x0c4fe200078410ff */
[----:B------:R-:W-:Y:S01]  /*5220*/  IMAD.IADD R7, R204, 0x1, R4 ;  /* 0x00000001cc077824 */ /* 0x000fe200078e0204 */
[CC--:B------:R-:W-:Y:S01]  /*5230*/  LEA R8, P1, R4.reuse, R238.reuse, 0x2 ;  /* 0x000000ee04087211 */ /* 0x0c0fe200078210ff */
[----:B------:R-:W-:Y:S01]  /*5240*/  RED.E.ADD.F32.FTZ.RN.STRONG.GPU [R44.64], R92 ;  /* 0x0000005c2c00798e */ /* 0x000fe2000c10e784 */
[-C--:B------:R-:W-:Y:S02]  /*5250*/  LEA.HI.X.SX32 R11, R5, R239.reuse, 0x2, P2 ;  /* 0x000000ef050b7211 */ /* 0x080fe400010f16ff */
[C---:B------:R-:W-:Y:S01]  /*5260*/  LEA R6, P0, R7.reuse, R238, 0x2 ;  /* 0x000000ee07067211 */ /* 0x040fe200078010ff */
[----:B------:R-:W-:Y:S01]  /*5270*/  LDSM.16.MT88.4 R44, [R224+0x14000] ;  /* 0x01400000e02c783b */ /* 0x000fe20000004200 */
[-C--:B------:R-:W-:Y:S02]  /*5280*/  LEA.HI.X.SX32 R9, R4, R239.reuse, 0x2, P1 ;  /* 0x000000ef04097211 */ /* 0x080fe400008f16ff */
[----:B------:R-:W-:Y:S01]  /*5290*/  LEA.HI.X.SX32 R7, R7, R239, 0x2, P0 ;  /* 0x000000ef07077211 */ /* 0x000fe200000f16ff */
[----:B------:R-:W-:Y:S04]  /*52a0*/  RED.E.ADD.F32.FTZ.RN.STRONG.GPU [R10.64], R93 ;  /* 0x0000005d0a00798e */ /* 0x000fe8000c10e784 */
[----:B------:R-:W-:Y:S04]  /*52b0*/  RED.E.ADD.F32.FTZ.RN.STRONG.GPU [R8.64], R94 ;  /* 0x0000005e0800798e */ /* 0x000fe8000c10e784 */
[----:B------:R-:W-:Y:S04]  /*52c0*/  LDSM.16.MT88.4 R8, [R0] ;  /* 0x000000000008783b */ /* 0x000fe80000004200 */
[----:B------:R-:W-:Y:S04]  /*52d0*/  RED.E.ADD.F32.FTZ.RN.STRONG.GPU [R6.64], R95 ;  /* 0x0000005f0600798e */ /* 0x000fe8000c10e784 */
[----:B------:R-:W1:Y:S02]  /*52e0*/  LDSM.16.MT88.4 R4, [R226+0x14000] ;  /* 0x01400000e204783b */ /* 0x000e640000004200 */
[-C--:B-1----:R-:W-:Y:S08]  /*52f0*/  HMMA.16816.F32.BF16 R100, R4, R8.reuse, R100 ;  /* 0x000000080464723c */ /* 0x082ff00000041864 */
        /* <DEDUP_REMOVED lines=52> */
[----:B------:R1:W-:Y:S01]  /*5640*/  LDGSTS.E.BYPASS.LTC128B.128 [R237], [R242.64] ;  /* 0x00000000f2ed7fae */ /* 0x0003e2000b901d44 */
        /* <DEDUP_REMOVED lines=9> */
.L_x_84:
[----:B------:R-:W-:Y:S02]  /*56e0*/  UISETP.GT.AND UP0, UPT, UR6, UR12, UPT ;  /* 0x0000000c0600728c */ /* 0x000fe4000bf04270 */
[----:B------:R-:W-:Y:S04]  /*56f0*/  UIADD3 UR6, UR6, -0x1, URZ ;  /* 0xffffffff06067890 */ /* 0x000fe8000fffe03f */
[----:B------:R-:W-:Y:S11]  /*5700*/  PLOP3.LUT P0, PT, PT, PT, UP0, 0x80, 0x0 ;  /* 0x000000000000781c */ /* 0x000ff60003f0f008 */
[----:B------:R-:W-:Y:S02]  /*5710*/  @!UPT UIADD3 URZ, URZ, URZ, URZ ;  /* 0x0000003f3f3ff290 */ /* 0x000fe4000fffe03f */
[----:B------:R-:W-:-:S05]  /*5720*/  @P0 BRA `(.L_x_85) ;  /* 0xffffd7d000000947 */ /* 0x000fca000383ffff */
        /* <DEDUP_REMOVED lines=60> */
[----:B-1----:R-:W-:Y:S01]  /*5af0*/  FMUL.FTZ R5, R125, c[0x0][0x2e0] ;  /* 0x0000b8007d057a20 */ /* 0x002fe20000410000 */
[----:B------:R-:W-:Y:S01]  /*5b00*/  F2FP.BF16.PACK_AB R6, R6, R130 ;  /* 0x000000820606723e */ /* 0x000fe200000010ff */
[----:B------:R-:W-:Y:S01]  /*5b10*/  FMUL.FTZ R126, R126, c[0x0][0x2e0] ;  /* 0x0000b8007e7e7a20 */ /* 0x000fe20000410000 */
[----:B------:R1:W-:Y:S01]  /*5b20*/  STS [R252+0x4000], R47 ;  /* 0x0040002ffc007388 */ /* 0x0003e20000000800 */
[----:B------:R-:W-:Y:S01]  /*5b30*/  FMUL.FTZ R4, R127, c[0x0][0x2e0] ;  /* 0x0000b8007f047a20 */ /* 0x000fe20000410000 */
[----:B------:R-:W-:Y:S01]  /*5b40*/  F2FP.BF16.PACK_AB R5, R5, R124 ;  /* 0x0000007c0505723e */ /* 0x000fe200000010ff */
[----:B------:R-:W-:Y:S01]  /*5b50*/  ULDC.64 UR10, c[0x0][0x3a0] ;  /* 0x0000e800000a7ab9 */ /* 0x000fe20000000a00 */
[----:B------:R1:W-:Y:S01]  /*5b60*/  STS [R252+0x4400], R46 ;  /* 0x0044002efc007388 */ /* 0x0003e20000000800 */
[----:B------:R-:W-:-:S02]  /*5b70*/  PLOP3.LUT P0, PT, PT, PT, UP0, 0x80, 0x0 ;  /* 0x000000000000781c */ /* 0x000fc40003f0f008 */
[----:B------:R-:W-:Y:S01]  /*5b80*/  F2FP.BF16.PACK_AB R4, R4, R126 ;  /* 0x0000007e0404723e */ /* 0x000fe200000010ff */
[----:B------:R1:W-:Y:S01]  /*5b90*/  STS [R252+0x5000], R24 ;  /* 0x00500018fc007388 */ /* 0x0003e20000000800 */
[----:B------:R-:W-:-:S03]  /*5ba0*/  @UP0 UIADD3 UR8, UR17, UR24, URZ ;  /* 0x0000001811080290 */ /* 0x000fc6000fffe03f */
[----:B------:R1:W-:Y:S01]  /*5bb0*/  STS [R252+0x5400], R26 ;  /* 0x0054001afc007388 */ /* 0x0003e20000000800 */
[----:B------:R-:W-:-:S03]  /*5bc0*/  @UP0 UIMAD.WIDE.U32 UR6, UR8, UR10, URZ ;  /* 0x0000000a080602a5 */ /* 0x000fc6000f8e003f */
[----:B------:R1:W-:Y:S01]  /*5bd0*/  STS [R252+0x4800], R45 ;  /* 0x0048002dfc007388 */ /* 0x0003e20000000800 */
[----:B------:R-:W-:-:S03]  /*5be0*/  @UP0 UIMAD UR13, UR8, UR11, UR7 ;  /* 0x0000000b080d02a4 */ /* 0x000fc6000f8e0207 */
[----:B------:R1:W-:Y:S01]  /*5bf0*/  STS [R252+0x4c00], R44 ;  /* 0x004c002cfc007388 */ /* 0x0003e20000000800 */
[----:B------:R-:W-:-:S03]  /*5c00*/  @UP0 UMOV UR12, UR6 ;  /* 0x00000006000c0c82 */ /* 0x000fc60008000000 */
        /* <DEDUP_REMOVED lines=39> */
.L_x_86:
        /* <DEDUP_REMOVED lines=18> */
.L_x_87:
[----:B-1----:R-:W1:Y:S01]  /*5fa0*/  S2R R5, SR_TID.X ;  /* 0x0000000000057919 */ /* 0x002e620000002100 */
[----:B------:R-:W-:-:S03]  /*5fb0*/  UIMAD UR6, UR20, -0x20, UR16 ;  /* 0xffffffe0140678a4 */ /* 0x000fc6000f8e0210 */
[----:B------:R-:W2:Y:S04]  /*5fc0*/  S2R R6, SR_TID.X ;  /* 0x0000000000067919 */ /* 0x000ea80000002100 */
[----:B------:R-:W-:Y:S01]  /*5fd0*/  BAR.SYNC.DEFER_BLOCKING 0x0 ;  /* 0x0000000000007b1d */ /* 0x000fe20000010000 */
[----:B-1----:R-:W-:-:S04]  /*5fe0*/  SHF.R.S32.HI R5, RZ, 0x1f, R5 ;  /* 0x0000001fff057819 */ /* 0x002fc80000011405 */
[----:B--2---:R-:W-:-:S04]  /*5ff0*/  LEA.HI R5, R5, R6, RZ, 0x3 ;  /* 0x0000000605057211 */ /* 0x004fc800078f18ff */
[----:B------:R-:W-:-:S04]  /*6000*/  SHF.R.S32.HI R5, RZ, 0x3, R5 ;  /* 0x00000003ff057819 */ /* 0x000fc80000011405 */
[----:B------:R-:W-:-:S13]  /*6010*/  ISETP.GE.AND P0, PT, R5, UR6, PT ;  /* 0x0000000605007c0c */ /* 0x000fda000bf06270 */
[----:B------:R-:W-:Y:S05]  /*6020*/  @P0 BRA `(.L_x_82) ;  /* 0x0000032000000947 */ /* 0x000fea0003800000 */
[----:B------:R-:W2:Y:S01]  /*6030*/  LDL.64 R8, [R1+0x8] ;  /* 0x0000080001087983 */ /* 0x000ea20000100a00 */
[----:B------:R-:W-:Y:S01]  /*6040*/  USHF.L.U32 UR6, UR20, 0x5, URZ ;  /* 0x0000000514067899 */ /* 0x000fe2000800063f */
[----:B------:R-:W-:Y:S02]  /*6050*/  SHF.R.S32.HI R4, RZ, 0x1f, R5 ;  /* 0x0000001fff047819 */ /* 0x000fe40000011405 */
[----:B------:R-:W1:Y:S03]  /*6060*/  LDS.128 R40, [R237+0x12000] ;  /* 0x01200000ed287984 */ /* 0x000e660000000c00 */
[----:B------:R-:W-:Y:S01]  /*6070*/  IMAD.U32 R7, RZ, RZ, UR6 ;  /* 0x00000006ff077e24 */ /* 0x000fe2000f8e00ff */
[----:B------:R-:W-:Y:S01]  /*6080*/  IADD3 R6, P0, R5, UR6, RZ ;  /* 0x0000000605067c10 */ /* 0x000fe2000ff1e0ff */
[----:B------:R-:W3:Y:S01]  /*6090*/  LDS.128 R32, [R237+0x11000] ;  /* 0x01100000ed207984 */ /* 0x000ee20000000c00 */
[----:B------:R-:W-:-:S02]  /*60a0*/  ULDC.64 UR6, c[0x0][0x3b8] ;  /* 0x0000ee0000067ab9 */ /* 0x000fc40000000a00 */
[----:B------:R-:W-:Y:S01]  /*60b0*/  LEA.HI.X.SX32 R7, R7, R4, 0x1, P0 ;  /* 0x0000000407077211 */ /* 0x000fe200000f0eff */
[----:B------:R-:W4:Y:S01]  /*60c0*/  LDS.128 R28, [R237+0x10000] ;  /* 0x01000000ed1c7984 */ /* 0x000f220000000c00 */
[----:B------:R-:W-:-:S03]  /*60d0*/  UIMAD UR6, UR55, UR6, URZ ;  /* 0x00000006370672a4 */ /* 0x000fc6000f8e023f */
[----:B------:R-:W1:Y:S01]  /*60e0*/  LDS.128 R36, [R237+0x13000] ;  /* 0x01300000ed247984 */ /* 0x000e620000000c00 */
[C---:B------:R-:W-:Y:S01]  /*60f0*/  IMAD R10, R7.reuse, c[0x0][0x3a0], RZ ;  /* 0x0000e800070a7a24 */ /* 0x040fe200078e02ff */
[----:B------:R-:W-:Y:S01]  /*6100*/  UIMAD UR9, UR31, UR7, UR6 ;  /* 0x000000071f0972a4 */ /* 0x000fe2000f8e0206 */
[----:B------:R-:W-:Y:S01]  /*6110*/  IMAD R7, R7, c[0x0][0x3a8], RZ ;  /* 0x0000ea0007077a24 */ /* 0x000fe200078e02ff */
[----:B------:R-:W1:Y:S01]  /*6120*/  LDS.128 R20, [R237+0x16000] ;  /* 0x01600000ed147984 */ /* 0x000e620000000c00 */
[C---:B------:R-:W-:Y:S01]  /*6130*/  IMAD R10, R6.reuse, c[0x0][0x3a4], R10 ;  /* 0x0000e900060a7a24 */ /* 0x040fe200078e020a */
[----:B------:R-:W-:Y:S01]  /*6140*/  ULDC.64 UR6, c[0x0][0x3c0] ;  /* 0x0000f00000067ab9 */ /* 0x000fe20000000a00 */
[----:B------:R-:W-:Y:S01]  /*6150*/  IMAD R7, R6, c[0x0][0x3ac], R7 ;  /* 0x0000eb0006077a24 */ /* 0x000fe200078e0207 */
[----:B------:R-:W1:Y:S01]  /*6160*/  LDS.128 R16, [R237+0x15000] ;  /* 0x01500000ed107984 */ /* 0x000e620000000c00 */
[----:B------:R-:W-:-:S03]  /*6170*/  UIMAD UR6, UR55, UR6, URZ ;  /* 0x00000006370672a4 */ /* 0x000fc6000f8e023f */
[----:B------:R-:W1:Y:S01]  /*6180*/  LDS.128 R12, [R237+0x14000] ;  /* 0x01400000ed0c7984 */ /* 0x000e620000000c00 */
[----:B------:R-:W-:-:S03]  /*6190*/  UIMAD UR6, UR31, UR7, UR6 ;  /* 0x000000071f0672a4 */ /* 0x000fc6000f8e0206 */
[----:B------:R-:W1:Y:S01]  /*61a0*/  LDS.128 R24, [R237+0x17000] ;  /* 0x01700000ed187984 */ /* 0x000e620000000c00 */
[--C-:B--2---:R-:W-:Y:S01]  /*61b0*/  SHF.R.S32.HI R5, RZ, 0x1f, R8.reuse ;  /* 0x0000001fff057819 */ /* 0x104fe20000011408 */
[----:B------:R-:W-:-:S04]  /*61c0*/  IMAD.MOV.U32 R4, RZ, RZ, R8 ;  /* 0x000000ffff047224 */ /* 0x000fc800078e0008 */
[----:B------:R-:W-:-:S04]  /*61d0*/  IMAD.WIDE.U32 R8, R6, c[0x0][0x3a0], R4 ;  /* 0x0000e80006087a25 */ /* 0x000fc800078e0004 */
[----:B------:R-:W-:Y:S01]  /*61e0*/  IMAD.WIDE.U32 R4, R6, c[0x0][0x3a8], R4 ;  /* 0x0000ea0006047a25 */ /* 0x000fe200078e0004 */
[----:B------:R-:W-:-:S04]  /*61f0*/  IADD3 R8, P1, R8, UR12, RZ ;  /* 0x0000000c08087c10 */ /* 0x000fc8000ff3e0ff */
[----:B------:R-:W-:Y:S01]  /*6200*/  IADD3 R6, P0, R4, UR8, RZ ;  /* 0x0000000804067c10 */ /* 0x000fe2000ff1e0ff */
[----:B------:R-:W-:Y:S01]  /*6210*/  IMAD.U32 R4, RZ, RZ, UR31 ;  /* 0x0000001fff047e24 */ /* 0x000fe2000f8e00ff */
[----:B------:R-:W-:Y:S01]  /*6220*/  IADD3.X R9, R9, UR13, R10, P1, !PT ;  /* 0x0000000d09097c10 */ /* 0x000fe20008ffe40a */
[----:B------:R-:W-:Y:S01]  /*6230*/  IMAD.U32 R10, RZ, RZ, UR31 ;  /* 0x0000001fff0a7e24 */ /* 0x000fe2000f8e00ff */
[----:B------:R-:W-:-:S03]  /*6240*/  IADD3.X R7, R5, UR11, R7, P0, !PT ;  /* 0x0000000b05077c10 */ /* 0x000fc600087fe407 */
[----:B------:R-:W-:-:S04]  /*6250*/  IMAD.WIDE.U32 R4, R4, c[0x0][0x3b8], R8 ;  /* 0x0000ee0004047a25 */ /* 0x000fc800078e0008 */
[----:B------:R-:W-:Y:S01]  /*6260*/  IMAD.WIDE.U32 R8, R10, c[0x0][0x3c0], R6 ;  /* 0x0000f0000a087a25 */ /* 0x000fe200078e0006 */
[----:B------:R-:W-:Y:S02]  /*6270*/  IADD3 R5, R5, UR9, RZ ;  /* 0x0000000905057c10 */ /* 0x000fe4000fffe0ff */
[----:B------:R-:W-:-:S04]  /*6280*/  LEA R6, P0, R4, c[0x0][0x340], 0x1 ;  /* 0x0000d00004067a11 */ /* 0x000fc800078008ff */
[----:B------:R-:W-:Y:S02]  /*6290*/  LEA.HI.X R7, R4, c[0x0][0x344], R5, 0x1, P0 ;  /* 0x0000d10004077a11 */ /* 0x000fe400000f0c05 */
[----:B------:R-:W-:Y:S02]  /*62a0*/  IADD3 R5, R9, UR6, RZ ;  /* 0x0000000609057c10 */ /* 0x000fe4000fffe0ff */
[C---:B------:R-:W-:Y:S01]  /*62b0*/  LEA R4, P0, R8.reuse, c[0x0][0x348], 0x1 ;  /* 0x0000d20008047a11 */ /* 0x040fe200078008ff */
[----:B-1----:R1:W-:Y:S03]  /*62c0*/  STG.E.128 [R6.64+0x100], R40 ;  /* 0x0001002806007986 */ /* 0x0023e6000c101d04 */
[----:B------:R-:W-:Y:S01]  /*62d0*/  LEA.HI.X R5, R8, c[0x0][0x34c], R5, 0x1, P0 ;  /* 0x0000d30008057a11 */ /* 0x000fe200000f0c05 */
[----:B---3--:R1:W-:Y:S04]  /*62e0*/  STG.E.128 [R6.64+0x80], R32 ;  /* 0x0000802006007986 */ /* 0x0083e8000c101d04 */
[----:B----4-:R1:W-:Y:S04]  /*62f0*/  STG.E.128 [R6.64], R28 ;  /* 0x0000001c06007986 */ /* 0x0103e8000c101d04 */
[----:B------:R1:W-:Y:S04]  /*6300*/  STG.E.128 [R6.64+0x180], R36 ;  /* 0x0001802406007986 */ /* 0x0003e8000c101d04 */
[----:B------:R1:W-:Y:S04]  /*6310*/  STG.E.128 [R4.64+0x100], R20 ;  /* 0x0001001404007986 */ /* 0x0003e8000c101d04 */
[----:B------:R1:W-:Y:S04]  /*6320*/  STG.E.128 [R4.64+0x80], R16 ;  /* 0x0000801004007986 */ /* 0x0003e8000c101d04 */
[----:B------:R1:W-:Y:S04]  /*6330*/  STG.E.128 [R4.64], R12 ;  /* 0x0000000c04007986 */ /* 0x0003e8000c101d04 */
[----:B------:R1:W-:Y:S02]  /*6340*/  STG.E.128 [R4.64+0x180], R24 ;  /* 0x0001801804007986 */ /* 0x0003e4000c101d04 */
.L_x_82:
[----:B------:R-:W-:Y:S05]  /*6350*/  BSYNC B0 ;  /* 0x0000000000007941 */ /* 0x000fea0003800000 */
.L_x_74:
        /* <DEDUP_REMOVED lines=12> */
.L_x_88:
[----:B------:R-:W-:Y:S05]  /*6420*/  EXIT ;  /* 0x000000000000794d */ /* 0x000fea0003800000 */
.L_x_90:
        /* <DEDUP_REMOVED lines=13> */
.L_x_1018:


//--------------------- .text._ZN5flash44flash_bwd_dq_dk_dv_loop_seqk_parallel_kernelI23Flash_bwd_kernel_traitsILi256ELi64ELi32ELi8ELi4ELi1ELi2ELb1ELb1EN7cutlass10bfloat16_tE19Flash_kernel_traitsILi256ELi64ELi32ELi8ES3_EELb0ELb1ELb0ELb0ELb0ELb1ELb1EEEvNS_16Flash_bwd_paramsE --------------------------
	.section	.text._ZN5flash44flash_bwd_dq_dk_dv_loop_seqk_parallel_kernelI23Flash_bwd_kernel_traitsILi256ELi64ELi32ELi8ELi4ELi1ELi2ELb1ELb1EN7cutlass10bfloat16_tE19Flash_kernel_traitsILi256ELi64ELi32ELi8ES3_EELb0ELb1ELb0ELb0ELb0ELb1ELb1EEEvNS_16Flash_bwd_paramsE,"ax",@progbits
	.sectioninfo	@"SHI_REGISTERS=255"
	.align	128
        .global         _ZN5flash44flash_bwd_dq_dk_dv_loop_seqk_parallel_kernelI23Flash_bwd_kernel_traitsILi256ELi64ELi32ELi8ELi4ELi1ELi2ELb1ELb1EN7cutlass10bfloat16_tE19Flash_kernel_traitsILi256ELi64ELi32ELi8ES3_EELb0ELb1ELb0ELb0ELb0ELb1ELb1EEEvNS_16Flash_bwd_paramsE
        .type           _ZN5flash44flash_bwd_dq_dk_dv_loop_seqk_parallel_kernelI23Flash_bwd_kernel_traitsILi256ELi64ELi32ELi8ELi4ELi1ELi2ELb1ELb1EN7cutlass10bfloat16_tE19Flash_kernel_traitsILi256ELi64ELi32ELi8ES3_EELb0ELb1ELb0ELb0ELb0ELb1ELb1EEEvNS_16Flash_bwd_paramsE,@function
        .size           _ZN5flash44flash_bwd_dq_dk_dv_loop_seqk_parallel_kernelI23Flash_bwd_kernel_traitsILi256ELi64ELi32ELi8ELi4ELi1ELi2ELb1ELb1EN7cutlass10bfloat16_tE19Flash_kernel_traitsILi256ELi64ELi32ELi8ES3_EELb0ELb1ELb0ELb0ELb0ELb1ELb1EEEvNS_16Flash_bwd_paramsE,(.L_x_1019 - _ZN5flash44flash_bwd_dq_dk_dv_loop_seqk_parallel_kernelI23Flash_bwd_kernel_traitsILi256ELi64ELi32ELi8ELi4ELi1ELi2ELb1ELb1EN7cutlass10bfloat16_tE19Flash_kernel_traitsILi256ELi64ELi32ELi8ES3_EELb0ELb1ELb0ELb0ELb0ELb1ELb1EEEvNS_16Flash_bwd_paramsE)
        .other          _ZN5flash44flash_bwd_dq_dk_dv_loop_seqk_parallel_kernelI23Flash_bwd_kernel_traitsILi256ELi64ELi32ELi8ELi4ELi1ELi2ELb1ELb1EN7cutlass10bfloat16_tE19Flash_kernel_traitsILi256ELi64ELi32ELi8ES3_EELb0ELb1ELb0ELb0ELb0ELb1ELb1EEEvNS_16Flash_bwd_paramsE,@"STO_CUDA_ENTRY STV_DEFAULT"
_ZN5flash44flash_bwd_dq_dk_dv_loop_seqk_parallel_kernelI23Flash_bwd_kernel_traitsILi256ELi64ELi32ELi8ELi4ELi1ELi2ELb1ELb1EN7cutlass10bfloat16_tE19Flash_kernel_traitsILi256ELi64ELi32ELi8ES3_EELb0ELb1ELb0ELb0ELb0ELb1ELb1EEEvNS_16Flash_bwd_paramsE:
.text._ZN5flash44flash_bwd_dq_dk_dv_loop_seqk_parallel_kernelI23Flash_bwd_kernel_traitsILi256ELi64ELi32ELi8ELi4ELi1ELi2ELb1ELb1EN7cutlass10bfloat16_tE19Flash_kernel_traitsILi256ELi64ELi32ELi8ES3_EELb0ELb1ELb0ELb0ELb0ELb1ELb1EEEvNS_16Flash_bwd_paramsE:
        /* <DEDUP_REMOVED lines=209> */
.L_x_107:
        /* <DEDUP_REMOVED lines=53> */
.L_x_91:
        /* <DEDUP_REMOVED lines=59> */
.L_x_93:
        /* <DEDUP_REMOVED lines=18> */
.L_x_94:
        /* <DEDUP_REMOVED lines=68> */
.L_x_95:
[----:B------:R-:W-:Y:S02]  /*1970*/  UMOV UR8, UR47 ;  /* 0x0000002f00087c82 */ /* 0x000fe40008000000 */
.L_x_96:
        /* <DEDUP_REMOVED lines=103> */
.L_x_98:
        /* <DEDUP_REMOVED lines=18> */
.L_x_99:
        /* <DEDUP_REMOVED lines=41> */
.L_x_97:
        /* <DEDUP_REMOVED lines=182> */
.L_x_103:
[----:B------:R-:W0:Y:S01]  /*2f00*/  LDGDEPBAR ;  /* 0x00000000000079af */ /* 0x000e220000000000 */
[----:B------:R-:W-:Y:S01]  /*2f10*/  USHF.L.U32 UR11, UR6, 0x6, URZ ;  /* 0x00000006060b7899 */ /* 0x000fe2000800063f */
[----:B-----5:R-:W-:Y:S01]  /*2f20*/  FSETP.NEU.FTZ.AND P1, PT, R244, -INF , PT ;  /* 0xff800000f400780b */ /* 0x020fe20003f3d000 */
[----:B------:R-:W-:Y:S01]  /*2f30*/  UISETP.GT.AND UP2, UPT, UR6, UR12, UPT ;  /* 0x0000000c0600728c */ /* 0x000fe2000bf44270 */
[----:B------:R-:W-:Y:S01]  /*2f40*/  MOV R71, c[0x0][0x22c] ;  /* 0x00008b0000477a02 */ /* 0x000fe20000000f00 */
[----:B------:R-:W-:Y:S01]  /*2f50*/  UISETP.GE.AND UP0, UPT, UR11, UR15, UPT ;  /* 0x0000000f0b00728c */ /* 0x000fe2000bf06270 */
[----:B------:R-:W2:Y:S03]  /*2f60*/  LDL R69, [R1] ;  /* 0x0000000001457983 */ /* 0x000ea60000100800 */
[----:B------:R-:W-:Y:S01]  /*2f70*/  UISETP.LT.AND UP0, UPT, UR14, UR16, UP0 ;  /* 0x000000100e00728c */ /* 0x000fe20008701270 */
[----:B------:R-:W-:Y:S01]  /*2f80*/  PLOP3.LUT P3, PT, PT, PT, UP2, 0x80, 0x0 ;  /* 0x000000000000781c */ /* 0x000fe20003f6f028 */
[----:B------:R-:W-:Y:S01]  /*2f90*/  IMAD R71, R71, c[0x0][0x1c0], RZ ;  /* 0x0000700047477a24 */ /* 0x000fe200078e02ff */
[----:B------:R-:W3:Y:S03]  /*2fa0*/  LDL R68, [R1+0x4] ;  /* 0x0000040001447983 */ /* 0x000ee60000100800 */
[----:B------:R-:W-:Y:S02]  /*2fb0*/  PLOP3.LUT P0, PT, PT, PT, UP0, 0x80, 0x0 ;  /* 0x000000000000781c */ /* 0x000fe40003f0f008 */
[----:B------:R-:W-:Y:S01]  /*2fc0*/  LEA R71, -R71, RZ, 0x6 ;  /* 0x000000ff47477211 */ /* 0x000fe200078e31ff */
[----:B------:R-:W-:Y:S04]  /*2fd0*/  DEPBAR.LE SB0, 0x0 ;  /* 0x000080000000791a */ /* 0x000fe80000000000 */
[----:B------:R-:W-:Y:S06]  /*2fe0*/  BAR.SYNC.DEFER_BLOCKING 0x0 ;  /* 0x0000000000007b1d */ /* 0x000fec0000010000 */
[----:B-1----:R-:W-:Y:S06]  /*2ff0*/  LDSM.16.M88.4 R8, [R2] ;  /* 0x000000000208783b */ /* 0x002fec0000000200 */
[----:B------:R-:W1:Y:S06]  /*3000*/  LDSM.16.M88.4 R44, [R229+0x10000] ;  /* 0x01000000e52c783b */ /* 0x000e6c0000000200 */
[----:B------:R-:W-:Y:S06]  /*3010*/  LDSM.16.M88.4 R48, [R3] ;  /* 0x000000000330783b */ /* 0x000fec0000000200 */
[----:B------:R-:W4:Y:S06]  /*3020*/  LDSM.16.M88.4 R52, [R230+0x10000] ;  /* 0x01000000e634783b */ /* 0x000f2c0000000200 */
[----:B------:R-:W-:Y:S06]  /*3030*/  LDSM.16.M88.4 R56, [R228] ;  /* 0x00000000e438783b */ /* 0x000fec0000000200 */
[----:B------:R-:W4:Y:S06]  /*3040*/  LDSM.16.M88.4 R60, [R231+0x10000] ;  /* 0x01000000e73c783b */ /* 0x000f2c0000000200 */
[----:B------:R-:W-:Y:S01]  /*3050*/  LDSM.16.M88.4 R64, [R232+0x10000] ;  /* 0x01000000e840783b */ /* 0x000fe20000000200 */
[C---:B-1----:R-:W-:Y:S08]  /*3060*/  HMMA.16816.F32.BF16 R4, R8.reuse, R44, RZ ;  /* 0x0000002c0804723c */ /* 0x042ff000000418ff */
[----:B------:R-:W-:Y:S01]  /*3070*/  HMMA.16816.F32.BF16 R8, R8, R46, RZ ;  /* 0x0000002e0808723c */ /* 0x000fe200000418ff */
[----:B------:R-:W1:Y:S11]  /*3080*/  LDSM.16.M88.4 R44, [R227] ;  /* 0x00000000e32c783b */ /* 0x000e760000000200 */
[----:B------:R-:W-:Y:S04]  /*3090*/  @!UPT UIADD3 URZ, URZ, URZ, URZ ;  /* 0x0000003f3f3ff290 */ /* 0x000fe8000fffe03f */
        /* <DEDUP_REMOVED lines=59> */
[----:B------:R1:W2:Y:S01]  /*3450*/  MUFU.TANH R60, R4 ;  /* 0x00000004003c7308 */ /* 0x0002a20000002400 */
[----:B------:R-:W-:Y:S02]  /*3460*/  FMUL.FTZ R6, R6, c[0x0][0x2ec] ;  /* 0x0000bb0006067a20 */ /* 0x000fe40000410000 */
[----:B------:R-:W-:Y:S02]  /*3470*/  FMUL.FTZ R5, R5, c[0x0][0x2ec] ;  /* 0x0000bb0005057a20 */ /* 0x000fe40000410000 */
[----:B------:R-:W-:Y:S02]  /*3480*/  FMUL.FTZ R8, R8, c[0x0][0x2ec] ;  /* 0x0000bb0008087a20 */ /* 0x000fe40000410000 */
[----:B------:R-:W-:Y:S02]  /*3490*/  FMUL.FTZ R9, R9, c[0x0][0x2ec] ;  /* 0x0000bb0009097a20 */ /* 0x000fe40000410000 */
[----:B------:R-:W-:Y:S01]  /*34a0*/  FMUL.FTZ R10, R10, c[0x0][0x2ec] ;  /* 0x0000bb000a0a7a20 */ /* 0x000fe20000410000 */
[----:B------:R4:W-:Y:S01]  /*34b0*/  MUFU.TANH R61, R7 ;  /* 0x00000007003d7308 */ /* 0x0009e20000002400 */
[----:B------:R-:W-:Y:S09]  /*34c0*/  FMUL.FTZ R11, R11, c[0x0][0x2ec] ;  /* 0x0000bb000b0b7a20 */ /* 0x000ff20000410000 */
[----:B------:R2:W-:Y:S01]  /*34d0*/  MUFU.TANH R56, R8 ;  /* 0x0000000800387308 */ /* 0x0005e20000002400 */
[----:B-1----:R-:W-:Y:S04]  /*34e0*/  MOV R4, UR20 ;  /* 0x0000001400047c02 */ /* 0x002fe80008000f00 */
[----:B---3--:R-:W-:Y:S05]  /*34f0*/  @!P0 LEA R4, R4, R68, 0x5 ;  /* 0x0000004404048211 */ /* 0x008fea00078e28ff */
[----:B------:R1:W-:Y:S01]  /*3500*/  MUFU.TANH R62, R6 ;  /* 0x00000006003e7308 */ /* 0x0003e20000002400 */
[----:B----4-:R-:W-:Y:S09]  /*3510*/  @!P0 IADD3 R7, R69, UR11, RZ ;  /* 0x0000000b45078c10 */ /* 0x010ff2000fffe0ff */
[----:B------:R3:W4:Y:S01]  /*3520*/  MUFU.TANH R57, R5 ;  /* 0x0000000500397308 */ /* 0x0007220000002400 */
[C---:B--2---:R-:W-:Y:S02]  /*3530*/  @!P0 IMNMX R8, R7.reuse, UR16, PT ;  /* 0x0000001007088c17 */ /* 0x044fe4000b800200 */
[----:B------:R-:W-:Y:S02]  /*3540*/  @!P0 IADD3 R7, R7, 0x8, RZ ;  /* 0x0000000807078810 */ /* 0x000fe40007ffe0ff */
[----:B------:R-:W-:Y:S05]  /*3550*/  @!P0 ISETP.GE.AND P2, PT, R4, R8, PT ;  /* 0x000000080400820c */ /* 0x000fea0003f46270 */
[----:B------:R2:W2:Y:S01]  /*3560*/  MUFU.TANH R55, R9 ;  /* 0x0000000900377308 */ /* 0x0004a20000002400 */
[----:B------:R-:W-:Y:S01]  /*3570*/  @!P0 IMNMX R7, R7, UR16, PT ;  /* 0x0000001007078c17 */ /* 0x000fe2000b800200 */
[----:B-1----:R-:W-:Y:S05]  /*3580*/  FMUL.FTZ R6, R244, 1.4426950216293334961 ;  /* 0x3fb8aa3bf4067820 */ /* 0x002fea0000410000 */
[----:B------:R-:W-:Y:S03]  /*3590*/  FSEL R6, R6, RZ, P1 ;  /* 0x000000ff06067208 */ /* 0x000fe60000800000 */
[----:B------:R1:W1:Y:S01]  /*35a0*/  MUFU.TANH R59, R10 ;  /* 0x0000000a003b7308 */ /* 0x0002620000002400 */
[----:B---3--:R-:W-:Y:S02]  /*35b0*/  MOV R5, R60 ;  /* 0x0000003c00057202 */ /* 0x008fe40000000f00 */
[----:B------:R-:W-:Y:S02]  /*35c0*/  @!P0 FSEL R5, R60, -INF , !P2 ;  /* 0xff8000003c058808 */ /* 0x000fe40005000000 */
[C---:B------:R-:W-:Y:S05]  /*35d0*/  @!P0 ISETP.GE.AND P2, PT, R4.reuse, R7, PT ;  /* 0x000000070400820c */ /* 0x040fea0003f46270 */
[----:B------:R3:W-:Y:S01]  /*35e0*/  MUFU.TANH R58, R11 ;  /* 0x0000000b003a7308 */ /* 0x0007e20000002400 */
[--C-:B--2---:R-:W-:Y:S01]  /*35f0*/  FFMA.FTZ R9, R5, c[0x0][0x23c], -R6.reuse ;  /* 0x00008f0005097a23 */ /* 0x104fe20000010806 */
[----:B----4-:R-:W-:Y:S08]  /*3600*/  MOV R5, R57 ;  /* 0x0000003900057202 */ /* 0x010ff00000000f00 */
[----:B------:R2:W-:Y:S01]  /*3610*/  MUFU.EX2 R67, R9 ;  /* 0x0000000900437308 */ /* 0x0005e20000000800 */
[----:B-1----:R-:W-:Y:S04]  /*3620*/  @!P0 IADD3 R10, R4, 0x1, RZ ;  /* 0x00000001040a8810 */ /* 0x002fe80007ffe0ff */
[C---:B------:R-:W-:Y:S04]  /*3630*/  @!P0 ISETP.GE.AND P1, PT, R10.reuse, R8, PT ;  /* 0x000000080a00820c */ /* 0x040fe80003f26270 */
[----:B------:R-:W-:Y:S01]  /*3640*/  @!P0 FSEL R5, R57, -INF , !P1 ;  /* 0xff80000039058808 */ /* 0x000fe20004800000 */
[C---:B---3--:R-:W-:Y:S01]  /*3650*/  FMUL.FTZ R11, R245.reuse, 1.4426950216293334961 ;  /* 0x3fb8aa3bf50b7820 */ /* 0x048fe20000410000 */
[----:B------:R-:W-:Y:S03]  /*3660*/  FSETP.NEU.FTZ.AND P1, PT, R245, -INF , PT ;  /* 0xff800000f500780b */ /* 0x000fe60003f3d000 */
[--C-:B------:R-:W-:Y:S01]  /*3670*/  FFMA.FTZ R44, R5, c[0x0][0x23c], -R6.reuse ;  /* 0x00008f00052c7a23 */ /* 0x100fe20000010806 */
[----:B------:R-:W-:Y:S02]  /*3680*/  FSEL R5, R11, RZ, P1 ;  /* 0x000000ff0b057208 */ /* 0x000fe40000800000 */
[----:B------:R-:W-:Y:S01]  /*3690*/  @!P0 ISETP.GE.AND P1, PT, R10, R7, PT ;  /* 0x000000070a00820c */ /* 0x000fe20003f26270 */
[----:B------:R1:W3:Y:S01]  /*36a0*/  MUFU.EX2 R65, R44 ;  /* 0x0000002c00417308 */ /* 0x0002e20000000800 */
[----:B------:R-:W-:Y:S02]  /*36b0*/  @!P0 IADD3 R11, R4, 0x8, RZ ;  /* 0x00000008040b8810 */ /* 0x000fe40007ffe0ff */
[----:B--2---:R-:W-:Y:S02]  /*36c0*/  MOV R9, R62 ;  /* 0x0000003e00097202 */ /* 0x004fe40000000f00 */
[----:B------:R-:W-:Y:S05]  /*36d0*/  @!P0 FSEL R9, R62, -INF , !P2 ;  /* 0xff8000003e098808 */ /* 0x000fea0005000000 */
        /* <DEDUP_REMOVED lines=9> */
[----:B--2---:R-:W-:Y:S02]  /*3770*/  @!P0 IADD3 R10, R4, 0x9, RZ ;  /* 0x00000009040a8810 */ /* 0x004fe40007ffe0ff */
        /* <DEDUP_REMOVED lines=11> */
[----:B---3--:R-:W-:Y:S05]  /*3830*/  F2FP.BF16.PACK_AB R7, R65, R67 ;  /* 0x000000434107723e */ /* 0x008fea00000010ff */
[----:B------:R-:W-:Y:S01]  /*3840*/  STS [R248+0x15000], R7 ;  /* 0x01500007f8007388 */ /* 0x000fe20000000800 */
[--C-:B--2---:R-:W-:Y:S01]  /*3850*/  FFMA.FTZ R6, R4, c[0x0][0x23c], -R5.reuse ;  /* 0x00008f0004067a23 */ /* 0x104fe20000010805 */
        /* <DEDUP_REMOVED lines=200> */
.L_x_101:
        /* <DEDUP_REMOVED lines=338> */
.L_x_102:
        /* <DEDUP_REMOVED lines=122> */
.L_x_104:
        /* <DEDUP_REMOVED lines=18> */
.L_x_105:
        /* <DEDUP_REMOVED lines=59> */
.L_x_100:
[----:B------:R-:W-:Y:S05]  /*6670*/  BSYNC B0 ;  /* 0x0000000000007941 */ /* 0x000fea0003800000 */
.L_x_92:
        /* <DEDUP_REMOVED lines=12> */
.L_x_106:
[----:B------:R-:W-:Y:S05]  /*6740*/  EXIT ;  /* 0x000000000000794d */ /* 0x000fea0003800000 */
.L_x_108:
        /* <DEDUP_REMOVED lines=11> */
.L_x_1019:


//--------------------- .text._ZN5flash44flash_bwd_dq_dk_dv_loop_seqk_parallel_kernelI23Flash_bwd_kernel_traitsILi256ELi64ELi32ELi8ELi4ELi1ELi2ELb1ELb1EN7cutlass10bfloat16_tE19Flash_kernel_traitsILi256ELi64ELi32ELi8ES3_EELb0ELb1ELb0ELb1ELb0ELb0ELb0EEEvNS_16Flash_bwd_paramsE --------------------------
	.section	.text._ZN5flash44flash_bwd_dq_dk_dv_loop_seqk_parallel_kernelI23Flash_bwd_kernel_traitsILi256ELi64ELi32ELi8ELi4ELi1ELi2ELb1ELb1EN7cutlass10bfloat16_tE19Flash_kernel_traitsILi256ELi64ELi32ELi8ES3_EELb0ELb1ELb0ELb1ELb0ELb0ELb0EEEvNS_16Flash_bwd_paramsE,"ax",@progbits
	.sectioninfo	@"SHI_REGISTERS=255"
	.align	128
        .global         _ZN5flash44flash_bwd_dq_dk_dv_loop_seqk_parallel_kernelI23Flash_bwd_kernel_traitsILi256ELi64ELi32ELi8ELi4ELi1ELi2ELb1ELb1EN7cutlass10bfloat16_tE19Flash_kernel_traitsILi256ELi64ELi32ELi8ES3_EELb0ELb1ELb0ELb1ELb0ELb0ELb0EEEvNS_16Flash_bwd_paramsE
        .type           _ZN5flash44flash_bwd_dq_dk_dv_loop_seqk_parallel_kernelI23Flash_bwd_kernel_traitsILi256ELi64ELi32ELi8ELi4ELi1ELi2ELb1ELb1EN7cutlass10bfloat16_tE19Flash_kernel_traitsILi256ELi64ELi32ELi8ES3_EELb0ELb1ELb0ELb1ELb0ELb0ELb0EEEvNS_16Flash_bwd_paramsE,@function
        .size           _ZN5flash44flash_bwd_dq_dk_dv_loop_seqk_parallel_kernelI23Flash_bwd_kernel_traitsILi256ELi64ELi32ELi8ELi4ELi1ELi2ELb1ELb1EN7cutlass10bfloat16_tE19Flash_kernel_traitsILi256ELi64ELi32ELi8ES3_EELb0ELb1ELb0ELb1ELb0ELb0ELb0EEEvNS_16Flash_bwd_paramsE,(.L_x_1020 - _ZN5flash44flash_bwd_dq_dk_dv_loop_seqk_parallel_kernelI23Flash_bwd_kernel_traitsILi256ELi64ELi32ELi8ELi4ELi1ELi2ELb1ELb1EN7cutlass10bfloat16_tE19Flash_kernel_traitsILi256ELi64ELi32ELi8ES3_EELb0ELb1ELb0ELb1ELb0ELb0ELb0EEEvNS_16Flash_bwd_paramsE)
        .other          _ZN5flash44flash_bwd_dq_dk_dv_loop_seqk_parallel_kernelI23Flash_bwd_kernel_traitsILi256ELi64ELi32ELi8ELi4ELi1ELi2ELb1ELb1EN7cutlass10bfloat16_tE19Flash_kernel_traitsILi256ELi64ELi32ELi8ES3_EELb0ELb1ELb0ELb1ELb0ELb0ELb0EEEvNS_16Flash_bwd_paramsE,@"STO_CUDA_ENTRY STV_DEFAULT"
_ZN5flash44flash_bwd_dq_dk_dv_loop_seqk_parallel_kernelI23Flash_bwd_kernel_traitsILi256ELi64ELi32ELi8ELi4ELi1ELi2ELb1ELb1EN7cutlass10bfloat16_tE19Flash_kernel_traitsILi256ELi64ELi32ELi8ES3_EELb0ELb1ELb0ELb1ELb0ELb0ELb0EEEvNS_16Flash_bwd_paramsE:
.text._ZN5flash44flash_bwd_dq_dk_dv_loop_seqk_parallel_kernelI23Flash_bwd_kernel_traitsILi256ELi64ELi32ELi8ELi4ELi1ELi2ELb1ELb1EN7cutlass10bfloat16_tE19Flash_kernel_traitsILi256ELi64ELi32ELi8ES3_EELb0ELb1ELb0ELb1ELb0ELb0ELb0EEEvNS_16Flash_bwd_paramsE:
        /* <DEDUP_REMOVED lines=13> */
[----:B------:R-:W-:Y:S01]  /*00d0*/  IMAD.MOV.U32 R227, RZ, RZ, 0x40 ;  /* 0x00000040ffe37424 */ /* 0x000fe200078e00ff */
[----:B------:R-:W2:Y:S01]  /*00e0*/  S2UR UR34, SR_CTAID.Z ;  /* 0x00000000002279c3 */ /* 0x000ea20000002700 */
[----:B------:R-:W-:Y:S02]  /*00f0*/  ULDC.U8 UR9, c[0x0][0x328] ;  /* 0x0000ca0000097ab9 */ /* 0x000fe40000000000 */
[----:B------:R-:W-:Y:S02]  /*0100*/  UISETP.NE.AND UP5, UPT, UR9, URZ, UPT ;  /* 0x0000003f0900728c */ /* 0x000fe4000bfa5270 */
[----:B------:R-:W-:Y:S02]  /*0110*/  ULDC UR14, c[0x0][0x224] ;  /* 0x00008900000e7ab9 */ /* 0x000fe40000000800 */
[----:B------:R-:W-:Y:S01]  /*0120*/  ULDC UR45, c[0x0][0x22c] ;  /* 0x00008b00002d7ab9 */ /* 0x000fe20000000800 */
[----:B------:R-:W3:Y:S01]  /*0130*/  S2UR UR32, SR_CTAID.Y ;  /* 0x00000000002079c3 */ /* 0x000ee20000002600 */
[----:B------:R-:W-:-:S02]  /*0140*/  ULDC UR36, c[0x0][0x1c0] ;  /* 0x0000700000247ab9 */ /* 0x000fc40000000800 */
[----:B------:R-:W-:Y:S02]  /*0150*/  ULDC UR12, c[0x0][0x1c0] ;  /* 0x00007000000c7ab9 */ /* 0x000fe40000000800 */
[----:B------:R-:W-:Y:S02]  /*0160*/  USHF.R.S32.HI UR7, URZ, 0x1f, UR14 ;  /* 0x0000001f3f077899 */ /* 0x000fe4000801140e */
[----:B------:R-:W-:Y:S01]  /*0170*/  UIMAD.WIDE UR36, UR45, UR36, URZ ;  /* 0x000000242d2472a5 */ /* 0x000fe2000f8e023f */
[----:B------:R-:W4:Y:S01]  /*0180*/  S2UR UR59, SR_CTAID.X ;  /* 0x00000000003b79c3 */ /* 0x000f220000002500 */
[----:B------:R-:W-:Y:S02]  /*0190*/  UMOV UR8, 0x80 ;  /* 0x0000008000087882 */ /* 0x000fe40000000000 */
[----:B------:R-:W-:Y:S02]  /*01a0*/  ULDC UR6, c[0x0][0x210] ;  /* 0x0000840000067ab9 */ /* 0x000fe40000000800 */
[----:B------:R-:W-:Y:S01]  /*01b0*/  ULDC UR54, c[0x0][0x234] ;  /* 0x00008d0000367ab9 */ /* 0x000fe20000000800 */
[----:B-1----:R-:W-:Y:S01]  /*01c0*/  SHF.R.S32.HI R0, RZ, 0x1f, R9 ;  /* 0x0000001fff007819 */ /* 0x002fe20000011409 */
[----:B------:R-:W-:-:S02]  /*01d0*/  ULDC UR13, c[0x0][0x1c0] ;  /* 0x00007000000d7ab9 */ /* 0x000fc40000000800 */
[----:B--2---:R-:W-:Y:S01]  /*01e0*/  UIMAD UR46, UR34, UR45, URZ ;  /* 0x0000002d222e72a4 */ /* 0x004fe2000f8e023f */
[CC--:B------:R-:W-:Y:S01]  /*01f0*/  LEA.HI R2, R0.reuse, R9.reuse, RZ, 0x2 ;  /* 0x0000000900027211 */ /* 0x0c0fe200078f10ff */
[----:B------:R-:W-:Y:S01]  /*0200*/  UIMAD UR45, UR45, UR12, URZ ;  /* 0x0000000c2d2d72a4 */ /* 0x000fe2000f8e023f */
[CC--:B------:R-:W-:Y:S01]  /*0210*/  LEA.HI R4, R0.reuse, R9.reuse, RZ, 0x4 ;  /* 0x0000000900047211 */ /* 0x0c0fe200078f20ff */
[----:B------:R-:W-:Y:S01]  /*0220*/  ULDC UR11, c[0x0][0x1c0] ;  /* 0x00007000000b7ab9 */ /* 0x000fe20000000800 */
[CC--:B------:R-:W-:Y:S01]  /*0230*/  LEA.HI R14, R0.reuse, R9.reuse, RZ, 0x3 ;  /* 0x00000009000e7211 */ /* 0x0c0fe200078f18ff */
[----:B------:R-:W-:Y:S01]  /*0240*/  UIMAD UR54, UR8, UR6, UR54 ;  /* 0x00000006083672a4 */ /* 0x000fe2000f8e0236 */
[CC--:B------:R-:W-:Y:S01]  /*0250*/  LEA.HI R11, R0.reuse, R9.reuse, RZ, 0x5 ;  /* 0x00000009000b7211 */ /* 0x0c0fe200078f28ff */
[----:B---3--:R-:W-:Y:S01]  /*0260*/  UIMAD UR51, UR7, UR32, URZ ;  /* 0x00000020073372a4 */ /* 0x008fe2000f8e023f */
[CC--:B------:R-:W-:Y:S01]  /*0270*/  LEA.HI R12, R0.reuse, R9.reuse, RZ, 0x7 ;  /* 0x00000009000c7211 */ /* 0x0c0fe200078f38ff */
[----:B------:R-:W-:Y:S01]  /*0280*/  UIMAD.WIDE.U32 UR42, UR32, UR14, URZ ;  /* 0x0000000e202a72a5 */ /* 0x000fe2000f8e003f */
[----:B------:R-:W-:Y:S01]  /*0290*/  LEA.HI R13, R0, R9, RZ, 0x6 ;  /* 0x00000009000d7211 */ /* 0x000fe200078f30ff */
[----:B------:R-:W-:Y:S01]  /*02a0*/  UIMAD UR6, UR32, UR11, UR34 ;  /* 0x0000000b200672a4 */ /* 0x000fe2000f8e0222 */
[--C-:B------:R-:W-:Y:S01]  /*02b0*/  SHF.R.S32.HI R6, RZ, 0x2, R2.reuse ;  /* 0x00000002ff067819 */ /* 0x100fe20000011402 */
[----:B------:R-:W-:Y:S01]  /*02c0*/  @!UP5 UIMAD UR7, UR32, UR13, UR34 ;  /* 0x0000000d2007d2a4 */ /* 0x000fe2000f8e0222 */
[----:B------:R-:W-:Y:S01]  /*02d0*/  SHF.R.S32.HI R0, RZ, 0x1f, R2 ;  /* 0x0000001fff007819 */ /* 0x000fe20000011402 */
[----:B------:R-:W-:Y:S01]  /*02e0*/  USHF.L.U32 UR44, UR45, 0x6, URZ ;  /* 0x000000062d2c7899 */ /* 0x000fe2000800063f */
[----:B------:R-:W-:Y:S01]  /*02f0*/  SHF.R.S32.HI R5, RZ, 0x4, R4 ;  /* 0x00000004ff057819 */ /* 0x000fe20000011404 */
[----:B------:R-:W-:Y:S01]  /*0300*/  ULDC UR48, c[0x0][0x214] ;  /* 0x0000850000307ab9 */ /* 0x000fe20000000800 */
[----:B------:R-:W-:Y:S01]  /*0310*/  LEA.HI R0, R0, R6, RZ, 0x3 ;  /* 0x0000000600007211 */ /* 0x000fe200078f18ff */
[----:B------:R-:W-:Y:S01]  /*0320*/  ULDC UR55, c[0x0][0x1c8] ;  /* 0x0000720000377ab9 */ /* 0x000fe20000000800 */
[----:B------:R-:W-:Y:S01]  /*0330*/  LOP3.LUT R7, R2, 0x7ffffffc, RZ, 0xc0, !PT ;  /* 0x7ffffffc02077812 */ /* 0x000fe200078ec0ff */
[----:B------:R-:W-:Y:S01]  /*0340*/  ULDC.U8 UR10, c[0x0][0x3d0] ;  /* 0x0000f400000a7ab9 */ /* 0x000fe20000000000 */
[----:B------:R-:W-:Y:S01]  /*0350*/  LOP3.LUT R2, R4, 0xfffffff0, RZ, 0xc0, !PT ;  /* 0xfffffff004027812 */ /* 0x000fe200078ec0ff */
[----:B------:R-:W-:Y:S01]  /*0360*/  ULDC UR49, c[0x0][0x224] ;  /* 0x0000890000317ab9 */ /* 0x000fe20000000800 */
[----:B------:R-:W-:Y:S01]  /*0370*/  LOP3.LUT R3, R14, 0xfffffff8, RZ, 0xc0, !PT ;  /* 0xfffffff80e037812 */ /* 0x000fe200078ec0ff */
[----:B------:R-:W-:Y:S01]  /*0380*/  IMAD.IADD R16, R9, 0x1, -R7 ;  /* 0x0000000109107824 */ /* 0x000fe200078e0a07 */
[----:B------:R-:W-:Y:S01]  /*0390*/  LOP3.LUT R10, R11, 0xffffffe0, RZ, 0xc0, !PT ;  /* 0xffffffe00b0a7812 */ /* 0x000fe200078ec0ff */
[C---:B------:R-:W-:Y:S01]  /*03a0*/  IMAD.IADD R8, R9.reuse, 0x1, -R2 ;  /* 0x0000000109087824 */ /* 0x040fe200078e0a02 */
[----:B------:R-:W-:Y:S01]  /*03b0*/  LEA.HI R4, R4, R5, RZ, 0x1 ;  /* 0x0000000504047211 */ /* 0x000fe200078f08ff */
[C---:B------:R-:W-:Y:S01]  /*03c0*/  IMAD.IADD R3, R9.reuse, 0x1, -R3 ;  /* 0x0000000109037824 */ /* 0x040fe200078e0a03 */
[----:B------:R-:W-:Y:S01]  /*03d0*/  LOP3.LUT R0, R0, 0xfffffff8, RZ, 0xc0, !PT ;  /* 0xfffffff800007812 */ /* 0x000fe200078ec0ff */
[----:B------:R-:W-:Y:S01]  /*03e0*/  IMAD.IADD R2, R9, 0x1, -R10 ;  /* 0x0000000109027824 */ /* 0x000fe200078e0a0a */
[----:B------:R-:W-:Y:S01]  /*03f0*/  SHF.R.S32.HI R15, RZ, 0x3, R14 ;  /* 0x00000003ff0f7819 */ /* 0x000fe2000001140e */
[C---:B------:R-:W-:Y:S01]  /*0400*/  IMAD.SHL.U32 R245, R3.reuse, 0x8, RZ ;  /* 0x0000000803f57824 */ /* 0x040fe200078e00ff */
[----:B------:R-:W-:Y:S01]  /*0410*/  LOP3.LUT R4, R4, 0xfffffffe, RZ, 0xc0, !PT ;  /* 0xfffffffe04047812 */ /* 0x000fe200078ec0ff */
[----:B------:R-:W-:Y:S01]  /*0420*/  IMAD.IADD R9, R6, 0x1, -R0 ;  /* 0x0000000106097824 */ /* 0x000fe200078e0a00 */
[----:B------:R-:W-:Y:S01]  /*0430*/  LOP3.LUT P0, RZ, R3, 0x4, RZ, 0xc0, !PT ;  /* 0x0000000403ff7812 */ /* 0x000fe2000780c0ff */
[----:B------:R-:W-:Y:S01]  /*0440*/  IMAD.SHL.U32 R0, R15, 0x40, RZ ;  /* 0x000000400f007824 */ /* 0x000fe200078e00ff */
[----:B------:R-:W-:Y:S01]  /*0450*/  LOP3.LUT P5, RZ, R3, 0x2, RZ, 0xc0, !PT ;  /* 0x0000000203ff7812 */ /* 0x000fe200078ac0ff */
[----:B------:R-:W-:Y:S01]  /*0460*/  IMAD.IADD R10, R5, 0x1, -R4 ;  /* 0x00000001050a7824 */ /* 0x000fe200078e0a04 */
[----:B------:R-:W-:Y:S01]  /*0470*/  SHF.R.S32.HI R4, RZ, 0x1f, R2 ;  /* 0x0000001fff047819 */ /* 0x000fe20000011402 */
[C---:B------:R-:W-:Y:S01]  /*0480*/  IMAD.SHL.U32 R5, R3.reuse, 0x40, RZ ;  /* 0x0000004003057824 */ /* 0x040fe200078e00ff */
[----:B------:R-:W-:Y:S01]  /*0490*/  LOP3.LUT R0, R0, 0x1c0, RZ, 0xc0, !PT ;  /* 0x000001c000007812 */ /* 0x000fe200078ec0ff */
[----:B------:R-:W-:Y:S01]  /*04a0*/  IMAD.SHL.U32 R3, R3, 0x20, RZ ;  /* 0x0000002003037824 */ /* 0x000fe200078e00ff */
[----:B------:R-:W-:Y:S01]  /*04b0*/  LEA.HI R17, R4, R2, RZ, 0x2 ;  /* 0x0000000204117211 */ /* 0x000fe200078f10ff */
[----:B------:R-:W-:Y:S01]  /*04c0*/  @UP5 UIMAD UR53, UR32, UR48, URZ ;  /* 0x00000030203552a4 */ /* 0x000fe2000f8e023f */
        /* <DEDUP_REMOVED lines=12> */
[C---:B------:R-:W-:Y:S01]  /*0590*/  LOP3.LUT R0, R9.reuse, 0x1, RZ, 0xc0, !PT ;  /* 0x0000000109007812 */ /* 0x040fe200078ec0ff */
[----:B------:R-:W-:Y:S01]  /*05a0*/  USHF.R.S32.HI UR58, URZ, 0x1f, UR32 ;  /* 0x0000001f3f3a7899 */ /* 0x000fe20008011420 */
[----:B------:R-:W-:Y:S01]  /*05b0*/  LOP3.LUT R4, R4, R2, RZ, 0x3c, !PT ;  /* 0x0000000204047212 */ /* 0x000fe200078e3cff */
[----:B------:R-:W-:Y:S01]  /*05c0*/  USHF.R.S32.HI UR57, URZ, 0x1f, UR34 ;  /* 0x0000001f3f397899 */ /* 0x000fe20008011422 */
[----:B------:R-:W-:Y:S01]  /*05d0*/  ISETP.NE.U32.AND P1, PT, R0, 0x1, PT ;  /* 0x000000010000780c */ /* 0x000fe20003f25070 */
[----:B------:R-:W-:Y:S01]  /*05e0*/  IMAD.SHL.U32 R0, R10, 0x100, RZ ;  /* 0x000001000a007824 */ /* 0x000fe200078e00ff */
[----:B------:R-:W-:Y:S01]  /*05f0*/  SHF.R.S32.HI R6, RZ, 0x7, R12 ;  /* 0x00000007ff067819 */ /* 0x000fe2000001140c */
[----:B------:R-:W-:Y:S01]  /*0600*/  UIMAD.WIDE.U32 UR40, UR36, UR42, URZ ;  /* 0x0000002a242872a5 */ /* 0x000fe2000f8e003f */
[----:B------:R-:W-:Y:S01]  /*0610*/  LOP3.LUT P2, RZ, R9, 0x2, RZ, 0xc0, !PT ;  /* 0x0000000209ff7812 */ /* 0x000fe2000784c0ff */
[----:B------:R-:W-:Y:S01]  /*0620*/  UIMAD UR50, UR37, UR42, URZ ;  /* 0x0000002a253272a4 */ /* 0x000fe2000f8e023f */
[----:B------:R-:W-:Y:S01]  /*0630*/  LOP3.LUT R2, R0, 0x100, RZ, 0xc0, !PT ;  /* 0x0000010000027812 */ /* 0x000fe200078ec0ff */
[----:B------:R-:W-:Y:S01]  /*0640*/  IMAD R0, R6, 0x2, R10 ;  /* 0x0000000206007824 */ /* 0x000fe200078e020a */
[----:B------:R-:W-:Y:S01]  /*0650*/  LOP3.LUT P6, RZ, R8, 0x4, RZ, 0xc0, !PT ;  /* 0x0000000408ff7812 */ /* 0x000fe200078cc0ff */
[----:B------:R-:W-:Y:S01]  /*0660*/  USHF.R.S32.HI UR52, URZ, 0x1f, UR46 ;  /* 0x0000001f3f347899 */ /* 0x000fe2000801142e */
[----:B------:R-:W-:Y:S01]  /*0670*/  LOP3.LUT R226, R2, 0xe0, R3, 0xf8, !PT ;  /* 0x000000e002e27812 */ /* 0x000fe200078ef803 */
[----:B------:R-:W-:Y:S01]  /*0680*/  IMAD.SHL.U32 R3, R10, 0x20, RZ ;  /* 0x000000200a037824 */ /* 0x000fe200078e00ff */
[----:B------:R-:W-:Y:S01]  /*0690*/  SHF.R.S32.HI R2, RZ, 0x6, R13 ;  /* 0x00000006ff027819 */ /* 0x000fe2000001140d */
[----:B------:R-:W-:Y:S01]  /*06a0*/  IMAD.U32 R0, R0, 0x200, R4 ;  /* 0x0000020000007824 */ /* 0x000fe200078e0004 */
[----:B------:R-:W-:Y:S01]  /*06b0*/  SEL R232, R227, 0xffffffc0, !P0 ;  /* 0xffffffc0e3e87807 */ /* 0x000fe20004000000 */
[----:B------:R-:W-:Y:S01]  /*06c0*/  IMAD.SHL.U32 R4, R9, 0x20, RZ ;  /* 0x0000002009047824 */ /* 0x000fe200078e00ff */
[----:B------:R-:W-:Y:S01]  /*06d0*/  UIMAD UR49, UR6, UR49, URZ ;  /* 0x00000031063172a4 */ /* 0x000fe2000f8e023f */
[C---:B------:R-:W-:Y:S01]  /*06e0*/  IMAD R237, R2.reuse, 0x200, R5 ;  /* 0x0000020002ed7824 */ /* 0x040fe200078e0205 */
[----:B------:R-:W-:Y:S01]  /*06f0*/  @!UP5 UIMAD UR48, UR7, UR48, URZ ;  /* 0x000000300730d2a4 */ /* 0x000fe2000f8e023f */
[----:B------:R-:W-:Y:S01]  /*0700*/  IMAD.SHL.U32 R5, R2, 0x8, RZ ;  /* 0x0000000802057824 */ /* 0x000fe200078e00ff */
[----:B------:R-:W-:Y:S01]  /*0710*/  LOP3.LUT R2, R3, 0x20, RZ, 0xc0, !PT ;  /* 0x0000002003027812 */ /* 0x000fe200078ec0ff */
[----:B------:R-:W-:Y:S01]  /*0720*/  IMAD.SHL.U32 R3, R6, 0x10, RZ ;  /* 0x0000001006037824 */ /* 0x000fe200078e00ff */
[----:B------:R-:W-:Y:S01]  /*0730*/  LOP3.LUT R4, R4, 0xe0, RZ, 0xc0, !PT ;  /* 0x000000e004047812 */ /* 0x000fe200078ec0ff */
[----:B------:R-:W-:Y:S01]  /*0740*/  IMAD.SHL.U32 R229, R0, 0x2, RZ ;  /* 0x0000000200e57824 */ /* 0x000fe200078e00ff */
[----:B------:R-:W-:Y:S01]  /*0750*/  LOP3.LUT R15, R2, 0x18, R5, 0xf8, !PT ;  /* 0x00000018020f7812 */ /* 0x000fe200078ef805 */
[----:B------:R-:W-:Y:S01]  /*0760*/  IMAD.SHL.U32 R237, R237, 0x2, RZ ;  /* 0x00000002eded7824 */ /* 0x000fe200078e00ff */
[----:B------:R-:W-:Y:S01]  /*0770*/  LOP3.LUT R13, R4, 0x10, R3, 0xf8, !PT ;  /* 0x00000010040d7812 */ /* 0x000fe200078ef803 */
[----:B------:R-:W-:Y:S01]  /*0780*/  IMAD.SHL.U32 R4, R10, 0x8, RZ ;  /* 0x000000080a047824 */ /* 0x000fe200078e00ff */
[----:B------:R-:W-:Y:S01]  /*0790*/  SHF.R.S32.HI R3, RZ, 0x1f, R8 ;  /* 0x0000001fff037819 */ /* 0x000fe20000011408 */
[----:B------:R-:W-:Y:S01]  /*07a0*/  IMAD.IADD R231, R229, 0x1, R232 ;  /* 0x00000001e5e77824 */ /* 0x000fe200078e02e8 */
[----:B------:R-:W-:Y:S01]  /*07b0*/  SHF.R.S32.HI R2, RZ, 0x5, R11 ;  /* 0x00000005ff027819 */ /* 0x000fe2000001140b */
[----:B------:R-:W-:Y:S01]  /*07c0*/  USHF.R.S32.HI UR47, URZ, 0x1f, UR44 ;  /* 0x0000001f3f2f7899 */ /* 0x000fe2000801142c */
[----:B------:R-:W-:Y:S01]  /*07d0*/  LEA.HI R225, R3, R8, RZ, 0x3 ;  /* 0x0000000803e17211 */ /* 0x000fe200078f18ff */
[----:B------:R-:W-:Y:S01]  /*07e0*/  IMAD.SHL.U32 R3, R8, 0x20, RZ ;  /* 0x0000002008037824 */ /* 0x000fe200078e00ff */
[----:B------:R-:W-:-:S02]  /*07f0*/  LOP3.LUT R12, R4, 0x8, RZ, 0xc0, !PT ;  /* 0x00000008040c7812 */ /* 0x000fc400078ec0ff */
[C---:B------:R-:W-:Y:S01]  /*0800*/  LOP3.LUT R5, R225.reuse, 0xfffffff8, RZ, 0xc0, !PT ;  /* 0xfffffff8e1057812 */ /* 0x040fe200078ec0ff */
[----:B------:R-:W-:Y:S01]  /*0810*/  IMAD.SHL.U32 R225, R225, 0x40, RZ ;  /* 0x00000040e1e17824 */ /* 0x000fe200078e00ff */
[----:B------:R-:W-:Y:S02]  /*0820*/  SHF.R.S32.HI R6, RZ, 0x1f, R11 ;  /* 0x0000001fff067819 */ /* 0x000fe4000001140b */
[----:B------:R-:W-:Y:S01]  /*0830*/  LOP3.LUT R4, R12, 0x1e0, R3, 0xf8, !PT ;  /* 0x000001e00c047812 */ /* 0x000fe200078ef803 */
[C---:B------:R-:W-:Y:S01]  /*0840*/  IMAD.IADD R7, R8.reuse, 0x1, -R5 ;  /* 0x0000000108077824 */ /* 0x040fe200078e0a05 */
[-C--:B------:R-:W-:Y:S01]  /*0850*/  LEA.HI R3, R11, R2.reuse, RZ, 0x1 ;  /* 0x000000020b037211 */ /* 0x080fe200078f08ff */
[----:B------:R-:W-:Y:S01]  /*0860*/  IMAD.SHL.U32 R5, R8, 0x4, RZ ;  /* 0x0000000408057824 */ /* 0x000fe200078e00ff */
[----:B------:R-:W-:Y:S02]  /*0870*/  LEA.HI R6, R6, R2, RZ, 0x2 ;  /* 0x0000000206067211 */ /* 0x000fe400078f10ff */
[----:B------:R-:W-:-:S02]  /*0880*/  LOP3.LUT R3, R3, 0x3ffffe, RZ, 0xc0, !PT ;  /* 0x003ffffe03037812 */ /* 0x000fc400078ec0ff */
[----:B------:R-:W-:Y:S02]  /*0890*/  LOP3.LUT R6, R6, 0xfffffffc, RZ, 0xc0, !PT ;  /* 0xfffffffc06067812 */ /* 0x000fe400078ec0ff */
[----:B------:R-:W-:Y:S01]  /*08a0*/  LOP3.LUT R11, R4, 0x38, R5, 0x78, !PT ;  /* 0x00000038040b7812 */ /* 0x000fe200078e7805 */
[----:B------:R-:W-:Y:S01]  /*08b0*/  IMAD.SHL.U32 R4, R9, 0x40, RZ ;  /* 0x0000004009047824 */ /* 0x000fe200078e00ff */
[----:B------:R-:W-:Y:S01]  /*08c0*/  LOP3.LUT R225, R225, 0xfffffe00, RZ, 0xc0, !PT ;  /* 0xfffffe00e1e17812 */ /* 0x000fe200078ec0ff */
[----:B------:R-:W-:Y:S01]  /*08d0*/  IMAD.SHL.U32 R5, R9, 0x4, RZ ;  /* 0x0000000409057824 */ /* 0x000fe200078e00ff */
[C---:B------:R-:W-:Y:S01]  /*08e0*/  LOP3.LUT P4, RZ, R7.reuse, 0x4, RZ, 0xc0, !PT ;  /* 0x0000000407ff7812 */ /* 0x040fe2000788c0ff */
[C---:B------:R-:W-:Y:S01]  /*08f0*/  IMAD.IADD R233, R2.reuse, 0x1, -R3 ;  /* 0x0000000102e97824 */ /* 0x040fe200078e0a03 */
[----:B------:R-:W-:Y:S01]  /*0900*/  LOP3.LUT P3, RZ, R7, 0x2, RZ, 0xc0, !PT ;  /* 0x0000000207ff7812 */ /* 0x000fe2000786c0ff */
[C---:B------:R-:W-:Y:S01]  /*0910*/  IMAD.SHL.U32 R3, R2.reuse, 0x8, RZ ;  /* 0x0000000802037824 */ /* 0x040fe200078e00ff */
[----:B------:R-:W-:Y:S01]  /*0920*/  LOP3.LUT R9, R13, 0x18, R5, 0x78, !PT ;  /* 0x000000180d097812 */ /* 0x000fe200078e7805 */
[----:B------:R-:W-:Y:S01]  /*0930*/  IMAD.IADD R6, R2, 0x1, -R6 ;  /* 0x0000000102067824 */ /* 0x000fe200078e0a06 */
[----:B------:R-:W-:Y:S01]  /*0940*/  LOP3.LUT R2, R4, 0x1c0, RZ, 0xc0, !PT ;  /* 0x000001c004027812 */ /* 0x000fe200078ec0ff */
[----:B------:R-:W-:Y:S01]  /*0950*/  IMAD R233, R233, 0x200, R11 ;  /* 0x00000200e9e97824 */ /* 0x000fe200078e020b */
[----:B------:R-:W-:-:S02]  /*0960*/  LOP3.LUT R5, R3, 0x38, RZ, 0xc0, !PT ;  /* 0x0000003803057812 */ /* 0x000fc400078ec0ff */
[----:B------:R-:W-:Y:S02]  /*0970*/  LOP3.LUT R4, R226, 0x8, R14, 0xf8, !PT ;  /* 0x00000008e2047812 */ /* 0x000fe400078ef80e */
[----:B------:R-:W-:Y:S02]  /*0980*/  SHF.R.U32.HI R3, RZ, 0x3, R2 ;  /* 0x00000003ff037819 */ /* 0x000fe40000011602 */
[----:B------:R-:W-:Y:S02]  /*0990*/  SHF.R.U32.HI R226, RZ, 0x3, R226 ;  /* 0x00000003ffe27819 */ /* 0x000fe400000116e2 */
[----:B------:R-:W-:Y:S01]  /*09a0*/  LOP3.LUT R8, R3, R2, R5, 0x1e, !PT ;  /* 0x0000000203087212 */ /* 0x000fe200078e1e05 */
[----:B------:R-:W-:Y:S01]  /*09b0*/  IMAD.SHL.U32 R2, R7, 0x40, RZ ;  /* 0x0000004007027824 */ /* 0x000fe200078e00ff */
[----:B------:R-:W-:Y:S01]  /*09c0*/  LOP3.LUT R226, R4, 0x38, R226, 0x78, !PT ;  /* 0x0000003804e27812 */ /* 0x000fe200078e78e2 */
[----:B------:R-:W-:Y:S01]  /*09d0*/  IMAD.SHL.U32 R4, R16, 0x2, RZ ;  /* 0x0000000210047824 */ /* 0x000fe200078e00ff */
[----:B------:R-:W-:-:S02]  /*09e0*/  IADD3 R236, R232, 0x14000, R229 ;  /* 0x00014000e8ec7810 */ /* 0x000fc40007ffe0e5 */
[----:B------:R-:W-:Y:S01]  /*09f0*/  LOP3.LUT R2, R2, 0x1c0, RZ, 0xc0, !PT ;  /* 0x000001c002027812 */ /* 0x000fe200078ec0ff */
[----:B------:R-:W-:Y:S01]  /*0a00*/  IMAD R3, R6, 0x200, R4 ;  /* 0x0000020006037824 */ /* 0x000fe200078e0204 */
[----:B------:R-:W-:Y:S01]  /*0a10*/  LEA R233, R233, 0x14000, 0x1 ;  /* 0x00014000e9e97811 */ /* 0x000fe200078e08ff */
[----:B------:R-:W-:Y:S01]  /*0a20*/  IMAD.IADD R8, R4, 0x1, R8 ;  /* 0x0000000104087824 */ /* 0x000fe200078e0208 */
[----:B------:R-:W-:Y:S01]  /*0a30*/  SEL R227, R227, 0xffffffc0, !P4 ;  /* 0xffffffc0e3e37807 */ /* 0x000fe20006000000 */
[----:B------:R-:W-:Y:S01]  /*0a40*/  IMAD.IADD R9, R3, 0x1, R9 ;  /* 0x0000000103097824 */ /* 0x000fe200078e0209 */
[----:B------:R-:W-:Y:S01]  /*0a50*/  SHF.R.U32.HI R3, RZ, 0x3, R2 ;  /* 0x00000003ff037819 */ /* 0x000fe20000011602 */
[----:B------:R-:W-:Y:S01]  /*0a60*/  IMAD R4, R10, 0x1000, R225 ;  /* 0x000010000a047824 */ /* 0x000fe200078e02e1 */
[----:B------:R-:W-:Y:S01]  /*0a70*/  IADD3 R234, R233, 0x20, RZ ;  /* 0x00000020e9ea7810 */ /* 0x000fe20007ffe0ff */
[----:B------:R-:W-:Y:S01]  /*0a80*/  IMAD.SHL.U32 R9, R9, 0x2, RZ ;  /* 0x0000000209097824 */ /* 0x000fe200078e00ff */
[----:B------:R-:W-:-:S02]  /*0a90*/  LOP3.LUT R7, R3, R2, R12, 0x1e, !PT ;  /* 0x0000000203077212 */ /* 0x000fc400078e1e0c */
[C---:B------:R-:W-:Y:S02]  /*0aa0*/  LOP3.LUT R5, R3.reuse, R2, R5, 0x1e, !PT ;  /* 0x0000000203057212 */ /* 0x040fe400078e1e05 */
[----:B------:R-:W-:Y:S02]  /*0ab0*/  LOP3.LUT R3, R3, R15, R2, 0x1e, !PT ;  /* 0x0000000f03037212 */ /* 0x000fe400078e1e02 */
[----:B------:R-:W-:Y:S01]  /*0ac0*/  SHF.R.S32.HI R2, RZ, 0x2, R17 ;  /* 0x00000002ff027819 */ /* 0x000fe20000011411 */
[----:B------:R-:W-:Y:S01]  /*0ad0*/  IMAD.IADD R4, R4, 0x1, R5 ;  /* 0x0000000104047824 */ /* 0x000fe200078e0205 */
[----:B------:R-:W-:-:S03]  /*0ae0*/  @P6 IADD3 R234, R233, -0x20, RZ ;  /* 0xffffffe0e9ea6810 */ /* 0x000fc60007ffe0ff */
[----:B------:R-:W-:Y:S01]  /*0af0*/  IMAD R5, R6, 0x10, R2 ;  /* 0x0000001006057824 */ /* 0x000fe200078e0202 */
[----:B------:R-:W-:Y:S01]  /*0b00*/  IADD3 R235, R234, 0x800, RZ ;  /* 0x00000800eaeb7810 */ /* 0x000fe20007ffe0ff */
[----:B------:R-:W-:Y:S01]  /*0b10*/  IMAD R2, R6, 0x400, R225 ;  /* 0x0000040006027824 */ /* 0x000fe200078e02e1 */
[----:B------:R-:W-:Y:S01]  /*0b20*/  LOP3.LUT R225, R3, R225, RZ, 0xfc, !PT ;  /* 0x000000e103e17212 */ /* 0x000fe200078efcff */
[----:B------:R-:W-:Y:S01]  /*0b30*/  IMAD.MOV.U32 R3, RZ, RZ, 0x20 ;  /* 0x00000020ff037424 */ /* 0x000fe200078e00ff */
[----:B------:R1:W-:Y:S01]  /*0b40*/  STL [R1+0x1c], R5 ;  /* 0x00001c0501007387 */ /* 0x0003e20000100800 */
[----:B------:R-:W-:Y:S01]  /*0b50*/  IMAD.IADD R2, R2, 0x1, R7 ;  /* 0x0000000102027824 */ /* 0x000fe200078e0207 */
[----:B------:R-:W-:Y:S02]  /*0b60*/  LEA R225, R225, 0x10000, 0x1 ;  /* 0x00010000e1e17811 */ /* 0x000fe400078e08ff */
        /* <DEDUP_REMOVED lines=9> */
[----:B------:R2:W-:Y:S01]  /*0c00*/  STL [R1+0x14], R0 ;  /* 0x0000140001007387 */ /* 0x0005e20000100800 */
[----:B------:R-:W-:-:S02]  /*0c10*/  IMAD.IADD R228, R2, 0x1, R227 ;  /* 0x0000000102e47824 */ /* 0x000fc400078e02e3 */
[----:B------:R-:W-:Y:S01]  /*0c20*/  IMAD.IADD R232, R232, 0x1, R230 ;  /* 0x00000001e8e87824 */ /* 0x000fe200078e02e6 */
[----:B------:R-:W-:Y:S01]  /*0c30*/  STL [R1+0x4], R9 ;  /* 0x0000040901007387 */ /* 0x000fe20000100800 */
[----:B------:R-:W-:Y:S02]  /*0c40*/  IMAD.SHL.U32 R226, R226, 0x2, RZ ;  /* 0x00000002e2e27824 */ /* 0x000fe400078e00ff */
[----:B------:R-:W-:Y:S02]  /*0c50*/  IMAD.IADD R227, R3, 0x1, R227 ;  /* 0x0000000103e37824 */ /* 0x000fe400078e02e3 */
[----:B-1----:R-:W-:-:S05]  /*0c60*/  IMAD.MOV.U32 R5, RZ, RZ, 0x1c0 ;  /* 0x000001c0ff057424 */ /* 0x002fca00078e00ff */
[----:B------:R-:W-:-:S05]  /*0c70*/  SEL R5, R5, 0x240, !P1 ;  /* 0x0000024005057807 */ /* 0x000fca0004800000 */
[----:B------:R-:W-:-:S05]  /*0c80*/  IMAD.IADD R6, R9, 0x1, R5 ;  /* 0x0000000109067824 */ /* 0x000fca00078e0205 */
[----:B------:R-:W-:Y:S01]  /*0c90*/  STL [R1+0x10], R6 ;  /* 0x0000100601007387 */ /* 0x000fe20000100800 */
[C---:B--2---:R-:W-:Y:S02]  /*0ca0*/  IADD3 R0, R9.reuse, 0x10, RZ ;  /* 0x0000001009007810 */ /* 0x044fe40007ffe0ff */
[----:B------:R-:W-:-:S05]  /*0cb0*/  @P2 IADD3 R0, R9, -0x10, RZ ;  /* 0xfffffff009002810 */ /* 0x000fca0007ffe0ff */
[----:B------:R1:W-:Y:S02]  /*0cc0*/  STL [R1+0x8], R0 ;  /* 0x0000080001007387 */ /* 0x0003e40000100800 */
[----:B-1----:R-:W-:-:S05]  /*0cd0*/  IMAD.IADD R0, R5, 0x1, R0 ;  /* 0x0000000105007824 */ /* 0x002fca00078e0200 */
[----:B------:R1:W-:Y:S02]  /*0ce0*/  STL [R1+0xc], R0 ;  /* 0x00000c0001007387 */ /* 0x0003e40000100800 */
[----:B-1--4-:R-:W-:Y:S02]  /*0cf0*/  IMAD.SHL.U32 R0, R4, 0x2, RZ ;  /* 0x0000000204007824 */ /* 0x012fe400078e00ff */
.L_x_141:
[----:B------:R-:W-:Y:S02]  /*0d00*/  ULDC.64 UR6, c[0x0][0x240] ;  /* 0x0000900000067ab9 */ /* 0x000fe40000000a00 */
[----:B------:R-:W-:Y:S02]  /*0d10*/  UISETP.NE.U32.AND UP1, UPT, URZ, UR6, UPT ;  /* 0x000000063f00728c */ /* 0x000fe4000bf25070 */
[----:B------:R-:W-:Y:S02]  /*0d20*/  USHF.L.U32 UR13, UR32, 0x2, URZ ;  /* 0x00000002200d7899 */ /* 0x000fe4000800063f */
[----:B------:R-:W-:Y:S02]  /*0d30*/  USHF.R.S32.HI UR39, URZ, 0x1f, UR32 ;  /* 0x0000001f3f277899 */ /* 0x000fe40008011420 */
[----:B------:R-:W-:-:S02]  /*0d40*/  UISETP.NE.AND.EX UP1, UPT, URZ, UR7, UPT, UP1 ;  /* 0x000000073f00728c */ /* 0x000fc4000bf25310 */
[----:B------:R-:W-:Y:S02]  /*0d50*/  USHF.L.U64.HI UR12, UR32, 0x2, UR39 ;  /* 0x00000002200c7899 */ /* 0x000fe40008010227 */
[----:B------:R-:W-:Y:S02]  /*0d60*/  UIADD3 UR6, UP0, UR13, UR6, URZ ;  /* 0x000000060d067290 */ /* 0x000fe4000ff1e03f */
[----:B------:R-:W-:Y:S01]  /*0d70*/  PLOP3.LUT P0, PT, PT, PT, UP1, 0x80, 0x0 ;  /* 0x000000000000781c */ /* 0x000fe20003f0f018 */
[----:B------:R-:W-:Y:S02]  /*0d80*/  ULDC.64 UR10, c[0x0][0x250] ;  /* 0x00009400000a7ab9 */ /* 0x000fe40000000a00 */
[----:B------:R-:W-:Y:S01]  /*0d90*/  UIADD3.X UR7, UR12, UR7, URZ, UP0, !UPT ;  /* 0x000000070c077290 */ /* 0x000fe200087fe43f */
[----:B-12---:R-:W-:Y:S01]  /*0da0*/  IMAD.U32 R4, RZ, RZ, UR6 ;  /* 0x00000006ff047e24 */ /* 0x006fe2000f8e00ff */
[----:B------:R-:W-:Y:S02]  /*0db0*/  UISETP.NE.U32.AND UP3, UPT, URZ, UR10, UPT ;  /* 0x0000000a3f00728c */ /* 0x000fe4000bf65070 */
[----:B------:R-:W-:-:S02]  /*0dc0*/  ULDC.U8 UR14, c[0x0][0x312] ;  /* 0x0000c480000e7ab9 */ /* 0x000fc40000000000 */
        /* <DEDUP_REMOVED lines=40> */
.L_x_109:
        /* <DEDUP_REMOVED lines=39> */
[----:B------:R-:W-:-:S02]  /*12c0*/  UIADD3 UR21, UR11, UR19, URZ ;  /* 0x000000130b157290 */ /* 0x000fc4000fffe03f */
[----:B------:R-:W-:Y:S02]  /*12d0*/  UIADD3 UR19, UR12, -0x40, URZ ;  /* 0xffffffc00c137890 */ /* 0x000fe4000fffe03f */
        /* <DEDUP_REMOVED lines=18> */
.L_x_111:
        /* <DEDUP_REMOVED lines=19> */
.L_x_112:
[----:B------:R-:W-:Y:S01]  /*1530*/  IABS R8, c[0x0][0x1c8] ;  /* 0x0000720000087a13 */ /* 0x000fe20000000000 */
[----:B------:R-:W-:Y:S01]  /*1540*/  ULDC.64 UR8, c[0x0][0x370] ;  /* 0x0000dc0000087ab9 */ /* 0x000fe20000000a00 */
[----:B--2---:R-:W-:Y:S01]  /*1550*/  IABS R7, UR34 ;  /* 0x0000002200077c13 */ /* 0x004fe20008000000 */
[----:B------:R-:W-:Y:S01]  /*1560*/  @UP2 UIMAD.WIDE.U32 UR6, UR16, UR8, URZ ;  /* 0x00000008100622a5 */ /* 0x000fe2000f8e003f */
[----:B------:R-:W1:Y:S01]  /*1570*/  I2F.RP R4, R8 ;  /* 0x0000000800047306 */ /* 0x000e620000209400 */
[----:B------:R-:W-:Y:S01]  /*1580*/  ULDC UR10, c[0x0][0x224] ;  /* 0x00008900000a7ab9 */ /* 0x000fe20000000800 */
[----:B------:R-:W-:Y:S01]  /*1590*/  ISETP.LE.AND P1, PT, RZ, UR55, PT ;  /* 0x00000037ff007c0c */ /* 0x000fe2000bf23270 */
        /* <DEDUP_REMOVED lines=62> */
.L_x_113:
[----:B------:R-:W-:Y:S02]  /*1980*/  UMOV UR8, UR49 ;  /* 0x0000003100087c82 */ /* 0x000fe40008000000 */
.L_x_114:
[----:B------:R-:W-:Y:S01]  /*1990*/  UIADD3 UR6, UP4, UP3, UR6, UR44, UR46 ;  /* 0x0000002c06067290 */ /* 0x000fe2000fb9e02e */
[----:B------:R-:W1:Y:S01]  /*19a0*/  S2R R30, SR_TID.X ;  /* 0x00000000001e7919 */ /* 0x000e620000002100 */
[--C-:B------:R-:W-:Y:S01]  /*19b0*/  SHF.R.S32.HI R33, RZ, 0x1f, R245.reuse ;  /* 0x0000001fff217819 */ /* 0x100fe200000114f5 */
[----:B------:R-:W-:Y:S01]  /*19c0*/  IMAD.U32 R7, RZ, RZ, UR19 ;  /* 0x00000013ff077e24 */ /* 0x000fe2000f8e00ff */
[----:B------:R-:W-:Y:S01]  /*19d0*/  UIADD3 UR28, UP2, UP1, UR12, UR6, UR14 ;  /* 0x000000060c1c7290 */ /* 0x000fe2000f95e00e */
[----:B------:R-:W2:Y:S01]  /*19e0*/  S2R R34, SR_TID.X ;  /* 0x0000000000227919 */ /* 0x000ea20000002100 */
[----:B------:R-:W-:Y:S01]  /*19f0*/  UIADD3.X UR6, UR9, UR47, UR52, UP4, UP3 ;  /* 0x0000002f09067290 */ /* 0x000fe2000a7e6434 */
[----:B------:R-:W-:Y:S01]  /*1a00*/  IMAD.MOV.U32 R32, RZ, RZ, R245 ;  /* 0x000000ffff207224 */ /* 0x000fe200078e00f5 */
[C---:B------:R-:W-:Y:S01]  /*1a10*/  IADD3 R13, R245.reuse, 0x40, RZ ;  /* 0x00000040f50d7810 */ /* 0x040fe20007ffe0ff */
[----:B------:R-:W3:Y:S01]  /*1a20*/  S2R R35, SR_TID.X ;  /* 0x0000000000237919 */ /* 0x000ee20000002100 */
[----:B------:R-:W-:Y:S01]  /*1a30*/  UIADD3.X UR20, UR10, UR6, UR11, UP2, UP1 ;  /* 0x000000060a147290 */ /* 0x000fe200097e240b */
[----:B------:R-:W-:Y:S01]  /*1a40*/  ISETP.GE.AND P3, PT, R245, c[0x0][0x220], PT ;  /* 0x00008800f5007a0c */ /* 0x000fe20003f66270 */
[----:B------:R-:W-:Y:S01]  /*1a50*/  IMAD.U32 R11, RZ, RZ, UR34 ;  /* 0x00000022ff0b7e24 */ /* 0x000fe2000f8e00ff */
[----:B------:R-:W-:Y:S01]  /*1a60*/  ULDC.64 UR6, c[0x0][0x1a8] ;  /* 0x00006a0000067ab9 */ /* 0x000fe20000000a00 */
[----:B------:R-:W-:Y:S01]  /*1a70*/  ISETP.GE.AND P5, PT, R13, c[0x0][0x220], PT ;  /* 0x000088000d007a0c */ /* 0x000fe20003fa6270 */
[----:B------:R-:W-:Y:S01]  /*1a80*/  UIMAD UR6, UR56, UR6, URZ ;  /* 0x00000006380672a4 */ /* 0x000fe2000f8e023f */
[----:B------:R-:W-:Y:S01]  /*1a90*/  IMAD.U32 R16, RZ, RZ, UR34 ;  /* 0x00000022ff107e24 */ /* 0x000fe2000f8e00ff */
[----:B------:R-:W-:Y:S01]  /*1aa0*/  ULDC.64 UR10, c[0x0][0x3c8] ;  /* 0x0000f200000a7ab9 */ /* 0x000fe20000000a00 */
[----:B------:R-:W-:Y:S01]  /*1ab0*/  BSSY B1, `(.L_x_110) ;  /* 0x00005f3000017945 */ /* 0x000fe20003800000 */
[----:B------:R-:W-:-:S03]  /*1ac0*/  UIMAD UR14, UR34, UR7, UR6 ;  /* 0x00000007220e72a4 */ /* 0x000fc6000f8e0206 */
[----:B------:R-:W-:Y:S02]  /*1ad0*/  ULDC.64 UR6, c[0x0][0x370] ;  /* 0x0000dc0000067ab9 */ /* 0x000fe40000000a00 */
[----:B------:R-:W-:Y:S01]  /*1ae0*/  UIMAD UR6, UR31, UR6, URZ ;  /* 0x000000061f0672a4 */ /* 0x000fe2000f8e023f */
[----:B-1----:R-:W-:-:S03]  /*1af0*/  SHF.R.S32.HI R31, RZ, 0x1f, R30 ;  /* 0x0000001fff1f7819 */ /* 0x002fc6000001141e */
[----:B------:R-:W-:Y:S01]  /*1b00*/  UIMAD UR16, UR19, UR7, UR6 ;  /* 0x00000007131072a4 */ /* 0x000fe2000f8e0206 */
[----:B------:R-:W-:Y:S02]  /*1b10*/  LEA.HI R4, R31, R30, RZ, 0x5 ;  /* 0x0000001e1f047211 */ /* 0x000fe400078f28ff */
[----:B------:R-:W-:Y:S01]  /*1b20*/  ULDC.64 UR6, c[0x0][0x378] ;  /* 0x0000de0000067ab9 */ /* 0x000fe20000000a00 */
[----:B--2---:R-:W-:Y:S01]  /*1b30*/  SHF.R.S32.HI R34, RZ, 0x1f, R34 ;  /* 0x0000001fff227819 */ /* 0x004fe20000011422 */
[----:B------:R-:W-:Y:S01]  /*1b40*/  UIMAD UR6, UR56, UR6, URZ ;  /* 0x00000006380672a4 */ /* 0x000fe2000f8e023f */
[----:B------:R-:W-:Y:S02]  /*1b50*/  LOP3.LUT R6, R4, 0xffffffe0, RZ, 0xc0, !PT ;  /* 0xffffffe004067812 */ /* 0x000fe400078ec0ff */
[----:B---3--:R-:W-:Y:S01]  /*1b60*/  LEA.HI R34, R34, R35, RZ, 0x3 ;  /* 0x0000002322227211 */ /* 0x008fe200078f18ff */
[----:B------:R-:W-:Y:S01]  /*1b70*/  UIMAD UR12, UR34, UR7, UR6 ;  /* 0x00000007220c72a4 */ /* 0x000fe2000f8e0206 */
[----:B------:R-:W-:Y:S01]  /*1b80*/  SHF.R.S32.HI R4, RZ, 0x5, R4 ;  /* 0x00000005ff047819 */ /* 0x000fe20000011404 */
[----:B------:R-:W-:Y:S01]  /*1b90*/  UIADD3 UR6, UR19, UR8, URZ ;  /* 0x0000000813067290 */ /* 0x000fe2000fffe03f */
[----:B------:R-:W-:Y:S01]  /*1ba0*/  IMAD.IADD R6, R30, 0x1, -R6 ;  /* 0x000000011e067824 */ /* 0x000fe200078e0a06 */
[----:B------:R-:W-:Y:S01]  /*1bb0*/  SHF.R.S32.HI R34, RZ, 0x3, R34 ;  /* 0x00000003ff227819 */ /* 0x000fe20000011422 */
[----:B------:R-:W-:-:S02]  /*1bc0*/  ULDC.64 UR8, c[0x0][0x200] ;  /* 0x0000800000087ab9 */ /* 0x000fc40000000a00 */
[----:B------:R-:W-:Y:S01]  /*1bd0*/  UIMAD.WIDE UR6, UR6, UR60, UR10 ;  /* 0x0000003c060672a5 */ /* 0x000fe2000f8e020a */
[----:B------:R-:W-:Y:S01]  /*1be0*/  IMAD R6, R4, UR45, R6 ;  /* 0x0000002d04067c24 */ /* 0x000fe2000f8e0206 */
[----:B------:R-:W-:Y:S02]  /*1bf0*/  IADD3 R19, P0, R34, UR19, RZ ;  /* 0x0000001322137c10 */ /* 0x000fe4000ff1e0ff */
[----:B------:R-:W-:Y:S02]  /*1c00*/  SHF.R.S32.HI R29, RZ, 0x1f, R34 ;  /* 0x0000001fff1d7819 */ /* 0x000fe40000011422 */
[----:B------:R-:W-:Y:S01]  /*1c10*/  IADD3 R4, P1, R245, UR15, RZ ;  /* 0x0000000ff5047c10 */ /* 0x000fe2000ff3e0ff */
[----:B------:R-:W-:Y:S01]  /*1c20*/  UMOV UR11, UR6 ;  /* 0x00000006000b7c82 */ /* 0x000fe20008000000 */
[----:B------:R-:W-:Y:S01]  /*1c30*/  IADD3.X R23, R29, UR31, RZ, P0, !PT ;  /* 0x0000001f1d177c10 */ /* 0x000fe200087fe4ff */
[----:B------:R-:W-:Y:S01]  /*1c40*/  UIADD3 UR6, UR19, UR13, URZ ;  /* 0x0000000d13067290 */ /* 0x000fe2000fffe03f */
[----:B------:R-:W-:Y:S01]  /*1c50*/  IADD3.X R5, R33, UR18, RZ, P1, !PT ;  /* 0x0000001221057c10 */ /* 0x000fe20008ffe4ff */
[----:B------:R-:W-:Y:S01]  /*1c60*/  UMOV UR10, UR7 ;  /* 0x00000007000a7c82 */ /* 0x000fe20008000000 */
[C---:B------:R-:W-:Y:S01]  /*1c70*/  IADD3 R10, P0, R6.reuse, UR28, RZ ;  /* 0x0000001c060a7c10 */ /* 0x040fe2000ff1e0ff */
[----:B------:R-:W-:Y:S01]  /*1c80*/  UIMAD.WIDE UR6, UR6, UR60, UR8 ;  /* 0x0000003c060672a5 */ /* 0x000fe2000f8e0208 */
[----:B------:R-:W-:Y:S01]  /*1c90*/  IMAD R8, R23, c[0x0][0x190], RZ ;  /* 0x0000640017087a24 */ /* 0x000fe200078e02ff */
[----:B------:R-:W-:Y:S01]  /*1ca0*/  ULDC UR13, c[0x0][0x2e8] ;  /* 0x0000ba00000d7ab9 */ /* 0x000fe20000000800 */
[----:B------:R-:W-:Y:S01]  /*1cb0*/  IMAD.WIDE.U32 R4, R7, c[0x0][0x370], R4 ;  /* 0x0000dc0007047a25 */ /* 0x000fe200078e0004 */
[----:B------:R-:W-:-:S03]  /*1cc0*/  LEA.HI.X.SX32 R12, R6, UR20, 0x1, P0 ;  /* 0x00000014060c7c11 */ /* 0x000fc600080f0eff */
[----:B------:R-:W-:Y:S01]  /*1cd0*/  UMOV UR9, UR6 ;  /* 0x0000000600097c82 */ /* 0x000fe20008000000 */
[----:B------:R-:W-:Y:S01]  /*1ce0*/  IMAD.WIDE.U32 R6, R19, c[0x0][0x190], R32 ;  /* 0x0000640013067a25 */ /* 0x000fe200078e0020 */
[----:B------:R-:W-:Y:S01]  /*1cf0*/  UIADD3 UR6, -UR17, UR25, UR23 ;  /* 0x0000001911067290 */ /* 0x000fe2000fffe117 */
[----:B------:R-:W-:Y:S01]  /*1d00*/  IADD3 R5, R5, UR16, RZ ;  /* 0x0000001005057c10 */ /* 0x000fe2000fffe0ff */
[----:B------:R-:W-:Y:S01]  /*1d10*/  UMOV UR8, UR7 ;  /* 0x0000000700087c82 */ /* 0x000fe20008000000 */
[----:B------:R-:W-:Y:S01]  /*1d20*/  IMAD R27, R19, c[0x0][0x194], R8 ;  /* 0x00006500131b7a24 */ /* 0x000fe200078e0208 */
[----:B------:R-:W-:Y:S01]  /*1d30*/  UIADD3 UR6, UR6, -UR13, URZ ;  /* 0x8000000d06067290 */ /* 0x000fe2000fffe03f */
[----:B------:R-:W-:Y:S01]  /*1d40*/  IADD3 R8, P0, R6, UR29, RZ ;  /* 0x0000001d06087c10 */ /* 0x000fe2000ff1e0ff */
[----:B------:R-:W-:Y:S01]  /*1d50*/  IMAD.WIDE.U32 R4, R11, c[0x0][0x378], R4 ;  /* 0x0000de000b047a25 */ /* 0x000fe200078e0004 */
[----:B------:R-:W-:Y:S01]  /*1d60*/  SEL R6, RZ, 0xffffffff, P5 ;  /* 0xffffffffff067807 */ /* 0x000fe20002800000 */
[----:B------:R-:W-:Y:S01]  /*1d70*/  USHF.R.S32.HI UR13, URZ, 0x1f, UR6 ;  /* 0x0000001f3f0d7899 */ /* 0x000fe20008011406 */
[----:B------:R-:W-:Y:S01]  /*1d80*/  IADD3.X R9, R7, UR21, R27, P0, !PT ;  /* 0x0000001507097c10 */ /* 0x000fe200087fe41b */
[----:B------:R-:W-:Y:S01]  /*1d90*/  UIADD3 UR7, UR35, -0x1, URZ ;  /* 0xffffffff23077890 */ /* 0x000fe2000fffe03f */
[----:B------:R-:W-:Y:S01]  /*1da0*/  SEL R7, RZ, 0x1, P3 ;  /* 0x00000001ff077807 */ /* 0x000fe20001800000 */
[----:B------:R-:W-:Y:S01]  /*1db0*/  ULEA.HI UR13, UR13, UR6, URZ, 0x6 ;  /* 0x000000060d0d7291 */ /* 0x000fe2000f8f303f */
[----:B------:R-:W-:Y:S01]  /*1dc0*/  IMAD.SHL.U32 R6, R6, 0x2, RZ ;  /* 0x0000000206067824 */ /* 0x000fe200078e00ff */
[----:B------:R-:W-:Y:S01]  /*1dd0*/  LEA R238, P0, R10, c[0x0][0x350], 0x2 ;  /* 0x0000d4000aee7a11 */ /* 0x000fe200078010ff */
[----:B------:R-:W-:Y:S01]  /*1de0*/  IMAD.WIDE.U32 R16, R16, c[0x0][0x1a8], R8 ;  /* 0x00006a0010107a25 */ /* 0x000fe200078e0008 */
[----:B------:R-:W-:Y:S01]  /*1df0*/  USHF.R.S32.HI UR13, URZ, 0x6, UR13 ;  /* 0x000000063f0d7899 */ /* 0x000fe2000801140d */
[----:B------:R-:W-:-:S02]  /*1e00*/  IADD3 R9, R245, 0x80, RZ ;  /* 0x00000080f5097810 */ /* 0x000fc40007ffe0ff */
[----:B------:R-:W-:Y:S01]  /*1e10*/  LOP3.LUT R11, R6, 0x2, R7, 0xe2, !PT ;  /* 0x00000002060b7812 */ /* 0x000fe200078ee207 */
[----:B------:R-:W-:Y:S01]  /*1e20*/  UISETP.LT.AND UP1, UPT, URZ, UR13, UPT ;  /* 0x0000000d3f00728c */ /* 0x000fe2000bf21270 */
[----:B------:R-:W-:Y:S01]  /*1e30*/  IADD3 R7, R5, UR12, RZ ;  /* 0x0000000c05077c10 */ /* 0x000fe2000fffe0ff */
[----:B------:R-:W-:Y:S01]  /*1e40*/  IMAD.MOV.U32 R6, RZ, RZ, R4 ;  /* 0x000000ffff067224 */ /* 0x000fe200078e0004 */
[----:B------:R-:W-:Y:S01]  /*1e50*/  LEA.HI.X R239, R10, c[0x0][0x354], R12, 0x2, P0 ;  /* 0x0000d5000aef7a11 */ /* 0x000fe200000f140c */
[----:B------:R-:W-:Y:S01]  /*1e60*/  USEL UR13, URZ, UR13, !UP1 ;  /* 0x0000000d3f0d7287 */ /* 0x000fe2000c800000 */
[----:B------:R-:W-:Y:S01]  /*1e70*/  IMAD R4, R29, c[0x0][0x370], RZ ;  /* 0x0000dc001d047a24 */ /* 0x000fe200078e02ff */
[----:B------:R-:W-:Y:S01]  /*1e80*/  IADD3 R10, R245, 0xc0, RZ ;  /* 0x000000c0f50a7810 */ /* 0x000fe20007ffe0ff */
[----:B------:R-:W-:Y:S01]  /*1e90*/  IMAD.WIDE.U32 R6, R34, c[0x0][0x370], R6 ;  /* 0x0000dc0022067a25 */ /* 0x000fe200078e0006 */
[----:B------:R-:W-:Y:S01]  /*1ea0*/  UISETP.GT.AND UP1, UPT, UR35, UR13, UPT ;  /* 0x0000000d2300728c */ /* 0x000fe2000bf24270 */
[----:B------:R-:W-:-:S02]  /*1eb0*/  ISETP.GE.AND P4, PT, R9, c[0x0][0x220], PT ;  /* 0x0000880009007a0c */ /* 0x000fc40003f86270 */
[----:B------:R-:W-:Y:S01]  /*1ec0*/  IMAD R8, R34, c[0x0][0x374], R4 ;  /* 0x0000dd0022087a24 */ /* 0x000fe200078e0204 */
[----:B------:R-:W-:Y:S02]  /*1ed0*/  ISETP.GE.AND P6, PT, R10, c[0x0][0x220], PT ;  /* 0x000088000a007a0c */ /* 0x000fe40003fc6270 */
[----:B------:R-:W-:Y:S01]  /*1ee0*/  PLOP3.LUT P2, PT, PT, PT, UP1, 0x80, 0x0 ;  /* 0x000000000000781c */ /* 0x000fe20003f4f018 */
[----:B------:R-:W-:Y:S01]  /*1ef0*/  IMAD.IADD R21, R7, 0x1, R8 ;  /* 0x0000000107157824 */ /* 0x000fe200078e0208 */
[----:B------:R-:W-:Y:S02]  /*1f00*/  SEL R5, RZ, 0x4, P4 ;  /* 0x00000004ff057807 */ /* 0x000fe40002000000 */
[----:B------:R-:W-:Y:S02]  /*1f10*/  SEL R4, RZ, 0x8, P6 ;  /* 0x00000008ff047807 */ /* 0x000fe40003000000 */
[----:B------:R-:W-:Y:S02]  /*1f20*/  LEA R241, P1, R16, c[0x0][0x160], 0x1 ;  /* 0x0000580010f17a11 */ /* 0x000fe400078208ff */
[----:B------:R-:W-:-:S02]  /*1f30*/  LEA R242, P0, R6, c[0x0][0x330], 0x1 ;  /* 0x0000cc0006f27a11 */ /* 0x000fc400078008ff */
[----:B------:R-:W-:Y:S02]  /*1f40*/  IADD3 R26, R17, UR14, RZ ;  /* 0x0000000e111a7c10 */ /* 0x000fe4000fffe0ff */
[----:B------:R-:W-:Y:S02]  /*1f50*/  LOP3.LUT R20, R4, R11, R5, 0xfe, !PT ;  /* 0x0000000b04147212 */ /* 0x000fe400078efe05 */
[----:B------:R-:W-:Y:S02]  /*1f60*/  LEA.HI.X R243, R16, c[0x0][0x164], R26, 0x1, P1 ;  /* 0x0000590010f37a11 */ /* 0x000fe400008f0c1a */
[----:B------:R-:W-:Y:S01]  /*1f70*/  LEA.HI.X R244, R6, c[0x0][0x334], R21, 0x1, P0 ;  /* 0x0000cd0006f47a11 */ /* 0x000fe200000f0c15 */
[----:B------:R-:W-:Y:S05]  /*1f80*/  @P2 BRA `(.L_x_115) ;  /* 0x000005c000002947 */ /* 0x000fea0003800000 */
[----:B------:R-:W-:Y:S01]  /*1f90*/  PLOP3.LUT P0, PT, PT, PT, UP0, 0x40, 0x0 ;  /* 0x000000000000781c */ /* 0x000fe20003f0e808 */
[----:B------:R-:W-:Y:S02]  /*1fa0*/  @UP0 UIADD3 UR8, UR22, UR24, URZ ;  /* 0x0000001816080290 */ /* 0x000fe4000fffe03f */
[----:B------:R-:W-:-:S02]  /*1fb0*/  ULDC.64 UR10, c[0x0][0x3a0] ;  /* 0x0000e800000a7ab9 */ /* 0x000fc40000000a00 */
        /* <DEDUP_REMOVED lines=16> */
.L_x_116:
        /* <DEDUP_REMOVED lines=17> */
.L_x_117:
        /* <DEDUP_REMOVED lines=28> */
.L_x_119:
[----:B------:R-:W-:Y:S05]  /*2390*/  BSYNC B0 ;  /* 0x0000000000007941 */ /* 0x000fea0003800000 */
.L_x_118:
        /* <DEDUP_REMOVED lines=27> */
.L_x_115:
        /* <DEDUP_REMOVED lines=62> */
.L_x_122:
[----:B------:R-:W-:Y:S05]  /*2930*/  BSYNC B0 ;  /* 0x0000000000007941 */ /* 0x000fea0003800000 */
.L_x_121:
        /* <DEDUP_REMOVED lines=45> */
.L_x_124:
[----:B------:R-:W-:Y:S05]  /*2c10*/  BSYNC B0 ;  /* 0x0000000000007941 */ /* 0x000fea0003800000 */
.L_x_123:
        /* <DEDUP_REMOVED lines=48> */
.L_x_126:
[----:B------:R-:W-:Y:S05]  /*2f20*/  BSYNC B0 ;  /* 0x0000000000007941 */ /* 0x000fea0003800000 */
.L_x_125:
        /* <DEDUP_REMOVED lines=40> */
.L_x_128:
[----:B------:R-:W-:Y:S05]  /*31b0*/  BSYNC B0 ;  /* 0x0000000000007941 */ /* 0x000fea0003800000 */
.L_x_127:
        /* <DEDUP_REMOVED lines=41> */
.L_x_130:
[----:B------:R-:W-:Y:S05]  /*3450*/  BSYNC B0 ;  /* 0x0000000000007941 */ /* 0x000fea0003800000 */
.L_x_129:
[----:B--2---:R-:W2:Y:S01]  /*3460*/  LDL R16, [R1+0x1c] ;  /* 0x00001c0001107983 */ /* 0x004ea20000100800 */
[----:B------:R-:W-:Y:S02]  /*3470*/  IMAD.MOV.U32 R246, RZ, RZ, 0x7f800000 ;  /* 0x7f800000fff67424 */ /* 0x000fe400078e00ff */
[----:B------:R-:W-:Y:S01]  /*3480*/  IMAD.MOV.U32 R247, RZ, RZ, 0x7f800000 ;  /* 0x7f800000fff77424 */ /* 0x000fe200078e00ff */
[----:B-12-4-:R-:W-:Y:S01]  /*3490*/  SHF.R.S32.HI R4, RZ, 0x1f, R16 ;  /* 0x0000001fff047819 */ /* 0x016fe20000011410 */
[C---:B------:R-:W-:Y:S01]  /*34a0*/  IMAD.SHL.U32 R5, R16.reuse, 0x4, RZ ;  /* 0x0000000410057824 */ /* 0x040fe200078e00ff */
[C---:B------:R-:W-:Y:S02]  /*34b0*/  IADD3 R6, R16.reuse, 0x8, RZ ;  /* 0x0000000810067810 */ /* 0x040fe40007ffe0ff */
[C---:B------:R-:W-:Y:S02]  /*34c0*/  SHF.L.U64.HI R252, R16.reuse, 0x2, R4 ;  /* 0x0000000210fc7819 */ /* 0x040fe40000010204 */
[----:B------:R-:W-:Y:S01]  /*34d0*/  IADD3 R4, P0, R5, UR9, RZ ;  /* 0x0000000905047c10 */ /* 0x000fe2000ff1e0ff */
[----:B------:R1:W-:Y:S01]  /*34e0*/  STL [R1], R5 ;  /* 0x0000000501007387 */ /* 0x0003e20000100800 */
[----:B------:R-:W-:-:S02]  /*34f0*/  ISETP.GE.AND P1, PT, R16, UR6, PT ;  /* 0x0000000610007c0c */ /* 0x000fc4000bf26270 */
[----:B-1----:R-:W-:Y:S02]  /*3500*/  IADD3.X R5, R252, UR8, RZ, P0, !PT ;  /* 0x00000008fc057c10 */ /* 0x002fe400087fe4ff */
        /* <DEDUP_REMOVED lines=59> */
.L_x_132:
[----:B------:R-:W-:Y:S05]  /*38c0*/  BSYNC B0 ;  /* 0x0000000000007941 */ /* 0x000fea0003800000 */
.L_x_131:
[----:B------:R-:W0:Y:S01]  /*38d0*/  LDGDEPBAR ;  /* 0x00000000000079af */ /* 0x000e220000000000 */
[----:B------:R-:W-:Y:S02]  /*38e0*/  ULDC.64 UR18, c[0x0][0x318] ;  /* 0x0000c60000127ab9 */ /* 0x000fe40000000a00 */
[----:B------:R-:W-:Y:S02]  /*38f0*/  UISETP.NE.U32.AND UP1, UPT, URZ, UR18, UPT ;  /* 0x000000123f00728c */ /* 0x000fe4000bf25070 */
[----:B------:R-:W-:Y:S02]  /*3900*/  ULDC.64 UR20, c[0x0][0x320] ;  /* 0x0000c80000147ab9 */ /* 0x000fe40000000a00 */
[----:B------:R-:W-:-:S06]  /*3910*/  UISETP.NE.AND.EX UP1, UPT, URZ, UR19, UPT, UP1 ;  /* 0x000000133f00728c */ /* 0x000fcc000bf25310 */
[----:B------:R-:W-:-:S05]  /*3920*/  PLOP3.LUT P0, PT, PT, PT, UP1, 0x80, 0x0 ;  /* 0x000000000000781c */ /* 0x000fca0003f0f018 */
[----:B------:R-:W-:Y:S02]  /*3930*/  @UP1 UIMAD UR6, UR39, UR20, URZ ;  /* 0x00000014270612a4 */ /* 0x000fe4000f8e023f */
[----:B------:R-:W-:Y:S02]  /*3940*/  @UP1 UMOV UR14, UR34 ;  /* 0x00000022000e1c82 */ /* 0x000fe40008000000 */
[----:B------:R-:W-:Y:S01]  /*3950*/  @UP1 UMOV UR15, UR56 ;  /* 0x00000038000f1c82 */ /* 0x000fe20008000000 */
[----:B------:R-:W-:-:S04]  /*3960*/  DEPBAR.LE SB0, 0x1 ;  /* 0x000080400000791a */ /* 0x000fc80000000000 */
[----:B------:R-:W-:Y:S01]  /*3970*/  BAR.SYNC.DEFER_BLOCKING 0x0 ;  /* 0x0000000000007b1d */ /* 0x000fe20000010000 */
[----:B------:R-:W-:Y:S02]  /*3980*/  @UP1 UIMAD.WIDE.U32 UR14, UR32, UR20, UR14 ;  /* 0x00000014200e12a5 */ /* 0x000fe4000f8e000e */
[----:B------:R-:W-:Y:S02]  /*3990*/  @UP1 UIMAD UR21, UR32, UR21, UR6 ;  /* 0x00000015201512a4 */ /* 0x000fe4000f8e0206 */
[----:B------:R-:W-:Y:S02]  /*39a0*/  @UP1 ULEA UR18, UP0, UR14, UR18, 0x2 ;  /* 0x000000120e121291 */ /* 0x000fe4000f80103f */
[----:B------:R-:W-:-:S04]  /*39b0*/  @UP1 UIADD3 UR21, UR15, UR21, URZ ;  /* 0x000000150f151290 */ /* 0x000fc8000fffe03f */
[----:B------:R-:W-:Y:S01]  /*39c0*/  @UP1 ULEA.HI.X UR19, UR14, UR19, UR21, 0x2, UP0 ;  /* 0x000000130e131291 */ /* 0x000fe200080f1415 */
[----:B-1----:R-:W-:-:S05]  /*39d0*/  IMAD.U32 R4, RZ, RZ, UR18 ;  /* 0x00000012ff047e24 */ /* 0x002fca000f8e00ff */
[----:B------:R-:W-:-:S05]  /*39e0*/  IMAD.U32 R5, RZ, RZ, UR19 ;  /* 0x00000013ff057e24 */ /* 0x000fca000f8e00ff */
[----:B------:R1:W2:Y:S01]  /*39f0*/  @P0 LDG.E R7, [R4.64] ;  /* 0x0000000404070981 */ /* 0x0002a2000c1e1900 */
[----:B------:R-:W2:Y:S01]  /*3a00*/  @P0 MUFU.RCP R8, c[0x0][0x238] ;  /* 0x00008e0000080b08 */ /* 0x000ea20000001000 */
[----:B------:R-:W-:Y:S01]  /*3a10*/  IADD3 R6, R16, 0x1, RZ ;  /* 0x0000000110067810 */ /* 0x000fe20007ffe0ff */
[----:B------:R-:W-:Y:S01]  /*3a20*/  UIADD3 UR16, UR25, 0x20, UR23 ;  /* 0x0000002019107890 */ /* 0x000fe2000fffe017 */
[----:B------:R4:W3:Y:S01]  /*3a30*/  LDSM.16.M88.4 R132, [R229+0x14000] ;  /* 0x01400000e584783b */ /* 0x0008e20000000200 */
[----:B------:R-:W-:Y:S01]  /*3a40*/  CS2R R126, SRZ ;  /* 0x00000000007e7805 */ /* 0x000fe2000001ff00 */
[----:B------:R-:W-:Y:S01]  /*3a50*/  CS2R R124, SRZ ;  /* 0x00000000007c7805 */ /* 0x000fe2000001ff00 */
[----:B------:R-:W-:Y:S01]  /*3a60*/  CS2R R130, SRZ ;  /* 0x0000000000827805 */ /* 0x000fe2000001ff00 */
[----:B------:R4:W2:Y:S01]  /*3a70*/  LDSM.16.M88.4 R136, [R230+0x14000] ;  /* 0x01400000e688783b */ /* 0x0008a20000000200 */
        /* <DEDUP_REMOVED lines=16> */
[----:B-1----:R-:W-:Y:S01]  /*3b80*/  LEA.HI R5, R31, R30, RZ, 0x7 ;  /* 0x0000001e1f057211 */ /* 0x002fe200078f38ff */
[----:B------:R-:W-:Y:S01]  /*3b90*/  IMAD.U32 R4, RZ, RZ, UR25 ;  /* 0x00000019ff047e24 */ /* 0x000fe2000f8e00ff */
[----:B------:R-:W-:Y:S01]  /*3ba0*/  CS2R R100, SRZ ;  /* 0x0000000000647805 */ /* 0x000fe2000001ff00 */
[----:B------:R4:W1:Y:S01]  /*3bb0*/  LDSM.16.M88.4 R156, [R231+0x15000] ;  /* 0x01500000e79c783b */ /* 0x0008620000000200 */
[----:B------:R-:W-:Y:S01]  /*3bc0*/  SHF.R.S32.HI R5, RZ, 0x7, R5 ;  /* 0x00000007ff057819 */ /* 0x000fe20000011405 */
[----:B------:R-:W-:Y:S01]  /*3bd0*/  IMAD.SHL.U32 R30, R30, 0x2, RZ ;  /* 0x000000021e1e7824 */ /* 0x000fe200078e00ff */
[----:B------:R-:W-:Y:S01]  /*3be0*/  IADD3 R6, R6, UR17, -R4 ;  /* 0x0000001106067c10 */ /* 0x000fe2000fffe804 */
[----:B------:R4:W1:Y:S01]  /*3bf0*/  LDSM.16.M88.4 R160, [R236+0x1000] ;  /* 0x00100000eca0783b */ /* 0x0008620000000200 */
[----:B------:R-:W-:Y:S01]  /*3c00*/  CS2R R38, SRZ ;  /* 0x0000000000267805 */ /* 0x000fe2000001ff00 */
[----:B------:R-:W-:Y:S01]  /*3c10*/  IMAD.SHL.U32 R5, R5, 0x10, RZ ;  /* 0x0000001005057824 */ /* 0x000fe200078e00ff */
[----:B------:R-:W-:Y:S01]  /*3c20*/  CS2R R36, SRZ ;  /* 0x0000000000247805 */ /* 0x000fe2000001ff00 */
[----:B------:R4:W1:Y:S01]  /*3c30*/  LDSM.16.M88.4 R164, [R229+0x16000] ;  /* 0x01600000e5a4783b */ /* 0x0008620000000200 */
[----:B------:R-:W-:Y:S01]  /*3c40*/  CS2R R42, SRZ ;  /* 0x00000000002a7805 */ /* 0x000fe2000001ff00 */
[----:B------:R-:W-:Y:S01]  /*3c50*/  CS2R R40, SRZ ;  /* 0x0000000000287805 */ /* 0x000fe2000001ff00 */
[----:B------:R-:W-:Y:S01]  /*3c60*/  LOP3.LUT R5, R5, 0x6, R30, 0xf8, !PT ;  /* 0x0000000605057812 */ /* 0x000fe200078ef81e */
[----:B------:R4:W1:Y:S01]  /*3c70*/  LDSM.16.M88.4 R168, [R230+0x16000] ;  /* 0x01600000e6a8783b */ /* 0x0008620000000200 */
[----:B------:R-:W-:Y:S01]  /*3c80*/  CS2R R34, SRZ ;  /* 0x0000000000227805 */ /* 0x000fe2000001ff00 */
[----:B------:R-:W-:Y:S01]  /*3c90*/  CS2R R32, SRZ ;  /* 0x0000000000207805 */ /* 0x000fe2000001ff00 */
[----:B------:R-:W-:Y:S01]  /*3ca0*/  IADD3 R240, R5, UR23, RZ ;  /* 0x0000001705f07c10 */ /* 0x000fe2000fffe0ff */
[----:B------:R4:W1:Y:S01]  /*3cb0*/  LDSM.16.M88.4 R172, [R231+0x16000] ;  /* 0x01600000e7ac783b */ /* 0x0008620000000200 */
[----:B------:R-:W-:Y:S01]  /*3cc0*/  CS2R R30, SRZ ;  /* 0x00000000001e7805 */ /* 0x000fe2000001ff00 */
[----:B------:R-:W-:Y:S01]  /*3cd0*/  CS2R R28, SRZ ;  /* 0x00000000001c7805 */ /* 0x000fe2000001ff00 */
[C---:B------:R-:W-:Y:S01]  /*3ce0*/  IADD3 R251, R240.reuse, 0x9, RZ ;  /* 0x00000009f0fb7810 */ /* 0x040fe20007ffe0ff */
[----:B------:R4:W1:Y:S01]  /*3cf0*/  LDSM.16.M88.4 R176, [R236+0x2000] ;  /* 0x00200000ecb0783b */ /* 0x0008620000000200 */
[C---:B------:R-:W-:Y:S01]  /*3d00*/  IADD3 R250, R240.reuse, 0x8, RZ ;  /* 0x00000008f0fa7810 */ /* 0x040fe20007ffe0ff */
[----:B------:R4:W1:Y:S01]  /*3d10*/  I2F R248, R240 ;  /* 0x000000f000f87306 */ /* 0x0008620000201400 */
[----:B------:R-:W-:Y:S01]  /*3d20*/  IADD3 R249, R240, 0x1, RZ ;  /* 0x00000001f0f97810 */ /* 0x000fe20007ffe0ff */
[----:B------:R4:W1:Y:S01]  /*3d30*/  LDSM.16.M88.4 R180, [R229+0x17000] ;  /* 0x01700000e5b4783b */ /* 0x0008620000000200 */
[----:B------:R-:W-:Y:S01]  /*3d40*/  CS2R R22, SRZ ;  /* 0x0000000000167805 */ /* 0x000fe2000001ff00 */
[----:B------:R-:W-:Y:S01]  /*3d50*/  CS2R R20, SRZ ;  /* 0x0000000000147805 */ /* 0x000fe2000001ff00 */
[----:B------:R-:W-:Y:S01]  /*3d60*/  CS2R R26, SRZ ;  /* 0x00000000001a7805 */ /* 0x000fe2000001ff00 */
[----:B------:R4:W1:Y:S01]  /*3d70*/  LDSM.16.M88.4 R184, [R230+0x17000] ;  /* 0x01700000e6b8783b */ /* 0x0008620000000200 */
[----:B------:R-:W-:Y:S01]  /*3d80*/  CS2R R24, SRZ ;  /* 0x0000000000187805 */ /* 0x000fe2000001ff00 */
[----:B------:R-:W1:Y:S01]  /*3d90*/  I2F R251, R251 ;  /* 0x000000fb00fb7306 */ /* 0x000e620000201400 */
[----:B------:R-:W-:Y:S01]  /*3da0*/  CS2R R18, SRZ ;  /* 0x0000000000127805 */ /* 0x000fe2000001ff00 */
[----:B------:R4:W1:Y:S01]  /*3db0*/  LDSM.16.M88.4 R188, [R231+0x17000] ;  /* 0x01700000e7bc783b */ /* 0x0008620000000200 */
[----:B------:R-:W-:Y:S01]  /*3dc0*/  CS2R R16, SRZ ;  /* 0x0000000000107805 */ /* 0x000fe2000001ff00 */
[----:B------:R-:W-:Y:S01]  /*3dd0*/  CS2R R14, SRZ ;  /* 0x00000000000e7805 */ /* 0x000fe2000001ff00 */
[----:B------:R-:W-:Y:S01]  /*3de0*/  CS2R R12, SRZ ;  /* 0x00000000000c7805 */ /* 0x000fe2000001ff00 */
[----:B------:R4:W1:Y:S01]  /*3df0*/  LDSM.16.M88.4 R192, [R236+0x3000] ;  /* 0x00300000ecc0783b */ /* 0x0008620000000200 */
[----:B------:R-:W-:Y:S01]  /*3e00*/  UMOV UR6, URZ ;  /* 0x0000003f00067c82 */ /* 0x000fe20008000000 */
[----:B------:R-:W1:Y:S01]  /*3e10*/  I2F R250, R250 ;  /* 0x000000fa00fa7306 */ /* 0x000e620000201400 */
[----:B------:R-:W-:Y:S01]  /*3e20*/  UIADD3 UR15, UR23, 0x20, URZ ;  /* 0x00000020170f7890 */ /* 0x000fe2000fffe03f */
[----:B------:R4:W-:Y:S01]  /*3e30*/  STL [R1+0x18], R6 ;  /* 0x0000180601007387 */ /* 0x0009e20000100800 */
[----:B------:R-:W-:-:S05]  /*3e40*/  UIADD3 UR16, UR16, -UR17, URZ ;  /* 0x8000001110107290 */ /* 0x000fca000fffe03f */
[----:B------:R-:W1:Y:S01]  /*3e50*/  I2F R249, R249 ;  /* 0x000000f900f97306 */ /* 0x000e620000201400 */
[----:B--2---:R-:W-:-:S04]  /*3e60*/  @P0 FMUL.FTZ R4, R7, R8 ;  /* 0x0000000807040220 */ /* 0x004fc80000410000 */
[----:B------:R-:W2:Y:S02]  /*3e70*/  @P0 R2UR UR12, R4 ;  /* 0x00000000040c03c2 */ /* 0x000ea400000e0000 */
[----:B-1234-:R-:W-:-:S05]  /*3e80*/  @UP1 UMOV UR6, UR12 ;  /* 0x0000000c00061c82 */ /* 0x01efca0008000000 */
.L_x_135:
[----:B------:R-:W0:Y:S01]  /*3e90*/  LDGDEPBAR ;  /* 0x00000000000079af */ /* 0x000e220000000000 */
[----:B------:R-:W-:Y:S01]  /*3ea0*/  USHF.L.U32 UR12, UR7, 0x6, URZ ;  /* 0x00000006070c7899 */ /* 0x000fe2000800063f */
[----:B-----5:R-:W-:Y:S01]  /*3eb0*/  FSETP.NEU.FTZ.AND P1, PT, R246, -INF , PT ;  /* 0xff800000f600780b */ /* 0x020fe20003f3d000 */
[----:B------:R-:W-:Y:S02]  /*3ec0*/  UISETP.GT.AND UP2, UPT, UR7, UR13, UPT ;  /* 0x0000000d0700728c */ /* 0x000fe4000bf44270 */
[----:B------:R-:W2:Y:S01]  /*3ed0*/  LDL R68, [R1+0x18] ;  /* 0x0000180001447983 */ /* 0x000ea20000100800 */
[----:B------:R-:W-:Y:S04]  /*3ee0*/  UISETP.GE.AND UP0, UPT, UR12, UR16, UPT ;  /* 0x000000100c00728c */ /* 0x000fe8000bf06270 */
[----:B------:R-:W-:Y:S06]  /*3ef0*/  UISETP.LT.AND UP0, UPT, UR15, UR17, UP0 ;  /* 0x000000110f00728c */ /* 0x000fec0008701270 */
[----:B------:R-:W-:Y:S01]  /*3f00*/  PLOP3.LUT P0, PT, PT, PT, UP0, 0x80, 0x0 ;  /* 0x000000000000781c */ /* 0x000fe20003f0f008 */
[----:B------:R-:W-:Y:S04]  /*3f10*/  DEPBAR.LE SB0, 0x0 ;  /* 0x000080000000791a */ /* 0x000fe80000000000 */
[----:B------:R-:W-:Y:S06]  /*3f20*/  BAR.SYNC.DEFER_BLOCKING 0x0 ;  /* 0x0000000000007b1d */ /* 0x000fec0000010000 */
[----:B-1----:R-:W-:Y:S05]  /*3f30*/  LDSM.16.M88.4 R8, [R2] ;  /* 0x000000000208783b */ /* 0x002fea0000000200 */
[----:B------:R-:W1:Y:S05]  /*3f40*/  LDSM.16.M88.4 R44, [R229+0x10000] ;  /* 0x01000000e52c783b */ /* 0x000e6a0000000200 */
[----:B------:R-:W-:Y:S05]  /*3f50*/  LDSM.16.M88.4 R48, [R3] ;  /* 0x000000000330783b */ /* 0x000fea0000000200 */
[----:B------:R-:W3:Y:S05]  /*3f60*/  LDSM.16.M88.4 R52, [R230+0x10000] ;  /* 0x01000000e634783b */ /* 0x000eea0000000200 */
[----:B------:R-:W-:Y:S05]  /*3f70*/  LDSM.16.M88.4 R56, [R228] ;  /* 0x00000000e438783b */ /* 0x000fea0000000200 */
[----:B------:R-:W4:Y:S05]  /*3f80*/  LDSM.16.M88.4 R60, [R231+0x10000] ;  /* 0x01000000e73c783b */ /* 0x000f2a0000000200 */
[----:B------:R-:W-:Y:S01]  /*3f90*/  LDSM.16.M88.4 R64, [R232+0x10000] ;  /* 0x01000000e840783b */ /* 0x000fe20000000200 */
[C---:B-1----:R-:W-:Y:S08]  /*3fa0*/  HMMA.16816.F32.BF16 R4, R8.reuse, R44, RZ ;  /* 0x0000002c0804723c */ /* 0x042ff000000418ff */
[----:B------:R-:W-:Y:S01]  /*3fb0*/  HMMA.16816.F32.BF16 R8, R8, R46, RZ ;  /* 0x0000002e0808723c */ /* 0x000fe200000418ff */
[----:B------:R-:W1:Y:S11]  /*3fc0*/  LDSM.16.M88.4 R44, [R227] ;  /* 0x00000000e32c783b */ /* 0x000e760000000200 */
[----:B------:R-:W-:Y:S04]  /*3fd0*/  @!UPT UIADD3 URZ, URZ, URZ, URZ ;  /* 0x0000003f3f3ff290 */ /* 0x000fe8000fffe03f */
[C---:B---3--:R-:W-:Y:S08]  /*3fe0*/  HMMA.16816.F32.BF16 R4, R48.reuse, R52, R4 ;  /* 0x000000343004723c */ /* 0x048ff00000041804 */
[----:B------:R-:W-:Y:S01]  /*3ff0*/  HMMA.16816.F32.BF16 R8, R48, R54, R8 ;  /* 0x000000363008723c */ /* 0x000fe20000041808 */
[----:B------:R-:W-:Y:S05]  /*4000*/  LDSM.16.M88.4 R48, [R2+0x2000] ;  /* 0x002000000230783b */ /* 0x000fea0000000200 */
[----:B------:R-:W3:Y:S10]  /*4010*/  LDSM.16.M88.4 R52, [R229+0x11000] ;  /* 0x01100000e534783b */ /* 0x000ef40000000200 */
[C---:B----4-:R-:W-:Y:S08]  /*4020*/  HMMA.16816.F32.BF16 R4, R56.reuse, R60, R4 ;  /* 0x0000003c3804723c */ /* 0x050ff00000041804 */
[----:B------:R-:W-:Y:S01]  /*4030*/  HMMA.16816.F32.BF16 R8, R56, R62, R8 ;  /* 0x0000003e3808723c */ /* 0x000fe20000041808 */
[----:B------:R-:W-:Y:S05]  /*4040*/  LDSM.16.M88.4 R56, [R3+0x2000] ;  /* 0x002000000338783b */ /* 0x000fea0000000200 */
[----:B------:R-:W4:Y:S10]  /*4050*/  LDSM.16.M88.4 R60, [R230+0x11000] ;  /* 0x01100000e63c783b */ /* 0x000f340000000200 */
[C---:B-1----:R-:W-:Y:S08]  /*4060*/  HMMA.16816.F32.BF16 R4, R44.reuse, R64, R4 ;  /* 0x000000402c04723c */ /* 0x042ff00000041804 */
[----:B------:R-:W-:Y:S01]  /*4070*/  HMMA.16816.F32.BF16 R8, R44, R66, R8 ;  /* 0x000000422c08723c */ /* 0x000fe20000041808 */
[----:B------:R-:W-:Y:S05]  /*4080*/  LDSM.16.M88.4 R44, [R228+0x2000] ;  /* 0x00200000e42c783b */ /* 0x000fea0000000200 */
[----:B------:R-:W1:Y:S10]  /*4090*/  LDSM.16.M88.4 R64, [R231+0x11000] ;  /* 0x01100000e740783b */ /* 0x000e740000000200 */
        /* <DEDUP_REMOVED lines=36> */
[C---:B---3--:R-:W-:Y:S01]  /*42e0*/  HMMA.16816.F32.BF16 R4, R48.reuse, R52, R4 ;  /* 0x000000343004723c */ /* 0x048fe20000041804 */
[----:B------:R-:W3:Y:S07]  /*42f0*/  LDL R52, [R1] ;  /* 0x0000000001347983 */ /* 0x000eee0000100800 */
[----:B------:R-:W-:Y:S07]  /*4300*/  HMMA.16816.F32.BF16 R8, R48, R54, R8 ;  /* 0x000000363008723c */ /* 0x000fee0000041808 */
[----:B--2---:R-:W-:Y:S01]  /*4310*/  @!P0 IADD3 R50, R68, UR12, RZ ;  /* 0x0000000c44328c10 */ /* 0x004fe2000fffe0ff */
[----:B------:R-:W-:Y:S01]  /*4320*/  FMUL.FTZ R48, R246, 1.4426950216293334961 ;  /* 0x3fb8aa3bf6307820 */ /* 0x000fe20000410000 */
[----:B------:R-:W2:Y:S03]  /*4330*/  LDL R68, [R1+0x4] ;  /* 0x0000040001447983 */ /* 0x000ea60000100800 */
[----:B------:R-:W-:Y:S02]  /*4340*/  @!P0 IMNMX R49, R50, UR17, PT ;  /* 0x0000001132318c17 */ /* 0x000fe4000b800200 */
[C---:B------:R-:W-:Y:S02]  /*4350*/  @!P0 IADD3 R51, R240.reuse, 0x1, RZ ;  /* 0x00000001f0338810 */ /* 0x040fe40007ffe0ff */
[C---:B----4-:R-:W-:Y:S05]  /*4360*/  HMMA.16816.F32.BF16 R4, R56.reuse, R60, R4 ;  /* 0x0000003c3804723c */ /* 0x050fea0000041804 */
[-C--:B------:R-:W-:Y:S02]  /*4370*/  @!P0 ISETP.GE.AND P2, PT, R240, R49.reuse, PT ;  /* 0x00000031f000820c */ /* 0x080fe40003f46270 */
[----:B------:R-:W-:Y:S01]  /*4380*/  FSEL R48, R48, RZ, P1 ;  /* 0x000000ff30307208 */ /* 0x000fe20000800000 */
[----:B------:R-:W-:Y:S01]  /*4390*/  HMMA.16816.F32.BF16 R8, R56, R62, R8 ;  /* 0x0000003e3808723c */ /* 0x000fe20000041808 */
[----:B------:R-:W4:Y:S02]  /*43a0*/  LDL R63, [R1+0xc] ;  /* 0x00000c00013f7983 */ /* 0x000f240000100800 */
[-C--:B------:R-:W-:Y:S11]  /*43b0*/  @!P0 ISETP.GE.AND P1, PT, R51, R49.reuse, PT ;  /* 0x000000313300820c */ /* 0x080ff60003f26270 */
[----:B------:R-:W-:Y:S02]  /*43c0*/  @!UPT UIADD3 URZ, URZ, URZ, URZ ;  /* 0x0000003f3f3ff290 */ /* 0x000fe4000fffe03f */
[C---:B-1----:R-:W-:Y:S01]  /*43d0*/  HMMA.16816.F32.BF16 R4, R44.reuse, R64, R4 ;  /* 0x000000402c04723c */ /* 0x042fe20000041804 */
[----:B------:R-:W4:Y:S05]  /*43e0*/  LDL R65, [R1+0x10] ;  /* 0x0000100001417983 */ /* 0x000f2a0000100800 */
[----:B------:R-:W4:Y:S02]  /*43f0*/  LDL R64, [R1+0x8] ;  /* 0x0000080001407983 */ /* 0x000f240000100800 */
[----:B------:R-:W-:Y:S07]  /*4400*/  HMMA.16816.F32.BF16 R8, R44, R66, R8 ;  /* 0x000000422c08723c */ /* 0x000fee0000041808 */
[----:B------:R-:W-:Y:S05]  /*4410*/  @!P0 IADD3 R44, R50, 0x8, RZ ;  /* 0x00000008322c8810 */ /* 0x000fea0007ffe0ff */
[----:B------:R-:W-:Y:S04]  /*4420*/  @!P0 IMNMX R44, R44, UR17, PT ;  /* 0x000000112c2c8c17 */ /* 0x000fe8000b800200 */
[C---:B------:R-:W-:Y:S02]  /*4430*/  FFMA.FTZ R4, R248.reuse, UR6, R4 ;  /* 0x00000006f8047c23 */ /* 0x040fe40008010004 */
[C---:B------:R-:W-:Y:S02]  /*4440*/  FFMA.FTZ R5, R249.reuse, UR6, R5 ;  /* 0x00000006f9057c23 */ /* 0x040fe40008010005 */
[----:B------:R-:W-:Y:S01]  /*4450*/  FFMA.FTZ R6, R248, UR6, R6 ;  /* 0x00000006f8067c23 */ /* 0x000fe20008010006 */
[----:B------:R-:W-:Y:S01]  /*4460*/  @!P0 FSEL R4, R4, -INF , !P2 ;  /* 0xff80000004048808 */ /* 0x000fe20005000000 */
[----:B------:R-:W-:Y:S01]  /*4470*/  FFMA.FTZ R7, R249, UR6, R7 ;  /* 0x00000006f9077c23 */ /* 0x000fe20008010007 */
[-C--:B------:R-:W-:Y:S01]  /*4480*/  @!P0 ISETP.GE.AND P2, PT, R240, R44.reuse, PT ;  /* 0x0000002cf000820c */ /* 0x080fe20003f46270 */
[----:B------:R-:W-:Y:S01]  /*4490*/  FFMA.FTZ R9, R251, UR6, R9 ;  /* 0x00000006fb097c23 */ /* 0x000fe20008010009 */
[----:B------:R-:W-:Y:S01]  /*44a0*/  @!P0 FSEL R5, R5, -INF , !P1 ;  /* 0xff80000005058808 */ /* 0x000fe20004800000 */
[----:B------:R-:W-:Y:S01]  /*44b0*/  FFMA.FTZ R4, R4, c[0x0][0x23c], -R48 ;  /* 0x00008f0004047a23 */ /* 0x000fe20000010830 */
[----:B------:R-:W-:Y:S01]  /*44c0*/  FSETP.NEU.FTZ.AND P1, PT, R247, -INF , PT ;  /* 0xff800000f700780b */ /* 0x000fe20003f3d000 */
[----:B------:R-:W-:Y:S01]  /*44d0*/  FFMA.FTZ R8, R250, UR6, R8 ;  /* 0x00000006fa087c23 */ /* 0x000fe20008010008 */
[----:B------:R-:W-:Y:S01]  /*44e0*/  @!P0 FSEL R6, R6, -INF , !P2 ;  /* 0xff80000006068808 */ /* 0x000fe20005000000 */
[----:B------:R1:W-:Y:S01]  /*44f0*/  MUFU.EX2 R62, R4 ;  /* 0x00000004003e7308 */ /* 0x0003e20000000800 */
[----:B------:R-:W-:Y:S02]  /*4500*/  FFMA.FTZ R5, R5, c[0x0][0x23c], -R48 ;  /* 0x00008f0005057a23 */ /* 0x000fe40000010830 */
[----:B------:R-:W-:Y:S02]  /*4510*/  FFMA.FTZ R10, R250, UR6, R10 ;  /* 0x00000006fa0a7c23 */ /* 0x000fe4000801000a */
[----:B------:R-:W-:Y:S05]  /*4520*/  FFMA.FTZ R11, R251, UR6, R11 ;  /* 0x00000006fb0b7c23 */ /* 0x000fea000801000b */
[----:B------:R1:W1:Y:S02]  /*4530*/  MUFU.EX2 R60, R5 ;  /* 0x00000005003c7308 */ /* 0x0002640000000800 */
[----:B-1----:R-:W-:Y:S05]  /*4540*/  FMUL.FTZ R4, R247, 1.4426950216293334961 ;  /* 0x3fb8aa3bf7047820 */ /* 0x002fea0000410000 */
[----:B------:R-:W-:Y:S02]  /*4550*/  FSEL R4, R4, RZ, P1 ;  /* 0x000000ff04047208 */ /* 0x000fe40000800000 */
[-C--:B------:R-:W-:Y:S03]  /*4560*/  @!P0 ISETP.GE.AND P1, PT, R51, R44.reuse, PT ;  /* 0x0000002c3300820c */ /* 0x080fe60003f26270 */
[--C-:B------:R-:W-:Y:S01]  /*4570*/  FFMA.FTZ R6, R6, c[0x0][0x23c], -R4.reuse ;  /* 0x00008f0006067a23 */ /* 0x100fe20000010804 */
[----:B------:R-:W-:Y:S02]  /*4580*/  @!P0 FSEL R7, R7, -INF , !P1 ;  /* 0xff80000007078808 */ /* 0x000fe40004800000 */
[----:B------:R-:W-:Y:S01]  /*4590*/  @!P0 IADD3 R5, R240, 0x8, RZ ;  /* 0x00000008f0058810 */ /* 0x000fe20007ffe0ff */
[----:B------:R1:W-:Y:S02]  /*45a0*/  MUFU.EX2 R61, R6 ;  /* 0x00000006003d7308 */ /* 0x0003e40000000800 */
[----:B------:R-:W-:Y:S01]  /*45b0*/  FFMA.FTZ R7, R7, c[0x0][0x23c], -R4 ;  /* 0x00008f0007077a23 */ /* 0x000fe20000010804 */
[-C--:B------:R-:W-:Y:S04]  /*45c0*/  @!P0 ISETP.GE.AND P2, PT, R5, R49.reuse, PT ;  /* 0x000000310500820c */ /* 0x080fe80003f46270 */
[----:B------:R-:W-:Y:S02]  /*45d0*/  @!P0 FSEL R8, R8, -INF , !P2 ;  /* 0xff80000008088808 */ /* 0x000fe40005000000 */
[----:B------:R-:W-:Y:S01]  /*45e0*/  PLOP3.LUT P2, PT, PT, PT, UP2, 0x80, 0x0 ;  /* 0x000000000000781c */ /* 0x000fe20003f4f028 */
[----:B------:R1:W1:Y:S02]  /*45f0*/  MUFU.EX2 R59, R7 ;  /* 0x00000007003b7308 */ /* 0x0002640000000800 */
[--C-:B------:R-:W-:Y:S08]  /*4600*/  FFMA.FTZ R8, R8, c[0x0][0x23c], -R48.reuse ;  /* 0x00008f0008087a23 */ /* 0x100ff00000010830 */
[----:B------:R-:W-:Y:S01]  /*4610*/  MUFU.EX2 R58, R8 ;  /* 0x00000008003a7308 */ /* 0x000fe20000000800 */
[----:B-1----:R-:W-:Y:S04]  /*4620*/  @!P0 IADD3 R6, R240, 0x9, RZ ;  /* 0x00000009f0068810 */ /* 0x002fe80007ffe0ff */
[----:B------:R-:W-:Y:S04]  /*4630*/  @!P0 ISETP.GE.AND P1, PT, R6, R49, PT ;  /* 0x000000310600820c */ /* 0x000fe80003f26270 */
[----:B------:R-:W-:Y:S02]  /*4640*/  @!P0 FSEL R9, R9, -INF , !P1 ;  /* 0xff80000009098808 */ /* 0x000fe40004800000 */
[----:B------:R-:W-:Y:S02]  /*4650*/  @!P0 ISETP.GE.AND P1, PT, R5, R44, PT ;  /* 0x0000002c0500820c */ /* 0x000fe40003f26270 */
[----:B------:R-:W-:Y:S01]  /*4660*/  F2FP.BF16.PACK_AB R7, R60, R62 ;  /* 0x0000003e3c07723e */ /* 0x000fe200000010ff */
[----:B------:R-:W-:Y:S01]  /*4670*/  FFMA.FTZ R48, R9, c[0x0][0x23c], -R48 ;  /* 0x00008f0009307a23 */ /* 0x000fe20000010830 */
[----:B------:R-:W-:Y:S02]  /*4680*/  @!P0 FSEL R10, R10, -INF , !P1 ;  /* 0xff8000000a0a8808 */ /* 0x000fe40004800000 */
[----:B------:R-:W-:Y:S01]  /*4690*/  @!P0 ISETP.GE.AND P1, PT, R6, R44, PT ;  /* 0x0000002c0600820c */ /* 0x000fe20003f26270 */
[----:B------:R-:W1:Y:S01]  /*46a0*/  MUFU.EX2 R56, R48 ;  /* 0x0000003000387308 */ /* 0x000e620000000800 */
[----:B------:R-:W-:Y:S01]  /*46b0*/  F2FP.BF16.PACK_AB R6, R59, R61 ;  /* 0x0000003d3b06723e */ /* 0x000fe200000010ff */
[--C-:B------:R-:W-:Y:S01]  /*46c0*/  FFMA.FTZ R10, R10, c[0x0][0x23c], -R4.reuse ;  /* 0x00008f000a0a7a23 */ /* 0x100fe20000010804 */
[----:B------:R-:W-:Y:S05]  /*46d0*/  @!P0 FSEL R11, R11, -INF , !P1 ;  /* 0xff8000000b0b8808 */ /* 0x000fea0004800000 */
[----:B------:R-:W-:Y:S02]  /*46e0*/  FFMA.FTZ R4, R11, c[0x0][0x23c], -R4 ;  /* 0x00008f000b047a23 */ /* 0x000fe40000010804 */
[----:B------:R-:W-:Y:S10]  /*46f0*/  MUFU.EX2 R57, R10 ;  /* 0x0000000a00397308 */ /* 0x000ff40000000800 */
[----:B------:R-:W1:Y:S02]  /*4700*/  MUFU.EX2 R55, R4 ;  /* 0x0000000400377308 */ /* 0x000e640000000800 */
[----:B-1----:R-:W-:Y:S02]  /*4710*/  F2FP.BF16.PACK_AB R5, R56, R58 ;  /* 0x0000003a3805723e */ /* 0x002fe400000010ff */
[----:B------:R-:W-:Y:S02]  /*4720*/  F2FP.BF16.PACK_AB R4, R55, R57 ;  /* 0x000000393704723e */ /* 0x000fe400000010ff */
[----:B---3--:R-:W-:Y:S04]  /*4730*/  IADD3 R52, P0, R52, UR11, RZ ;  /* 0x0000000b34347c10 */ /* 0x008fe8000ff1e0ff */
[----:B------:R-:W-:Y:S05]  /*4740*/  IADD3.X R53, R252, UR10, RZ, P0, !PT ;  /* 0x0000000afc357c10 */ /* 0x000fea00087fe4ff */
[----:B------:R1:W3:Y:S05]  /*4750*/  LDG.E R54, [R52.64] ;  /* 0x0000000434367981 */ /* 0x0002ea000c1e1900 */
[----:B--2---:R-:W-:Y:S05]  /*4760*/  STS [R68+0x15000], R7 ;  /* 0x0150000744007388 */ /* 0x004fea0000000800 */
[----:B-1----:R-:W2:Y:S05]  /*4770*/  LDG.E R52, [R52.64+0x20] ;  /* 0x0000200434347981 */ /* 0x002eaa000c1e1900 */
[----:B----4-:R-:W-:Y:S05]  /*4780*/  STS [R65+0x15000], R6 ;  /* 0x0150000641007388 */ /* 0x010fea0000000800 */
[----:B------:R-:W-:Y:S05]  /*4790*/  STS [R64+0x15000], R5 ;  /* 0x0150000540007388 */ /* 0x000fea0000000800 */
[----:B------:R-:W-:Y:S05]  /*47a0*/  STS [R63+0x15000], R4 ;  /* 0x015000043f007388 */ /* 0x000fea0000000800 */
[----:B------:R-:W1:Y:S05]  /*47b0*/  LDSM.16.M88.4 R8, [R2+0x8000] ;  /* 0x008000000208783b */ /* 0x000e6a0000000200 */
[----:B------:R-:W4:Y:S05]  /*47c0*/  LDSM.16.M88.4 R44, [R3+0x8000] ;  /* 0x00800000032c783b */ /* 0x000f2a0000000200 */
        /* <DEDUP_REMOVED lines=60> */
[----:B------:R-:W-:Y:S11]  /*4b90*/  HMMA.16816.F32.BF16 R8, R44, R194, R8 ;  /* 0x000000c22c08723c */ /* 0x000ff60000041808 */
[----:B------:R-:W-:Y:S05]  /*4ba0*/  @!UPT UIADD3 URZ, URZ, URZ, URZ ;  /* 0x0000003f3f3ff290 */ /* 0x000fea000fffe03f */
[C---:B---3--:R-:W-:Y:S02]  /*4bb0*/  FADD.FTZ R4, -R54.reuse, R4 ;  /* 0x0000000436047221 */ /* 0x048fe40000010100 */
        /* <DEDUP_REMOVED lines=9> */
[----:B------:R1:W-:Y:S01]  /*4c50*/  STS [R68+0x14000], R7 ;  /* 0x0140000744007388 */ /* 0x0003e20000000800 */
        /* <DEDUP_REMOVED lines=12> */
[----:B------:R-:W-:Y:S01]  /*4d20*/  STS [R63+0x14000], R4 ;  /* 0x014000043f007388 */ /* 0x000fe20000000800 */
[----:B-1----:R-:W-:Y:S04]  /*4d30*/  IMAD.MOV.U32 R68, RZ, RZ, c[0x0][0x22c] ;  /* 0x00008b00ff447624 */ /* 0x002fe800078e00ff */
[----:B------:R-:W-:Y:S01]  /*4d40*/  BAR.SYNC.DEFER_BLOCKING 0x0 ;  /* 0x0000000000007b1d */ /* 0x000fe20000010000 */
[----:B------:R-:W-:Y:S04]  /*4d50*/  IMAD R68, R68, c[0x0][0x1c0], RZ ;  /* 0x0000700044447a24 */ /* 0x000fe800078e02ff */
[----:B------:R-:W-:Y:S05]  /*4d60*/  IMAD.U32 R68, R68, -0x40, RZ ;  /* 0xffffffc044447824 */ /* 0x000fea00078e00ff */
[C---:B------:R-:W-:Y:S04]  /*4d70*/  LEA R238, P0, R68.reuse, R238, 0x2 ;  /* 0x000000ee44ee7211 */ /* 0x040fe800078010ff */
[----:B------:R-:W-:Y:S01]  /*4d80*/  LEA.HI.X.SX32 R239, R68, R239, 0x2, P0 ;  /* 0x000000ef44ef7211 */ /* 0x000fe200000f16ff */
        /* <DEDUP_REMOVED lines=64> */
[CC--:B------:R-:W-:Y:S02]  /*5190*/  @!P4 LEA R10, P0, R6.reuse, R242.reuse, 0x1 ;  /* 0x000000f2060ac211 */ /* 0x0c0fe400078008ff */
[C-C-:B------:R-:W-:Y:S01]  /*51a0*/  LEA.HI.X R7, R47.reuse, R7, R48.reuse, 0x5, P1 ;  /* 0x000000072f077211 */ /* 0x140fe200008f2c30 */
[----:B------:R1:W-:Y:S01]  /*51b0*/  @P5 STS.128 [R237+0xa000], RZ ;  /* 0x00a000ffed005388 */ /* 0x0003e20000000c00 */
[C---:B------:R-:W-:Y:S02]  /*51c0*/  @!P5 LEA R44, P1, R6.reuse, R242, 0x1 ;  /* 0x000000f2062cd211 */ /* 0x040fe400078208ff */
[C-C-:B------:R-:W-:Y:S01]  /*51d0*/  @!P4 LEA.HI.X R11, R6.reuse, R244, R7.reuse, 0x1, P0 ;  /* 0x000000f4060bc211 */ /* 0x140fe200000f0c07 */
        /* <DEDUP_REMOVED lines=42> */
.L_x_133:
        /* <DEDUP_REMOVED lines=29> */
[C---:B------:R-:W-:Y:S01]  /*5650*/  HMMA.16816.F32.BF16 R88, R92.reuse, R196, RZ ;  /* 0x000000c45c58723c */ /* 0x040fe200000418ff */
[----:B------:R-:W2:Y:S07]  /*5660*/  LDL R197, [R1] ;  /* 0x0000000001c57983 */ /* 0x000eae0000100800 */
[-C--:B------:R-:W-:Y:S08]  /*5670*/  HMMA.16816.F32.BF16 R92, R92, R198.reuse, RZ ;  /* 0x000000c65c5c723c */ /* 0x080ff000000418ff */
[----:B------:R-:W-:Y:S08]  /*5680*/  HMMA.16816.F32.BF16 R96, R96, R198, RZ ;  /* 0x000000c66060723c */ /* 0x000ff000000418ff */
[-C--:B------:R-:W-:Y:S08]  /*5690*/  HMMA.16816.F32.BF16 R4, R200, R204.reuse, R4 ;  /* 0x000000ccc804723c */ /* 0x080ff00000041804 */
[C---:B------:R-:W-:Y:S08]  /*56a0*/  HMMA.16816.F32.BF16 R8, R208.reuse, R204, R8 ;  /* 0x000000ccd008723c */ /* 0x040ff00000041808 */
[-C--:B------:R-:W-:Y:S08]  /*56b0*/  HMMA.16816.F32.BF16 R44, R208, R206.reuse, R44 ;  /* 0x000000ced02c723c */ /* 0x080ff0000004182c */
[C---:B------:R-:W-:Y:S07]  /*56c0*/  HMMA.16816.F32.BF16 R48, R200.reuse, R206, R48 ;  /* 0x000000cec830723c */ /* 0x040fee0000041830 */
[----:B------:R-:W-:Y:S01]  /*56d0*/  IMAD.MOV.U32 R207, RZ, RZ, c[0x0][0x22c] ;  /* 0x00008b00ffcf7624 */ /* 0x000fe200078e00ff */
[-C--:B------:R-:W-:Y:S04]  /*56e0*/  HMMA.16816.F32.BF16 R52, R200, R212.reuse, R52 ;  /* 0x000000d4c834723c */ /* 0x080fe80000041834 */
[----:B------:R-:W-:Y:S04]  /*56f0*/  IMAD R207, R207, c[0x0][0x1c0], RZ ;  /* 0x00007000cfcf7a24 */ /* 0x000fe800078e02ff */
[C---:B------:R-:W-:Y:S04]  /*5700*/  HMMA.16816.F32.BF16 R56, R208.reuse, R212, R56 ;  /* 0x000000d4d038723c */ /* 0x040fe80000041838 */
[C---:B------:R-:W-:Y:S02]  /*5710*/  IMAD.SHL.U32 R204, R207.reuse, 0x8, RZ ;  /* 0x00000008cfcc7824 */ /* 0x040fe400078e00ff */
[----:B------:R-:W-:Y:S02]  /*5720*/  IMAD.SHL.U32 R205, R207, 0x10, RZ ;  /* 0x00000010cfcd7824 */ /* 0x000fe400078e00ff */
[-C--:B------:R-:W-:Y:S04]  /*5730*/  HMMA.16816.F32.BF16 R60, R208, R214.reuse, R60 ;  /* 0x000000d6d03c723c */ /* 0x080fe8000004183c */
[-C--:B------:R-:W-:Y:S01]  /*5740*/  LEA R198, P1, R205, R238.reuse, 0x2 ;  /* 0x000000eecdc67211 */ /* 0x080fe200078210ff */
[----:B------:R-:W-:Y:S03]  /*5750*/  IMAD R206, R207, 0x28, RZ ;  /* 0x00000028cfce7824 */ /* 0x000fe600078e02ff */
[C---:B------:R-:W-:Y:S04]  /*5760*/  HMMA.16816.F32.BF16 R64, R200.reuse, R214, R64 ;  /* 0x000000d6c840723c */ /* 0x040fe80000041840 */
[-C--:B------:R-:W-:Y:S04]  /*5770*/  LEA.HI.X.SX32 R199, R205, R239.reuse, 0x2, P1 ;  /* 0x000000efcdc77211 */ /* 0x080fe800008f16ff */
[-C--:B------:R-:W-:Y:S08]  /*5780*/  HMMA.16816.F32.BF16 R68, R200, R216.reuse, R68 ;  /* 0x000000d8c844723c */ /* 0x080ff00000041844 */
        /* <DEDUP_REMOVED lines=8> */
[C---:B------:R-:W-:Y:S03]  /*5810*/  IMAD.SHL.U32 R203, R207.reuse, 0x20, RZ ;  /* 0x00000020cfcb7824 */ /* 0x040fe600078e00ff */
[----:B------:R-:W-:Y:S02]  /*5820*/  IMAD R202, R207, 0x30, RZ ;  /* 0x00000030cfca7824 */ /* 0x000fe400078e02ff */
[-C--:B------:R-:W-:Y:S02]  /*5830*/  LEA R200, P1, R203, R238.reuse, 0x2 ;  /* 0x000000eecbc87211 */ /* 0x080fe400078210ff */
[----:B--2---:R-:W-:Y:S01]  /*5840*/  @P2 IADD3 R196, P0, R197, UR9, RZ ;  /* 0x00000009c5c42c10 */ /* 0x004fe2000ff1e0ff */
[----:B------:R-:W-:Y:S03]  /*5850*/  @UP2 UMOV UR9, UR14 ;  /* 0x0000000e00092c82 */ /* 0x000fe60008000000 */
[----:B------:R-:W-:Y:S01]  /*5860*/  @P2 IADD3.X R197, R252, UR8, RZ, P0, !PT ;  /* 0x00000008fcc52c10 */ /* 0x000fe200087fe4ff */
[----:B------:R-:W-:Y:S04]  /*5870*/  @UP2 UMOV UR8, UR12 ;  /* 0x0000000c00082c82 */ /* 0x000fe80008000000 */
[----:B------:R1:W5:Y:S04]  /*5880*/  @P2 LDG.E R246, [R196.64+-0x100] ;  /* 0xffff0004c4f62981 */ /* 0x000368000c1e1900 */
[----:B------:R1:W5:Y:S04]  /*5890*/  @P2 LDG.E R247, [R196.64+-0xe0] ;  /* 0xffff2004c4f72981 */ /* 0x000368000c1e1900 */
[----:B------:R2:W-:Y:S01]  /*58a0*/  RED.E.ADD.F32.FTZ.RN.STRONG.GPU [R238.64], R4 ;  /* 0x00000004ee00798e */ /* 0x0005e2000c10e784 */
[CC--:B-1----:R-:W-:Y:S04]  /*58b0*/  LEA R196, P0, R204.reuse, R238.reuse, 0x2 ;  /* 0x000000eeccc47211 */ /* 0x0c2fe800078010ff */
[-C--:B------:R-:W-:Y:S02]  /*58c0*/  LEA.HI.X.SX32 R197, R204, R239.reuse, 0x2, P0 ;  /* 0x000000efccc57211 */ /* 0x080fe400000f16ff */
[CC--:B--2---:R-:W-:Y:S03]  /*58d0*/  LEA R4, P0, R201.reuse, R238.reuse, 0x2 ;  /* 0x000000eec9047211 */ /* 0x0c4fe600078010ff */
[----:B------:R1:W-:Y:S04]  /*58e0*/  RED.E.ADD.F32.FTZ.RN.STRONG.GPU [R196.64], R5 ;  /* 0x00000005c400798e */ /* 0x0003e8000c10e784 */
[----:B------:R2:W-:Y:S01]  /*58f0*/  RED.E.ADD.F32.FTZ.RN.STRONG.GPU [R198.64], R6 ;  /* 0x00000006c600798e */ /* 0x0005e2000c10e784 */
[-C--:B-1----:R-:W-:Y:S02]  /*5900*/  LEA.HI.X.SX32 R5, R201, R239.reuse, 0x2, P0 ;  /* 0x000000efc9057211 */ /* 0x082fe400000f16ff */
[-C--:B------:R-:W-:Y:S02]  /*5910*/  LEA.HI.X.SX32 R201, R203, R239.reuse, 0x2, P1 ;  /* 0x000000efcbc97211 */ /* 0x080fe400008f16ff */
[CC--:B--2---:R-:W-:Y:S01]  /*5920*/  LEA R198, P0, R206.reuse, R238.reuse, 0x2 ;  /* 0x000000eecec67211 */ /* 0x0c4fe200078010ff */
[----:B------:R1:W-:Y:S03]  /*5930*/  RED.E.ADD.F32.FTZ.RN.STRONG.GPU [R4.64], R7 ;  /* 0x000000070400798e */ /* 0x0003e6000c10e784 */
[-C--:B------:R-:W-:Y:S01]  /*5940*/  LEA.HI.X.SX32 R199, R206, R239.reuse, 0x2, P0 ;  /* 0x000000efcec77211 */ /* 0x080fe200000f16ff */
        /* <DEDUP_REMOVED lines=251> */
[CC--:B------:R-:W-:Y:S01]  /*6900*/  @!P4 LEA R10, P2, R6.reuse, R241.reuse, 0x1 ;  /* 0x000000f1060ac211 */ /* 0x0c0fe200078408ff */
[----:B------:R1:W-:Y:S01]  /*6910*/  @P3 STS.128 [R237], RZ ;  /* 0x000000ffed003388 */ /* 0x0003e20000000c00 */
[C---:B------:R-:W-:Y:S02]  /*6920*/  LEA.HI.X R7, R47.reuse, R8, R48, 0x5, P1 ;  /* 0x000000082f077211 */ /* 0x040fe400008f2c30 */
[C---:B------:R-:W-:Y:S01]  /*6930*/  @!P6 LEA R8, P1, R6.reuse, R241, 0x1 ;  /* 0x000000f10608e211 */ /* 0x040fe200078208ff */
[----:B------:R-:W-:Y:S01]  /*6940*/  @!PT LDS RZ, [RZ] ;  /* 0x00000000fffff984 */ /* 0x000fe20000000800 */
[----:B------:R-:W-:Y:S01]  /*6950*/  @!PT LDS RZ, [RZ] ;  /* 0x00000000fffff984 */ /* 0x000fe20000000800 */
[----:B------:R-:W-:Y:S01]  /*6960*/  @!PT LDS RZ, [RZ] ;  /* 0x00000000fffff984 */ /* 0x000fe20000000800 */
[----:B------:R1:W-:Y:S01]  /*6970*/  @!P3 LDGSTS.E.BYPASS.LTC128B.128 [R237], [R4.64] ;  /* 0x0000000004edbfae */ /* 0x0003e2000b901d44 */
[CCC-:B------:R-:W-:Y:S01]  /*6980*/  @!P5 LEA.HI.X R45, R6.reuse, R243.reuse, R7.reuse, 0x1, P0 ;  /* 0x000000f3062dd211 */ /* 0x1c0fe200000f0c07 */
[----:B------:R-:W-:Y:S01]  /*6990*/  IMAD.MOV.U32 R241, RZ, RZ, R4 ;  /* 0x000000fffff17224 */ /* 0x000fe200078e0004 */
[C---:B------:R-:W-:Y:S01]  /*69a0*/  @!P3 LEA R46, P0, R47.reuse, R4, 0x6 ;  /* 0x000000042f2eb211 */ /* 0x040fe200078030ff */
[----:B------:R1:W-:Y:S01]  /*69b0*/  @P5 STS.128 [R237+0x2000], RZ ;  /* 0x002000ffed005388 */ /* 0x0003e20000000c00 */
[C-C-:B------:R-:W-:Y:S02]  /*69c0*/  @!P4 LEA.HI.X R11, R6.reuse, R243, R7.reuse, 0x1, P2 ;  /* 0x000000f3060bc211 */ /* 0x140fe400010f0c07 */
        /* <DEDUP_REMOVED lines=38> */
.L_x_134:
[----:B------:R-:W-:Y:S02]  /*6c30*/  UISETP.GT.AND UP0, UPT, UR7, UR13, UPT ;  /* 0x0000000d0700728c */ /* 0x000fe4000bf04270 */
[----:B------:R-:W-:Y:S04]  /*6c40*/  UIADD3 UR7, UR7, -0x1, URZ ;  /* 0xffffffff07077890 */ /* 0x000fe8000fffe03f */
[----:B------:R-:W-:Y:S11]  /*6c50*/  PLOP3.LUT P0, PT, PT, PT, UP0, 0x80, 0x0 ;  /* 0x000000000000781c */ /* 0x000ff60003f0f008 */
[----:B------:R-:W-:Y:S02]  /*6c60*/  @!UPT UIADD3 URZ, URZ, URZ, URZ ;  /* 0x0000003f3f3ff290 */ /* 0x000fe4000fffe03f */
[----:B------:R-:W-:-:S05]  /*6c70*/  @P0 BRA `(.L_x_135) ;  /* 0xffffd21000000947 */ /* 0x000fca000383ffff */
[----:B------:R-:W2:Y:S01]  /*6c80*/  LDL R48, [R1+0x14] ;  /* 0x0000140001307983 */ /* 0x000ea20000100800 */
        /* <DEDUP_REMOVED lines=117> */
.L_x_136:
        /* <DEDUP_REMOVED lines=18> */
.L_x_137:
[----:B------:R-:W-:Y:S01]  /*7500*/  BAR.SYNC.DEFER_BLOCKING 0x0 ;  /* 0x0000000000007b1d */ /* 0x000fe20000010000 */
[----:B------:R-:W-:Y:S01]  /*7510*/  USHF.L.U32 UR6, UR38, 0x5, URZ ;  /* 0x0000000526067899 */ /* 0x000fe2000800063f */
[----:B-1----:R-:W-:Y:S02]  /*7520*/  SHF.R.S32.HI R44, RZ, 0x1f, R245 ;  /* 0x0000001fff2c7819 */ /* 0x002fe400000114f5 */
[C---:B------:R-:W-:Y:S01]  /*7530*/  IADD3 R42, R245.reuse, 0x80, RZ ;  /* 0x00000080f52a7810 */ /* 0x040fe20007ffe0ff */
[----:B------:R-:W-:Y:S01]  /*7540*/  UIADD3 UR7, -UR6, UR17, URZ ;  /* 0x0000001106077290 */ /* 0x000fe2000fffe13f */
        /* <DEDUP_REMOVED lines=45> */
.L_x_139:
[----:B------:R-:W-:Y:S05]  /*7820*/  BSYNC B0 ;  /* 0x0000000000007941 */ /* 0x000fea0003800000 */
.L_x_138:
        /* <DEDUP_REMOVED lines=27> */
.L_x_120:
[----:B------:R-:W-:Y:S05]  /*79e0*/  BSYNC B1 ;  /* 0x0000000000017941 */ /* 0x000fea0003800000 */
.L_x_110:
        /* <DEDUP_REMOVED lines=12> */
.L_x_140:
[----:B------:R-:W-:Y:S05]  /*7ab0*/  EXIT ;  /* 0x000000000000794d */ /* 0x000fea0003800000 */
.L_x_142:
        /* <DEDUP_REMOVED lines=12> */
.L_x_1020:


//--------------------- .text._ZN5flash44flash_bwd_dq_dk_dv_loop_seqk_parallel_kernelI23Flash_bwd_kernel_traitsILi256ELi64ELi32ELi8ELi4ELi1ELi2ELb1ELb1EN7cutlass10bfloat16_tE19Flash_kernel_traitsILi256ELi64ELi32ELi8ES3_EELb0ELb1ELb0ELb1ELb0ELb0ELb1EEEvNS_16Flash_bwd_paramsE --------------------------
	.section	.text._ZN5flash44flash_bwd_dq_dk_dv_loop_seqk_parallel_kernelI23Flash_bwd_kernel_traitsILi256ELi64ELi32ELi8ELi4ELi1ELi2ELb1ELb1EN7cutlass10bfloat16_tE19Flash_kernel_traitsILi256ELi64ELi32ELi8ES3_EELb0ELb1ELb0ELb1ELb0ELb0ELb1EEEvNS_16Flash_bwd_paramsE,"ax",@progbits
	.sectioninfo	@"SHI_REGISTERS=255"
	.align	128
        .global         _ZN5flash44flash_bwd_dq_dk_dv_loop_seqk_parallel_kernelI23Flash_bwd_kernel_traitsILi256ELi64ELi32ELi8ELi4ELi1ELi2ELb1ELb1EN7cutlass10bfloat16_tE19Flash_kernel_traitsILi256ELi64ELi32ELi8ES3_EELb0ELb1ELb0ELb1ELb0ELb0ELb1EEEvNS_16Flash_bwd_paramsE
        .type           _ZN5flash44flash_bwd_dq_dk_dv_loop_seqk_parallel_kernelI23Flash_bwd_kernel_traitsILi256ELi64ELi32ELi8ELi4ELi1ELi2ELb1ELb1EN7cutlass10bfloat16_tE19Flash_kernel_traitsILi256ELi64ELi32ELi8ES3_EELb0ELb1ELb0ELb1ELb0ELb0ELb1EEEvNS_16Flash_bwd_paramsE,@function
        .size           _ZN5flash44flash_bwd_dq_dk_dv_loop_seqk_parallel_kernelI23Flash_bwd_kernel_traitsILi256ELi64ELi32ELi8ELi4ELi1ELi2ELb1ELb1EN7cutlass10bfloat16_tE19Flash_kernel_traitsILi256ELi64ELi32ELi8ES3_EELb0ELb1ELb0ELb1ELb0ELb0ELb1EEEvNS_16Flash_bwd_paramsE,(.L_x_1021 - _ZN5flash44flash_bwd_dq_dk_dv_loop_seqk_parallel_kernelI23Flash_bwd_kernel_traitsILi256ELi64ELi32ELi8ELi4ELi1ELi2ELb1ELb1EN7cutlass10bfloat16_tE19Flash_kernel_traitsILi256ELi64ELi32ELi8ES3_EELb0ELb1ELb0ELb1ELb0ELb0ELb1EEEvNS_16Flash_bwd_paramsE)
        .other          _ZN5flash44flash_bwd_dq_dk_dv_loop_seqk_parallel_kernelI23Flash_bwd_kernel_traitsILi256ELi64ELi32ELi8ELi4ELi1ELi2ELb1ELb1EN7cutlass10bfloat16_tE19Flash_kernel_traitsILi256ELi64ELi32ELi8ES3_EELb0ELb1ELb0ELb1ELb0ELb0ELb1EEEvNS_16Flash_bwd_paramsE,@"STO_CUDA_ENTRY STV_DEFAULT"
_ZN5flash44flash_bwd_dq_dk_dv_loop_seqk_parallel_kernelI23Flash_bwd_kernel_traitsILi256ELi64ELi32ELi8ELi4ELi1ELi2ELb1ELb1EN7cutlass10bfloat16_tE19Flash_kernel_traitsILi256ELi64ELi32ELi8ES3_EELb0ELb1ELb0ELb1ELb0ELb0ELb1EEEvNS_16Flash_bwd_paramsE:
.text._ZN5flash44flash_bwd_dq_dk_dv_loop_seqk_parallel_kernelI23Flash_bwd_kernel_traitsILi256ELi64ELi32ELi8ELi4ELi1ELi2ELb1ELb1EN7cutlass10bfloat16_tE19Flash_kernel_traitsILi256ELi64ELi32ELi8ES3_EELb0ELb1ELb0ELb1ELb0ELb0ELb1EEEvNS_16Flash_bwd_paramsE:
        /* <DEDUP_REMOVED lines=208> */
.L_x_175:
        /* <DEDUP_REMOVED lines=53> */
.L_x_143:
        /* <DEDUP_REMOVED lines=59> */
.L_x_145:
        /* <DEDUP_REMOVED lines=19> */
.L_x_146:
        /* <DEDUP_REMOVED lines=69> */
.L_x_147:
[----:B------:R-:W-:Y:S02]  /*1980*/  UMOV UR8, UR49 ;  /* 0x0000003100087c82 */ /* 0x000fe40008000000 */
.L_x_148:
        /* <DEDUP_REMOVED lines=115> */
.L_x_150:
        /* <DEDUP_REMOVED lines=17> */
.L_x_151:
        /* <DEDUP_REMOVED lines=28> */
.L_x_153:
[----:B------:R-:W-:Y:S05]  /*2390*/  BSYNC B0 ;  /* 0x0000000000007941 */ /* 0x000fea0003800000 */
.L_x_152:
        /* <DEDUP_REMOVED lines=27> */
.L_x_149:
        /* <DEDUP_REMOVED lines=62> */
.L_x_156:
[----:B------:R-:W-:Y:S05]  /*2930*/  BSYNC B0 ;  /* 0x0000000000007941 */ /* 0x000fea0003800000 */
.L_x_155:
        /* <DEDUP_REMOVED lines=45> */
.L_x_158:
[----:B------:R-:W-:Y:S05]  /*2c10*/  BSYNC B0 ;  /* 0x0000000000007941 */ /* 0x000fea0003800000 */
.L_x_157:
        /* <DEDUP_REMOVED lines=48> */
.L_x_160:
[----:B------:R-:W-:Y:S05]  /*2f20*/  BSYNC B0 ;  /* 0x0000000000007941 */ /* 0x000fea0003800000 */
.L_x_159:
        /* <DEDUP_REMOVED lines=40> */
.L_x_162:
[----:B------:R-:W-:Y:S05]  /*31b0*/  BSYNC B0 ;  /* 0x0000000000007941 */ /* 0x000fea0003800000 */
.L_x_161:
        /* <DEDUP_REMOVED lines=41> */
.L_x_164:
[----:B------:R-:W-:Y:S05]  /*3450*/  BSYNC B0 ;  /* 0x0000000000007941 */ /* 0x000fea0003800000 */
.L_x_163:
        /* <DEDUP_REMOVED lines=70> */
.L_x_166:
[----:B------:R-:W-:Y:S05]  /*38c0*/  BSYNC B0 ;  /* 0x0000000000007941 */ /* 0x000fea0003800000 */
.L_x_165:
        /* <DEDUP_REMOVED lines=92> */
.L_x_169:
[----:B------:R-:W0:Y:S01]  /*3e90*/  LDGDEPBAR ;  /* 0x00000000000079af */ /* 0x000e220000000000 */
[----:B------:R-:W-:Y:S01]  /*3ea0*/  USHF.L.U32 UR12, UR7, 0x6, URZ ;  /* 0x00000006070c7899 */ /* 0x000fe2000800063f */
[----:B-----5:R-:W-:Y:S03]  /*3eb0*/  FSETP.NEU.FTZ.AND P1, PT, R246, -INF , PT ;  /* 0xff800000f600780b */ /* 0x020fe60003f3d000 */
[----:B------:R-:W2:Y:S01]  /*3ec0*/  LDL R68, [R1+0x18] ;  /* 0x0000180001447983 */ /* 0x000ea20000100800 */
[----:B------:R-:W-:Y:S04]  /*3ed0*/  UISETP.GE.AND UP0, UPT, UR12, UR16, UPT ;  /* 0x000000100c00728c */ /* 0x000fe8000bf06270 */
[----:B------:R-:W3:Y:S01]  /*3ee0*/  LDL R74, [R1+0x4] ;  /* 0x00000400014a7983 */ /* 0x000ee20000100800 */
[----:B------:R-:W-:Y:S04]  /*3ef0*/  UISETP.LT.AND UP0, UPT, UR15, UR17, UP0 ;  /* 0x000000110f00728c */ /* 0x000fe80008701270 */
[----:B------:R-:W4:Y:S02]  /*3f00*/  LDL R73, [R1+0x10] ;  /* 0x0000100001497983 */ /* 0x000f240000100800 */
[----:B------:R-:W-:Y:S01]  /*3f10*/  PLOP3.LUT P0, PT, PT, PT, UP0, 0x80, 0x0 ;  /* 0x000000000000781c */ /* 0x000fe20003f0f008 */
[----:B------:R-:W-:Y:S02]  /*3f20*/  UISETP.GT.AND UP0, UPT, UR7, UR13, UPT ;  /* 0x0000000d0700728c */ /* 0x000fe4000bf04270 */
[----:B------:R-:W2:Y:S05]  /*3f30*/  LDL R72, [R1+0x8] ;  /* 0x0000080001487983 */ /* 0x000eaa0000100800 */
[----:B------:R-:W2:Y:S01]  /*3f40*/  LDL R71, [R1+0xc] ;  /* 0x00000c0001477983 */ /* 0x000ea20000100800 */
[----:B------:R-:W-:Y:S04]  /*3f50*/  DEPBAR.LE SB0, 0x0 ;  /* 0x000080000000791a */ /* 0x000fe80000000000 */
[----:B------:R-:W-:Y:S06]  /*3f60*/  BAR.SYNC.DEFER_BLOCKING 0x0 ;  /* 0x0000000000007b1d */ /* 0x000fec0000010000 */
[----:B-1----:R-:W-:Y:S05]  /*3f70*/  LDSM.16.M88.4 R8, [R2] ;  /* 0x000000000208783b */ /* 0x002fea0000000200 */
[----:B------:R-:W1:Y:S05]  /*3f80*/  LDSM.16.M88.4 R44, [R229+0x10000] ;  /* 0x01000000e52c783b */ /* 0x000e6a0000000200 */
[----:B------:R-:W-:Y:S05]  /*3f90*/  LDSM.16.M88.4 R48, [R3] ;  /* 0x000000000330783b */ /* 0x000fea0000000200 */
[----:B------:R-:W1:Y:S05]  /*3fa0*/  LDSM.16.M88.4 R52, [R230+0x10000] ;  /* 0x01000000e634783b */ /* 0x000e6a0000000200 */
[----:B------:R-:W-:Y:S05]  /*3fb0*/  LDSM.16.M88.4 R56, [R228] ;  /* 0x00000000e438783b */ /* 0x000fea0000000200 */
[----:B------:R-:W1:Y:S05]  /*3fc0*/  LDSM.16.M88.4 R60, [R231+0x10000] ;  /* 0x01000000e73c783b */ /* 0x000e6a0000000200 */
[----:B------:R-:W-:Y:S01]  /*3fd0*/  LDSM.16.M88.4 R64, [R232+0x10000] ;  /* 0x01000000e840783b */ /* 0x000fe20000000200 */
[C---:B-1----:R-:W-:Y:S08]  /*3fe0*/  HMMA.16816.F32.BF16 R4, R8.reuse, R44, RZ ;  /* 0x0000002c0804723c */ /* 0x042ff000000418ff */
[----:B------:R-:W-:Y:S01]  /*3ff0*/  HMMA.16816.F32.BF16 R8, R8, R46, RZ ;  /* 0x0000002e0808723c */ /* 0x000fe200000418ff */
[----:B------:R-:W1:Y:S11]  /*4000*/  LDSM.16.M88.4 R44, [R227] ;  /* 0x00000000e32c783b */ /* 0x000e760000000200 */
[----:B------:R-:W-:Y:S04]  /*4010*/  @!UPT UIADD3 URZ, URZ, URZ, URZ ;  /* 0x0000003f3f3ff290 */ /* 0x000fe8000fffe03f */
[C---:B------:R-:W-:Y:S08]  /*4020*/  HMMA.16816.F32.BF16 R4, R48.reuse, R52, R4 ;  /* 0x000000343004723c */ /* 0x040ff00000041804 */
[----:B------:R-:W-:Y:S01]  /*4030*/  HMMA.16816.F32.BF16 R8, R48, R54, R8 ;  /* 0x000000363008723c */ /* 0x000fe20000041808 */
[----:B------:R-:W-:Y:S05]  /*4040*/  LDSM.16.M88.4 R48, [R2+0x2000] ;  /* 0x002000000230783b */ /* 0x000fea0000000200 */
[----:B------:R-:W1:Y:S10]  /*4050*/  LDSM.16.M88.4 R52, [R229+0x11000] ;  /* 0x01100000e534783b */ /* 0x000e740000000200 */
[C---:B------:R-:W-:Y:S08]  /*4060*/  HMMA.16816.F32.BF16 R4, R56.reuse, R60, R4 ;  /* 0x0000003c3804723c */ /* 0x040ff00000041804 */
[----:B------:R-:W-:Y:S01]  /*4070*/  HMMA.16816.F32.BF16 R8, R56, R62, R8 ;  /* 0x0000003e3808723c */ /* 0x000fe20000041808 */
[----:B------:R-:W-:Y:S05]  /*4080*/  LDSM.16.M88.4 R56, [R3+0x2000] ;  /* 0x002000000338783b */ /* 0x000fea0000000200 */
[----:B------:R-:W1:Y:S10]  /*4090*/  LDSM.16.M88.4 R60, [R230+0x11000] ;  /* 0x01100000e63c783b */ /* 0x000e740000000200 */
[C---:B-1----:R-:W-:Y:S08]  /*40a0*/  HMMA.16816.F32.BF16 R4, R44.reuse, R64, R4 ;  /* 0x000000402c04723c */ /* 0x042ff00000041804 */
[----:B------:R-:W-:Y:S01]  /*40b0*/  HMMA.16816.F32.BF16 R8, R44, R66, R8 ;  /* 0x000000422c08723c */ /* 0x000fe20000041808 */
[----:B------:R-:W-:Y:S05]  /*40c0*/  LDSM.16.M88.4 R44, [R228+0x2000] ;  /* 0x00200000e42c783b */ /* 0x000fea0000000200 */
[----:B------:R-:W1:Y:S10]  /*40d0*/  LDSM.16.M88.4 R64, [R231+0x11000] ;  /* 0x01100000e740783b */ /* 0x000e740000000200 */
[C---:B------:R-:W-:Y:S08]  /*40e0*/  HMMA.16816.F32.BF16 R4, R48.reuse, R52, R4 ;  /* 0x000000343004723c */ /* 0x040ff00000041804 */
[----:B------:R-:W-:Y:S01]  /*40f0*/  HMMA.16816.F32.BF16 R8, R48, R54, R8 ;  /* 0x000000363008723c */ /* 0x000fe20000041808 */
[----:B------:R-:W-:Y:S05]  /*4100*/  LDSM.16.M88.4 R48, [R227+0x2000] ;  /* 0x00200000e330783b */ /* 0x000fea0000000200 */
[----:B------:R-:W1:Y:S10]  /*4110*/  LDSM.16.M88.4 R52, [R232+0x11000] ;  /* 0x01100000e834783b */ /* 0x000e740000000200 */
[C---:B------:R-:W-:Y:S08]  /*4120*/  HMMA.16816.F32.BF16 R4, R56.reuse, R60, R4 ;  /* 0x0000003c3804723c */ /* 0x040ff00000041804 */
[----:B------:R-:W-:Y:S01]  /*4130*/  HMMA.16816.F32.BF16 R8, R56, R62, R8 ;  /* 0x0000003e3808723c */ /* 0x000fe20000041808 */
[----:B------:R-:W-:Y:S05]  /*4140*/  LDSM.16.M88.4 R56, [R2+0x4000] ;  /* 0x004000000238783b */ /* 0x000fea0000000200 */
[----:B------:R-:W3:Y:S10]  /*4150*/  LDSM.16.M88.4 R60, [R229+0x12000] ;  /* 0x01200000e53c783b */ /* 0x000ef40000000200 */
[C---:B-1----:R-:W-:Y:S08]  /*4160*/  HMMA.16816.F32.BF16 R4, R44.reuse, R64, R4 ;  /* 0x000000402c04723c */ /* 0x042ff00000041804 */
[----:B------:R-:W-:Y:S01]  /*4170*/  HMMA.16816.F32.BF16 R8, R44, R66, R8 ;  /* 0x000000422c08723c */ /* 0x000fe20000041808 */
[----:B------:R-:W-:Y:S05]  /*4180*/  LDSM.16.M88.4 R44, [R3+0x4000] ;  /* 0x00400000032c783b */ /* 0x000fea0000000200 */
[----:B------:R-:W1:Y:S10]  /*4190*/  LDSM.16.M88.4 R64, [R230+0x12000] ;  /* 0x01200000e640783b */ /* 0x000e740000000200 */
[C---:B------:R-:W-:Y:S08]  /*41a0*/  HMMA.16816.F32.BF16 R4, R48.reuse, R52, R4 ;  /* 0x000000343004723c */ /* 0x040ff00000041804 */
[----:B------:R-:W-:Y:S01]  /*41b0*/  HMMA.16816.F32.BF16 R8, R48, R54, R8 ;  /* 0x000000363008723c */ /* 0x000fe20000041808 */
[----:B------:R-:W-:Y:S05]  /*41c0*/  LDSM.16.M88.4 R48, [R228+0x4000] ;  /* 0x00400000e430783b */ /* 0x000fea0000000200 */
[----:B------:R-:W2:Y:S10]  /*41d0*/  LDSM.16.M88.4 R52, [R231+0x12000] ;  /* 0x01200000e734783b */ /* 0x000eb40000000200 */
[C---:B---3--:R-:W-:Y:S08]  /*41e0*/  HMMA.16816.F32.BF16 R4, R56.reuse, R60, R4 ;  /* 0x0000003c3804723c */ /* 0x048ff00000041804 */
[----:B------:R-:W-:Y:S01]  /*41f0*/  HMMA.16816.F32.BF16 R8, R56, R62, R8 ;  /* 0x0000003e3808723c */ /* 0x000fe20000041808 */
[----:B------:R-:W-:Y:S05]  /*4200*/  LDSM.16.M88.4 R56, [R227+0x4000] ;  /* 0x00400000e338783b */ /* 0x000fea0000000200 */
[----:B------:R-:W3:Y:S10]  /*4210*/  LDSM.16.M88.4 R60, [R232+0x12000] ;  /* 0x01200000e83c783b */ /* 0x000ef40000000200 */
[C---:B-1----:R-:W-:Y:S08]  /*4220*/  HMMA.16816.F32.BF16 R4, R44.reuse, R64, R4 ;  /* 0x000000402c04723c */ /* 0x042ff00000041804 */
[----:B------:R-:W-:Y:S01]  /*4230*/  HMMA.16816.F32.BF16 R8, R44, R66, R8 ;  /* 0x000000422c08723c */ /* 0x000fe20000041808 */
[----:B------:R-:W-:Y:S05]  /*4240*/  LDSM.16.M88.4 R44, [R2+0x6000] ;  /* 0x00600000022c783b */ /* 0x000fea0000000200 */
[----:B------:R-:W1:Y:S10]  /*4250*/  LDSM.16.M88.4 R64, [R229+0x13000] ;  /* 0x01300000e540783b */ /* 0x000e740000000200 */
[C---:B--2---:R-:W-:Y:S08]  /*4260*/  HMMA.16816.F32.BF16 R4, R48.reuse, R52, R4 ;  /* 0x000000343004723c */ /* 0x044ff00000041804 */
        /* <DEDUP_REMOVED lines=11> */
[C---:B--2---:R-:W-:Y:S01]  /*4320*/  HMMA.16816.F32.BF16 R4, R48.reuse, R52, R4 ;  /* 0x000000343004723c */ /* 0x044fe20000041804 */
[----:B------:R-:W2:Y:S07]  /*4330*/  LDL R52, [R1] ;  /* 0x0000000001347983 */ /* 0x000eae0000100800 */
[----:B------:R-:W-:Y:S11]  /*4340*/  HMMA.16816.F32.BF16 R8, R48, R54, R8 ;  /* 0x000000363008723c */ /* 0x000ff60000041808 */
[----:B------:R-:W-:Y:S05]  /*4350*/  @!UPT UIADD3 URZ, URZ, URZ, URZ ;  /* 0x0000003f3f3ff290 */ /* 0x000fea000fffe03f */
[C---:B---3--:R-:W-:Y:S08]  /*4360*/  HMMA.16816.F32.BF16 R4, R56.reuse, R60, R4 ;  /* 0x0000003c3804723c */ /* 0x048ff00000041804 */
        /* <DEDUP_REMOVED lines=13> */
[----:B------:R3:W-:Y:S01]  /*4440*/  MUFU.TANH R55, R9 ;  /* 0x0000000900377308 */ /* 0x0007e20000002400 */
[----:B------:R-:W-:Y:S09]  /*4450*/  FMUL.FTZ R11, R11, c[0x0][0x2ec] ;  /* 0x0000bb000b0b7a20 */ /* 0x000ff20000410000 */
[----:B------:R-:W4:Y:S01]  /*4460*/  MUFU.TANH R62, R4 ;  /* 0x00000004003e7308 */ /* 0x000f220000002400 */
[----:B-1----:R-:W-:Y:S09]  /*4470*/  @!P0 IADD3 R6, R68, UR12, RZ ;  /* 0x0000000c44068c10 */ /* 0x002ff2000fffe0ff */
[----:B------:R1:W1:Y:S01]  /*4480*/  MUFU.TANH R57, R5 ;  /* 0x0000000500397308 */ /* 0x0002620000002400 */
[C---:B---3--:R-:W-:Y:S02]  /*4490*/  @!P0 IMNMX R9, R6.reuse, UR17, PT ;  /* 0x0000001106098c17 */ /* 0x048fe4000b800200 */
[----:B------:R-:W-:Y:S02]  /*44a0*/  @!P0 IADD3 R6, R6, 0x8, RZ ;  /* 0x0000000806068810 */ /* 0x000fe40007ffe0ff */
[-C--:B------:R-:W-:Y:S05]  /*44b0*/  @!P0 ISETP.GE.AND P2, PT, R240, R9.reuse, PT ;  /* 0x00000009f000820c */ /* 0x080fea0003f46270 */
[----:B------:R3:W-:Y:S01]  /*44c0*/  MUFU.TANH R61, R10 ;  /* 0x0000000a003d7308 */ /* 0x0007e20000002400 */
[----:B------:R-:W-:Y:S01]  /*44d0*/  @!P0 IMNMX R6, R6, UR17, PT ;  /* 0x0000001106068c17 */ /* 0x000fe2000b800200 */
[----:B----4-:R-:W-:Y:S05]  /*44e0*/  FFMA.FTZ R4, R249, UR6, R62 ;  /* 0x00000006f9047c23 */ /* 0x010fea000801003e */
[----:B------:R-:W-:Y:S03]  /*44f0*/  @!P0 FSEL R4, R4, -INF , !P2 ;  /* 0xff80000004048808 */ /* 0x000fe60005000000 */
[----:B------:R4:W4:Y:S01]  /*4500*/  MUFU.TANH R63, R7 ;  /* 0x00000007003f7308 */ /* 0x0009220000002400 */
[-C--:B------:R-:W-:Y:S01]  /*4510*/  @!P0 ISETP.GE.AND P2, PT, R240, R6.reuse, PT ;  /* 0x00000006f000820c */ /* 0x080fe20003f46270 */
[----:B-1----:R-:W-:Y:S05]  /*4520*/  FMUL.FTZ R5, R246, 1.4426950216293334961 ;  /* 0x3fb8aa3bf6057820 */ /* 0x002fea0000410000 */
[----:B------:R-:W-:Y:S03]  /*4530*/  FSEL R5, R5, RZ, P1 ;  /* 0x000000ff05057208 */ /* 0x000fe60000800000 */
[----:B------:R1:W1:Y:S02]  /*4540*/  MUFU.TANH R56, R8 ;  /* 0x0000000800387308 */ /* 0x0002640000002400 */
[----:B------:R-:W-:Y:S01]  /*4550*/  FFMA.FTZ R4, R4, c[0x0][0x23c], -R5 ;  /* 0x00008f0004047a23 */ /* 0x000fe20000010805 */
[----:B---3--:R-:W-:Y:S04]  /*4560*/  @!P0 IADD3 R10, R240, 0x1, RZ ;  /* 0x00000001f00a8810 */ /* 0x008fe80007ffe0ff */
[-C--:B------:R-:W-:Y:S03]  /*4570*/  @!P0 ISETP.GE.AND P1, PT, R10, R9.reuse, PT ;  /* 0x000000090a00820c */ /* 0x080fe60003f26270 */
[----:B------:R3:W-:Y:S01]  /*4580*/  MUFU.EX2 R67, R4 ;  /* 0x0000000400437308 */ /* 0x0007e20000000800 */
[----:B----4-:R-:W-:Y:S05]  /*4590*/  FFMA.FTZ R7, R250, UR6, R57 ;  /* 0x00000006fa077c23 */ /* 0x010fea0008010039 */
[----:B------:R-:W-:Y:S04]  /*45a0*/  @!P0 FSEL R7, R7, -INF , !P1 ;  /* 0xff80000007078808 */ /* 0x000fe80004800000 */
[----:B------:R4:W-:Y:S01]  /*45b0*/  MUFU.TANH R60, R11 ;  /* 0x0000000b003c7308 */ /* 0x0009e20000002400 */
[----:B------:R-:W-:Y:S01]  /*45c0*/  FSETP.NEU.FTZ.AND P1, PT, R247, -INF , PT ;  /* 0xff800000f700780b */ /* 0x000fe20003f3d000 */
[----:B-1----:R-:W-:Y:S02]  /*45d0*/  FFMA.FTZ R8, R249, UR6, R65 ;  /* 0x00000006f9087c23 */ /* 0x002fe40008010041 */
[----:B------:R-:W-:Y:S03]  /*45e0*/  FFMA.FTZ R7, R7, c[0x0][0x23c], -R5 ;  /* 0x00008f0007077a23 */ /* 0x000fe60000010805 */
[----:B------:R-:W-:Y:S03]  /*45f0*/  @!P0 FSEL R8, R8, -INF , !P2 ;  /* 0xff80000008088808 */ /* 0x000fe60005000000 */
[----:B------:R1:W-:Y:S01]  /*4600*/  MUFU.EX2 R64, R7 ;  /* 0x0000000700407308 */ /* 0x0003e20000000800 */
[----:B---3--:R-:W-:Y:S05]  /*4610*/  FMUL.FTZ R4, R247, 1.4426950216293334961 ;  /* 0x3fb8aa3bf7047820 */ /* 0x008fea0000410000 */
[----:B------:R-:W-:Y:S02]  /*4620*/  FSEL R4, R4, RZ, P1 ;  /* 0x000000ff04047208 */ /* 0x000fe40000800000 */
[-C--:B------:R-:W-:Y:S02]  /*4630*/  @!P0 ISETP.GE.AND P1, PT, R10, R6.reuse, PT ;  /* 0x000000060a00820c */ /* 0x080fe40003f26270 */
[----:B------:R-:W-:Y:S01]  /*4640*/  @!P0 IADD3 R10, R240, 0x8, RZ ;  /* 0x00000008f00a8810 */ /* 0x000fe20007ffe0ff */
[--C-:B------:R-:W-:Y:S01]  /*4650*/  FFMA.FTZ R8, R8, c[0x0][0x23c], -R4.reuse ;  /* 0x00008f0008087a23 */ /* 0x100fe20000010804 */
[----:B----4-:R-:W-:Y:S02]  /*4660*/  @!P0 IADD3 R11, R240, 0x9, RZ ;  /* 0x00000009f00b8810 */ /* 0x010fe40007ffe0ff */
[-C--:B------:R-:W-:Y:S01]  /*4670*/  @!P0 ISETP.GE.AND P2, PT, R10, R9.reuse, PT ;  /* 0x000000090a00820c */ /* 0x080fe20003f46270 */
[----:B------:R3:W-:Y:S01]  /*4680*/  MUFU.EX2 R70, R8 ;  /* 0x0000000800467308 */ /* 0x0007e20000000800 */
[----:B-1----:R-:W-:Y:S05]  /*4690*/  FFMA.FTZ R7, R250, UR6, R63 ;  /* 0x00000006fa077c23 */ /* 0x002fea000801003f */
[----:B------:R-:W-:Y:S02]  /*46a0*/  @!P0 FSEL R7, R7, -INF , !P1 ;  /* 0xff80000007078808 */ /* 0x000fe40004800000 */
[----:B------:R-:W-:Y:S03]  /*46b0*/  @!P0 ISETP.GE.AND P1, PT, R11, R9, PT ;  /* 0x000000090b00820c */ /* 0x000fe60003f26270 */
[----:B------:R-:W-:Y:S02]  /*46c0*/  FFMA.FTZ R44, R7, c[0x0][0x23c], -R4 ;  /* 0x00008f00072c7a23 */ /* 0x000fe40000010804 */
[----:B------:R-:W-:Y:S02]  /*46d0*/  FFMA.FTZ R7, R252, UR6, R55 ;  /* 0x00000006fc077c23 */ /* 0x000fe40008010037 */
[----:B------:R-:W1:Y:S03]  /*46e0*/  MUFU.EX2 R69, R44 ;  /* 0x0000002c00457308 */ /* 0x000e660000000800 */
[----:B------:R-:W-:Y:S01]  /*46f0*/  @!P0 FSEL R7, R7, -INF , !P1 ;  /* 0xff80000007078808 */ /* 0x000fe20004800000 */
[----:B---3--:R-:W-:Y:S01]  /*4700*/  FFMA.FTZ R8, R251, UR6, R56 ;  /* 0x00000006fb087c23 */ /* 0x008fe20008010038 */
[-C--:B------:R-:W-:Y:S04]  /*4710*/  @!P0 ISETP.GE.AND P1, PT, R10, R6.reuse, PT ;  /* 0x000000060a00820c */ /* 0x080fe80003f26270 */
[----:B------:R-:W-:Y:S02]  /*4720*/  @!P0 FSEL R8, R8, -INF , !P2 ;  /* 0xff80000008088808 */ /* 0x000fe40005000000 */
[----:B------:R-:W-:Y:S03]  /*4730*/  PLOP3.LUT P2, PT, PT, PT, UP0, 0x80, 0x0 ;  /* 0x000000000000781c */ /* 0x000fe60003f4f008 */
[--C-:B------:R-:W-:Y:S02]  /*4740*/  FFMA.FTZ R8, R8, c[0x0][0x23c], -R5.reuse ;  /* 0x00008f0008087a23 */ /* 0x100fe40000010805 */
[----:B------:R-:W-:Y:S02]  /*4750*/  FFMA.FTZ R5, R7, c[0x0][0x23c], -R5 ;  /* 0x00008f0007057a23 */ /* 0x000fe40000010805 */
[----:B------:R-:W-:Y:S01]  /*4760*/  FFMA.FTZ R7, R251, UR6, R61 ;  /* 0x00000006fb077c23 */ /* 0x000fe2000801003d */
[----:B------:R-:W-:Y:S04]  /*4770*/  MUFU.EX2 R59, R8 ;  /* 0x00000008003b7308 */ /* 0x000fe80000000800 */
[----:B------:R-:W-:Y:S02]  /*4780*/  @!P0 FSEL R7, R7, -INF , !P1 ;  /* 0xff80000007078808 */ /* 0x000fe40004800000 */
[----:B------:R-:W-:Y:S02]  /*4790*/  @!P0 ISETP.GE.AND P1, PT, R11, R6, PT ;  /* 0x000000060b00820c */ /* 0x000fe40003f26270 */
[----:B-1----:R-:W-:Y:S01]  /*47a0*/  F2FP.BF16.PACK_AB R6, R69, R70 ;  /* 0x000000464506723e */ /* 0x002fe200000010ff */
[----:B------:R-:W-:Y:S01]  /*47b0*/  FFMA.FTZ R7, R7, c[0x0][0x23c], -R4 ;  /* 0x00008f0007077a23 */ /* 0x000fe20000010804 */
[----:B------:R1:W3:Y:S10]  /*47c0*/  MUFU.EX2 R58, R5 ;  /* 0x00000005003a7308 */ /* 0x0002f40000000800 */
[----:B------:R4:W-:Y:S01]  /*47d0*/  MUFU.EX2 R68, R7 ;  /* 0x0000000700447308 */ /* 0x0009e20000000800 */
[----:B-1----:R-:W-:Y:S05]  /*47e0*/  FFMA.FTZ R5, R252, UR6, R60 ;  /* 0x00000006fc057c23 */ /* 0x002fea000801003c */
[----:B------:R-:W-:Y:S05]  /*47f0*/  @!P0 FSEL R5, R5, -INF , !P1 ;  /* 0xff80000005058808 */ /* 0x000fea0004800000 */
[----:B------:R-:W-:Y:S01]  /*4800*/  FFMA.FTZ R4, R5, c[0x0][0x23c], -R4 ;  /* 0x00008f0005047a23 */ /* 0x000fe20000010804 */
[----:B----4-:R-:W-:Y:S02]  /*4810*/  F2FP.BF16.PACK_AB R7, R64, R67 ;  /* 0x000000434007723e */ /* 0x010fe400000010ff */
[----:B---3--:R-:W-:Y:S01]  /*4820*/  F2FP.BF16.PACK_AB R5, R58, R59 ;  /* 0x0000003b3a05723e */ /* 0x008fe200000010ff */
[----:B------:R-:W1:Y:S02]  /*4830*/  MUFU.EX2 R66, R4 ;  /* 0x0000000400427308 */ /* 0x000e640000000800 */
[----:B------:R-:W-:Y:S05]  /*4840*/  STS [R74+0x15000], R7 ;  /* 0x015000074a007388 */ /* 0x000fea0000000800 */
[----:B------:R-:W-:Y:S05]  /*4850*/  STS [R73+0x15000], R6 ;  /* 0x0150000649007388 */ /* 0x000fea0000000800 */
[----:B------:R-:W-:Y:S01]  /*4860*/  STS [R72+0x15000], R5 ;  /* 0x0150000548007388 */ /* 0x000fe20000000800 */
[----:B-1----:R-:W-:Y:S05]  /*4870*/  F2FP.BF16.PACK_AB R4, R66, R68 ;  /* 0x000000444204723e */ /* 0x002fea00000010ff */
[----:B------:R-:W-:Y:S01]  /*4880*/  STS [R71+0x15000], R4 ;  /* 0x0150000447007388 */ /* 0x000fe20000000800 */
[----:B--2---:R-:W-:Y:S04]  /*4890*/  IADD3 R52, P0, R52, UR11, RZ ;  /* 0x0000000b34347c10 */ /* 0x004fe8000ff1e0ff */
[----:B------:R-:W1:Y:S01]  /*48a0*/  LDSM.16.M88.4 R8, [R2+0x8000] ;  /* 0x008000000208783b */ /* 0x000e620000000200 */
[----:B------:R-:W-:Y:S04]  /*48b0*/  IADD3.X R53, R248, UR10, RZ, P0, !PT ;  /* 0x0000000af8357c10 */ /* 0x000fe800087fe4ff */
[----:B------:R-:W2:Y:S05]  /*48c0*/  LDSM.16.M88.4 R44, [R3+0x8000] ;  /* 0x00800000032c783b */ /* 0x000eaa0000000200 */
[----:B------:R3:W4:Y:S05]  /*48d0*/  LDG.E R54, [R52.64] ;  /* 0x0000000434367981 */ /* 0x00072a000c1e1900 */
[----:B------:R-:W2:Y:S05]  /*48e0*/  LDSM.16.M88.4 R48, [R228+0x8000] ;  /* 0x00800000e430783b */ /* 0x000eaa0000000200 */
[----:B---3--:R-:W3:Y:S01]  /*48f0*/  LDG.E R52, [R52.64+0x20] ;  /* 0x0000200434347981 */ /* 0x008ee2000c1e1900 */
[C---:B-1----:R-:W-:Y:S08]  /*4900*/  HMMA.16816.F32.BF16 R4, R8.reuse, R132, RZ ;  /* 0x000000840804723c */ /* 0x042ff000000418ff */
[----:B------:R-:W-:Y:S11]  /*4910*/  HMMA.16816.F32.BF16 R8, R8, R134, RZ ;  /* 0x000000860808723c */ /* 0x000ff600000418ff */
[----:B------:R-:W-:Y:S05]  /*4920*/  @!UPT UIADD3 URZ, URZ, URZ, URZ ;  /* 0x0000003f3f3ff290 */ /* 0x000fea000fffe03f */
[C---:B--2---:R-:W-:Y:S08]  /*4930*/  HMMA.16816.F32.BF16 R4, R44.reuse, R136, R4 ;  /* 0x000000882c04723c */ /* 0x044ff00000041804 */
[----:B------:R-:W-:Y:S01]  /*4940*/  HMMA.16816.F32.BF16 R8, R44, R138, R8 ;  /* 0x0000008a2c08723c */ /* 0x000fe20000041808 */
[----:B------:R-:W1:Y:S11]  /*4950*/  LDSM.16.M88.4 R44, [R227+0x8000] ;  /* 0x00800000e32c783b */ /* 0x000e760000000200 */
[----:B------:R-:W-:Y:S04]  /*4960*/  @!UPT UIADD3 URZ, URZ, URZ, URZ ;  /* 0x0000003f3f3ff290 */ /* 0x000fe8000fffe03f */
[C---:B------:R-:W-:Y:S08]  /*4970*/  HMMA.16816.F32.BF16 R4, R48.reuse, R140, R4 ;  /* 0x0000008c3004723c */ /* 0x040ff00000041804 */
[----:B------:R-:W-:Y:S01]  /*4980*/  HMMA.16816.F32.BF16 R8, R48, R142, R8 ;  /* 0x0000008e3008723c */ /* 0x000fe20000041808 */
[----:B------:R-:W2:Y:S11]  /*4990*/  LDSM.16.M88.4 R48, [R2+0xa000] ;  /* 0x00a000000230783b */ /* 0x000eb60000000200 */
[----:B------:R-:W-:Y:S04]  /*49a0*/  @!UPT UIADD3 URZ, URZ, URZ, URZ ;  /* 0x0000003f3f3ff290 */ /* 0x000fe8000fffe03f */
[C---:B-1----:R-:W-:Y:S08]  /*49b0*/  HMMA.16816.F32.BF16 R4, R44.reuse, R144, R4 ;  /* 0x000000902c04723c */ /* 0x042ff00000041804 */
[----:B------:R-:W-:Y:S01]  /*49c0*/  HMMA.16816.F32.BF16 R8, R44, R146, R8 ;  /* 0x000000922c08723c */ /* 0x000fe20000041808 */
[----:B------:R-:W1:Y:S11]  /*49d0*/  LDSM.16.M88.4 R44, [R3+0xa000] ;  /* 0x00a00000032c783b */ /* 0x000e760000000200 */
[----:B------:R-:W-:Y:S04]  /*49e0*/  @!UPT UIADD3 URZ, URZ, URZ, URZ ;  /* 0x0000003f3f3ff290 */ /* 0x000fe8000fffe03f */
[C---:B--2---:R-:W-:Y:S08]  /*49f0*/  HMMA.16816.F32.BF16 R4, R48.reuse, R148, R4 ;  /* 0x000000943004723c */ /* 0x044ff00000041804 */
        /* <DEDUP_REMOVED lines=48> */
[C---:B----4-:R-:W-:Y:S02]  /*4d00*/  FADD.FTZ R44, -R54.reuse, R5 ;  /* 0x00000005362c7221 */ /* 0x050fe40000010100 */
[C---:B------:R-:W-:Y:S04]  /*4d10*/  FADD.FTZ R4, -R54.reuse, R4 ;  /* 0x0000000436047221 */ /* 0x040fe80000010100 */
[----:B------:R-:W-:Y:S02]  /*4d20*/  FMUL.FTZ R4, R67, R4 ;  /* 0x0000000443047220 */ /* 0x000fe40000410000 */
[C---:B------:R-:W-:Y:S02]  /*4d30*/  FADD.FTZ R5, -R54.reuse, R8 ;  /* 0x0000000836057221 */ /* 0x040fe40000010100 */
[----:B------:R-:W-:Y:S02]  /*4d40*/  FADD.FTZ R47, -R54, R9 ;  /* 0x00000009362f7221 */ /* 0x000fe40000010100 */
[----:B------:R-:W-:Y:S02]  /*4d50*/  FMUL.FTZ R8, R64, R44 ;  /* 0x0000002c40087220 */ /* 0x000fe40000410000 */
[----:B------:R-:W-:Y:S02]  /*4d60*/  FMUL.FTZ R9, R59, R5 ;  /* 0x000000053b097220 */ /* 0x000fe40000410000 */
[----:B------:R-:W-:Y:S02]  /*4d70*/  FFMA.FTZ R44, -R62, R62, 1 ;  /* 0x3f8000003e2c7423 */ /* 0x000fe4000001013e */
[----:B------:R-:W-:Y:S02]  /*4d80*/  FFMA.FTZ R5, -R57, R57, 1 ;  /* 0x3f80000039057423 */ /* 0x000fe40000010139 */
[----:B------:R-:W-:Y:S02]  /*4d90*/  FMUL.FTZ R44, R44, c[0x0][0x2ec] ;  /* 0x0000bb002c2c7a20 */ /* 0x000fe40000410000 */
[----:B------:R-:W-:Y:S02]  /*4da0*/  FMUL.FTZ R5, R5, c[0x0][0x2ec] ;  /* 0x0000bb0005057a20 */ /* 0x000fe40000410000 */
[----:B------:R-:W-:Y:S02]  /*4db0*/  FMUL.FTZ R47, R58, R47 ;  /* 0x0000002f3a2f7220 */ /* 0x000fe40000410000 */
[----:B------:R-:W-:Y:S02]  /*4dc0*/  FMUL.FTZ R44, R44, R4 ;  /* 0x000000042c2c7220 */ /* 0x000fe40000410000 */
[C---:B---3--:R-:W-:Y:S02]  /*4dd0*/  FADD.FTZ R4, -R52.reuse, R10 ;  /* 0x0000000a34047221 */ /* 0x048fe40000010100 */
[----:B------:R-:W-:Y:S02]  /*4de0*/  FMUL.FTZ R5, R5, R8 ;  /* 0x0000000805057220 */ /* 0x000fe40000410000 */
[C---:B------:R-:W-:Y:S02]  /*4df0*/  FADD.FTZ R8, -R52.reuse, R6 ;  /* 0x0000000634087221 */ /* 0x040fe40000010100 */
[C---:B------:R-:W-:Y:S02]  /*4e00*/  FADD.FTZ R6, -R52.reuse, R7 ;  /* 0x0000000734067221 */ /* 0x040fe40000010100 */
[----:B------:R-:W-:Y:S02]  /*4e10*/  FMUL.FTZ R45, R45, R47 ;  /* 0x0000002f2d2d7220 */ /* 0x000fe40000410000 */
[----:B------:R-:W-:Y:S02]  /*4e20*/  FADD.FTZ R47, -R52, R11 ;  /* 0x0000000b342f7221 */ /* 0x000fe40000010100 */
[----:B------:R-:W-:Y:S02]  /*4e30*/  FMUL.FTZ R10, R69, R6 ;  /* 0x00000006450a7220 */ /* 0x000fe40000410000 */
[----:B------:R-:W-:Y:S02]  /*4e40*/  FMUL.FTZ R11, R68, R4 ;  /* 0x00000004440b7220 */ /* 0x000fe40000410000 */
[----:B------:R-:W-:Y:S02]  /*4e50*/  FFMA.FTZ R4, -R65, R65, 1 ;  /* 0x3f80000041047423 */ /* 0x000fe40000010141 */
[----:B------:R-:W-:Y:S02]  /*4e60*/  FFMA.FTZ R6, -R63, R63, 1 ;  /* 0x3f8000003f067423 */ /* 0x000fe4000001013f */
[----:B------:R-:W-:Y:S02]  /*4e70*/  FMUL.FTZ R7, R70, R8 ;  /* 0x0000000846077220 */ /* 0x000fe40000410000 */
[----:B------:R-:W-:Y:S02]  /*4e80*/  FMUL.FTZ R6, R6, c[0x0][0x2ec] ;  /* 0x0000bb0006067a20 */ /* 0x000fe40000410000 */
[----:B------:R-:W-:Y:S02]  /*4e90*/  FMUL.FTZ R4, R4, c[0x0][0x2ec] ;  /* 0x0000bb0004047a20 */ /* 0x000fe40000410000 */
[----:B------:R-:W-:Y:S02]  /*4ea0*/  FMUL.FTZ R6, R6, R10 ;  /* 0x0000000a06067220 */ /* 0x000fe40000410000 */
[----:B------:R-:W-:Y:S01]  /*4eb0*/  FMUL.FTZ R4, R4, R7 ;  /* 0x0000000704047220 */ /* 0x000fe20000410000 */
[----:B------:R-:W-:Y:S01]  /*4ec0*/  F2FP.BF16.PACK_AB R7, R5, R44 ;  /* 0x0000002c0507723e */ /* 0x000fe200000010ff */
[----:B------:R-:W-:Y:S02]  /*4ed0*/  FMUL.FTZ R46, R46, R9 ;  /* 0x000000092e2e7220 */ /* 0x000fe40000410000 */
[----:B------:R-:W-:Y:S01]  /*4ee0*/  FFMA.FTZ R9, -R61, R61, 1 ;  /* 0x3f8000003d097423 */ /* 0x000fe2000001013d */
[----:B------:R-:W-:Y:S01]  /*4ef0*/  F2FP.BF16.PACK_AB R6, R6, R4 ;  /* 0x000000040606723e */ /* 0x000fe200000010ff */
[----:B------:R-:W-:Y:S01]  /*4f00*/  FFMA.FTZ R8, -R60, R60, 1 ;  /* 0x3f8000003c087423 */ /* 0x000fe2000001013c */
[----:B------:R-:W-:Y:S01]  /*4f10*/  STS [R74+0x14000], R7 ;  /* 0x014000074a007388 */ /* 0x000fe20000000800 */
[----:B------:R-:W-:Y:S01]  /*4f20*/  FMUL.FTZ R47, R66, R47 ;  /* 0x0000002f422f7220 */ /* 0x000fe20000410000 */
[----:B------:R-:W-:Y:S01]  /*4f30*/  F2FP.BF16.PACK_AB R5, R45, R46 ;  /* 0x0000002e2d05723e */ /* 0x000fe200000010ff */
[----:B------:R-:W-:Y:S02]  /*4f40*/  FMUL.FTZ R9, R9, c[0x0][0x2ec] ;  /* 0x0000bb0009097a20 */ /* 0x000fe40000410000 */
[----:B------:R-:W-:Y:S01]  /*4f50*/  FMUL.FTZ R8, R8, c[0x0][0x2ec] ;  /* 0x0000bb0008087a20 */ /* 0x000fe20000410000 */
[----:B------:R-:W-:Y:S01]  /*4f60*/  STS [R73+0x14000], R6 ;  /* 0x0140000649007388 */ /* 0x000fe20000000800 */
[----:B------:R-:W-:Y:S02]  /*4f70*/  FMUL.FTZ R9, R9, R11 ;  /* 0x0000000b09097220 */ /* 0x000fe40000410000 */
[----:B------:R-:W-:Y:S02]  /*4f80*/  FMUL.FTZ R8, R8, R47 ;  /* 0x0000002f08087220 */ /* 0x000fe40000410000 */
[----:B------:R-:W-:Y:S03]  /*4f90*/  STS [R72+0x14000], R5 ;  /* 0x0140000548007388 */ /* 0x000fe60000000800 */
[----:B------:R-:W-:Y:S05]  /*4fa0*/  F2FP.BF16.PACK_AB R4, R8, R9 ;  /* 0x000000090804723e */ /* 0x000fea00000010ff */
[----:B------:R1:W-:Y:S05]  /*4fb0*/  STS [R71+0x14000], R4 ;  /* 0x0140000447007388 */ /* 0x0003ea0000000800 */
[----:B------:R-:W-:Y:S01]  /*4fc0*/  BAR.SYNC.DEFER_BLOCKING 0x0 ;  /* 0x0000000000007b1d */ /* 0x000fe20000010000 */
[----:B-1----:R-:W-:Y:S05]  /*4fd0*/  MOV R71, c[0x0][0x22c] ;  /* 0x00008b0000477a02 */ /* 0x002fea0000000f00 */
[----:B------:R-:W-:Y:S01]  /*4fe0*/  LDSM.16.MT88.4 R4, [R226+0x15000] ;  /* 0x01500000e204783b */ /* 0x000fe20000004200 */
[----:B------:R-:W-:Y:S04]  /*4ff0*/  IMAD R71, R71, c[0x0][0x1c0], RZ ;  /* 0x0000700047477a24 */ /* 0x000fe800078e02ff */
[----:B------:R-:W1:Y:S01]  /*5000*/  LDSM.16.MT88.4 R8, [R0+0x8000] ;  /* 0x008000000008783b */ /* 0x000e620000004200 */
[----:B------:R-:W-:Y:S04]  /*5010*/  LEA R68, -R71, RZ, 0x6 ;  /* 0x000000ff47447211 */ /* 0x000fe800078e31ff */
[----:B------:R-:W2:Y:S01]  /*5020*/  LDSM.16.MT88.4 R44, [R224+0x15000] ;  /* 0x01500000e02c783b */ /* 0x000ea20000004200 */
[C---:B------:R-:W-:Y:S04]  /*5030*/  LEA R238, P0, R68.reuse, R238, 0x2 ;  /* 0x000000ee44ee7211 */ /* 0x040fe800078010ff */
[----:B------:R-:W3:Y:S01]  /*5040*/  LDSM.16.MT88.4 R48, [R0+0xc000] ;  /* 0x00c000000030783b */ /* 0x000ee20000004200 */
[----:B------:R-:W-:Y:S04]  /*5050*/  LEA.HI.X.SX32 R239, R68, R239, 0x2, P0 ;  /* 0x000000ef44ef7211 */ /* 0x000fe800000f16ff */
        /* <DEDUP_REMOVED lines=107> */
.L_x_167:
        /* <DEDUP_REMOVED lines=379> */
.L_x_168:
        /* <DEDUP_REMOVED lines=123> */
.L_x_170:
        /* <DEDUP_REMOVED lines=18> */
.L_x_171:
        /* <DEDUP_REMOVED lines=50> */
.L_x_173:
[----:B------:R-:W-:Y:S05]  /*7ab0*/  BSYNC B0 ;  /* 0x0000000000007941 */ /* 0x000fea0003800000 */
.L_x_172:
        /* <DEDUP_REMOVED lines=27> */
.L_x_154:
[----:B------:R-:W-:Y:S05]  /*7c70*/  BSYNC B1 ;  /* 0x0000000000017941 */ /* 0x000fea0003800000 */
.L_x_144:
        /* <DEDUP_REMOVED lines=12> */
.L_x_174:
[----:B------:R-:W-:Y:S05]  /*7d40*/  EXIT ;  /* 0x000000000000794d */ /* 0x000fea0003800000 */
.L_x_176:
        /* <DEDUP_REMOVED lines=11> */
.L_x_1021:


//--------------------- .text._ZN5flash25flash_bwd_dot_do_o_kernelILb0E23Flash_bwd_kernel_traitsILi256ELi64ELi32ELi8ELi4ELi1ELi2ELb1ELb1EN7cutlass10bfloat16_tE19Flash_kernel_traitsILi256ELi64ELi32ELi8ES3_EEEEvNS_16Flash_bwd_paramsE --------------------------
	.section	.text._ZN5flash25flash_bwd_dot_do_o_kernelILb0E23Flash_bwd_kernel_traitsILi256ELi64ELi32ELi8ELi4ELi1ELi2ELb1ELb1EN7cutlass10bfloat16_tE19Flash_kernel_traitsILi256ELi64ELi32ELi8ES3_EEEEvNS_16Flash_bwd_paramsE,"ax",@progbits
	.sectioninfo	@"SHI_REGISTERS=79"
	.align	128
        .global         _ZN5flash25flash_bwd_dot_do_o_kernelILb0E23Flash_bwd_kernel_traitsILi256ELi64ELi32ELi8ELi4ELi1ELi2ELb1ELb1EN7cutlass10bfloat16_tE19Flash_kernel_traitsILi256ELi64ELi32ELi8ES3_EEEEvNS_16Flash_bwd_paramsE
        .type           _ZN5flash25flash_bwd_dot_do_o_kernelILb0E23Flash_bwd_kernel_traitsILi256ELi64ELi32ELi8ELi4ELi1ELi2ELb1ELb1EN7cutlass10bfloat16_tE19Flash_kernel_traitsILi256ELi64ELi32ELi8ES3_EEEEvNS_16Flash_bwd_paramsE,@function
        .size           _ZN5flash25flash_bwd_dot_do_o_kernelILb0E23Flash_bwd_kernel_traitsILi256ELi64ELi32ELi8ELi4ELi1ELi2ELb1ELb1EN7cutlass10bfloat16_tE19Flash_kernel_traitsILi256ELi64ELi32ELi8ES3_EEEEvNS_16Flash_bwd_paramsE,(.L_x_1022 - _ZN5flash25flash_bwd_dot_do_o_kernelILb0E23Flash_bwd_kernel_traitsILi256ELi64ELi32ELi8ELi4ELi1ELi2ELb1ELb1EN7cutlass10bfloat16_tE19Flash_kernel_traitsILi256ELi64ELi32ELi8ES3_EEEEvNS_16Flash_bwd_paramsE)
        .other          _ZN5flash25flash_bwd_dot_do_o_kernelILb0E23Flash_bwd_kernel_traitsILi256ELi64ELi32ELi8ELi4ELi1ELi2ELb1ELb1EN7cutlass10bfloat16_tE19Flash_kernel_traitsILi256ELi64ELi32ELi8ES3_EEEEvNS_16Flash_bwd_paramsE,@"STO_CUDA_ENTRY STV_DEFAULT"
_ZN5flash25flash_bwd_dot_do_o_kernelILb0E23Flash_bwd_kernel_traitsILi256ELi64ELi32ELi8ELi4ELi1ELi2ELb1ELb1EN7cutlass10bfloat16_tE19Flash_kernel_traitsILi256ELi64ELi32ELi8ES3_EEEEvNS_16Flash_bwd_paramsE:
.text._ZN5flash25flash_bwd_dot_do_o_kernelILb0E23Flash_bwd_kernel_traitsILi256ELi64ELi32ELi8ELi4ELi1ELi2ELb1ELb1EN7cutlass10bfloat16_tE19Flash_kernel_traitsILi256ELi64ELi32ELi8ES3_EEEEvNS_16Flash_bwd_paramsE:
[----:B------:R-:W-:Y:S02]  /*0000*/  IMAD.MOV.U32 R1, RZ, RZ, c[0x0][0x28] ;  /* 0x00000a00ff017624 */ /* 0x000fe400078e00ff */
[----:B------:R-:W0:Y:S01]  /*0010*/  S2R R0, SR_CTAID.Y ;  /* 0x0000000000007919 */ /* 0x000e220000002600 */
[----:B------:R-:W-:Y:S01]  /*0020*/  ISETP.NE.U32.AND P0, PT, RZ, c[0x0][0x240], PT ;  /* 0x00009000ff007a0c */ /* 0x000fe20003f05070 */
[----:B------:R-:W-:Y:S01]  /*0030*/  IMAD.MOV.U32 R13, RZ, RZ, -0x1 ;  /* 0xffffffffff0d7424 */ /* 0x000fe200078e00ff */
[----:B------:R-:W-:Y:S02]  /*0040*/  ULDC.64 UR4, c[0x0][0x118] ;  /* 0x0000460000047ab9 */ /* 0x000fe40000000a00 */
[----:B------:R-:W-:-:S13]  /*0050*/  ISETP.NE.AND.EX P0, PT, RZ, c[0x0][0x244], PT, P0 ;  /* 0x00009100ff007a0c */ /* 0x000fda0003f05300 */
[----:B------:R-:W-:Y:S01]  /*0060*/  @P0 MOV R5, 0x4 ;  /* 0x0000000400050802 */ /* 0x000fe20000000f00 */
[----:B------:R-:W-:Y:S01]  /*0070*/  @P0 IMAD.MOV.U32 R3, RZ, RZ, 0x4 ;  /* 0x00000004ff030424 */ /* 0x000fe200078e00ff */
[----:B0-----:R-:W-:-:S03]  /*0080*/  @P0 IADD3 R4, R0, 0x1, RZ ;  /* 0x0000000100040810 */ /* 0x001fc60007ffe0ff */
[----:B------:R-:W-:-:S04]  /*0090*/  @P0 IMAD.WIDE R2, R0, R3, c[0x0][0x240] ;  /* 0x0000900000020625 */ /* 0x000fc800078e0203 */
[----:B------:R-:W-:Y:S01]  /*00a0*/  @P0 IMAD.WIDE R4, R4, R5, c[0x0][0x240] ;  /* 0x0000900004040625 */ /* 0x000fe200078e0205 */
[----:B------:R-:W2:Y:S05]  /*00b0*/  @P0 LDG.E R13, [R2.64] ;  /* 0x00000004020d0981 */ /* 0x000eaa000c1e1900 */
[----:B------:R-:W2:Y:S04]  /*00c0*/  @P0 LDG.E R4, [R4.64] ;  /* 0x0000000404040981 */ /* 0x000ea8000c1e1900 */
[----:B------:R-:W0:Y:S02]  /*00d0*/  S2R R9, SR_CTAID.X ;  /* 0x0000000000097919 */ /* 0x000e240000002500 */
[----:B0-----:R-:W-:Y:S01]  /*00e0*/  SHF.L.U32 R9, R9, 0x6, RZ ;  /* 0x0000000609097819 */ /* 0x001fe200000006ff */
[----:B--2---:R-:W-:-:S02]  /*00f0*/  @P0 IMAD.IADD R8, R4, 0x1, -R13 ;  /* 0x0000000104080824 */ /* 0x004fc400078e0a0d */
[----:B------:R-:W-:-:S05]  /*0100*/  @!P0 IMAD.MOV.U32 R8, RZ, RZ, c[0x0][0x214] ;  /* 0x00008500ff088624 */ /* 0x000fca00078e00ff */
[----:B------:R-:W-:-:S13]  /*0110*/  ISETP.GT.AND P0, PT, R8, R9, PT ;  /* 0x000000090800720c */ /* 0x000fda0003f04270 */
[----:B------:R-:W-:Y:S05]  /*0120*/  @!P0 EXIT ;  /* 0x000000000000894d */ /* 0x000fea0003800000 */
[----:B------:R-:W-:Y:S01]  /*0130*/  ISETP.NE.AND P1, PT, R13, -0x1, PT ;  /* 0xffffffff0d00780c */ /* 0x000fe20003f25270 */
[----:B------:R-:W0:Y:S01]  /*0140*/  S2R R11, SR_CTAID.Z ;  /* 0x00000000000b7919 */ /* 0x000e220000002700 */
[----:B------:R-:W-:Y:S02]  /*0150*/  ULDC.U8 UR6, c[0x0][0x328] ;  /* 0x0000ca0000067ab9 */ /* 0x000fe40000000000 */
[----:B------:R-:W-:-:S09]  /*0160*/  ISETP.NE.AND P0, PT, RZ, UR6, PT ;  /* 0x00000006ff007c0c */ /* 0x000fd2000bf05270 */
[----:B------:R-:W-:Y:S01]  /*0170*/  @P1 IMAD.WIDE.U32 R2, R13, c[0x0][0x370], RZ ;  /* 0x0000dc000d021a25 */ /* 0x000fe200078e00ff */
[----:B------:R-:W-:-:S03]  /*0180*/  @!P1 SHF.R.S32.HI R23, RZ, 0x1f, R0 ;  /* 0x0000001fff179819 */ /* 0x000fc60000011400 */
[C---:B------:R-:W-:Y:S02]  /*0190*/  @P1 IMAD R19, R13.reuse, c[0x0][0x374], R3 ;  /* 0x0000dd000d131a24 */ /* 0x040fe400078e0203 */
[----:B------:R-:W1:Y:S01]  /*01a0*/  S2R R3, SR_TID.X ;  /* 0x0000000000037919 */ /* 0x000e620000002100 */
[----:B------:R-:W-:Y:S01]  /*01b0*/  @P1 IMAD.MOV.U32 R17, RZ, RZ, R2 ;  /* 0x000000ffff111224 */ /* 0x000fe200078e0002 */
[----:B------:R-:W-:Y:S01]  /*01c0*/  @!P1 SHF.R.S32.HI R2, RZ, 0x1f, R0 ;  /* 0x0000001fff029819 */ /* 0x000fe20000011400 */
[----:B------:R-:W-:-:S04]  /*01d0*/  @P1 IMAD.WIDE.U32 R4, R13, c[0x0][0x1e8], RZ ;  /* 0x00007a000d041a25 */ /* 0x000fc800078e00ff */
[----:B------:R-:W-:Y:S01]  /*01e0*/  @!P1 IMAD R7, R2, c[0x0][0x368], RZ ;  /* 0x0000da0002079a24 */ /* 0x000fe200078e02ff */
[----:B------:R-:W-:Y:S01]  /*01f0*/  @P1 MOV R71, R4 ;  /* 0x0000000400471202 */ /* 0x000fe20000000f00 */
[----:B------:R-:W-:Y:S02]  /*0200*/  @!P1 IMAD R23, R23, c[0x0][0x1e0], RZ ;  /* 0x0000780017179a24 */ /* 0x000fe400078e02ff */
[C---:B------:R-:W-:Y:S02]  /*0210*/  @!P1 IMAD R21, R0.reuse, c[0x0][0x36c], R7 ;  /* 0x0000db0000159a24 */ /* 0x040fe400078e0207 */
[----:B------:R-:W-:Y:S02]  /*0220*/  @P1 IMAD R15, R13, c[0x0][0x1ec], R5 ;  /* 0x00007b000d0f1a24 */ /* 0x000fe400078e0205 */
[----:B------:R-:W-:-:S04]  /*0230*/  @!P1 IMAD.WIDE.U32 R6, R0, c[0x0][0x1e0], RZ ;  /* 0x0000780000069a25 */ /* 0x000fc800078e00ff */
[----:B------:R-:W-:Y:S01]  /*0240*/  @!P1 IMAD.WIDE.U32 R4, R0, c[0x0][0x368], RZ ;  /* 0x0000da0000049a25 */ /* 0x000fe200078e00ff */
[----:B------:R-:W-:-:S03]  /*0250*/  @!P1 MOV R71, R6 ;  /* 0x0000000600479202 */ /* 0x000fc60000000f00 */
[----:B------:R-:W-:Y:S02]  /*0260*/  @!P1 IMAD R23, R0, c[0x0][0x1e4], R23 ;  /* 0x0000790000179a24 */ /* 0x000fe400078e0217 */
[----:B------:R-:W-:Y:S02]  /*0270*/  @!P1 IMAD.MOV.U32 R17, RZ, RZ, R4 ;  /* 0x000000ffff119224 */ /* 0x000fe400078e0004 */
[----:B------:R-:W-:Y:S02]  /*0280*/  @!P1 IMAD.IADD R19, R5, 0x1, R21 ;  /* 0x0000000105139824 */ /* 0x000fe400078e0215 */
[----:B------:R-:W-:Y:S01]  /*0290*/  @!P1 IMAD.IADD R15, R7, 0x1, R23 ;  /* 0x00000001070f9824 */ /* 0x000fe200078e0217 */
[----:B------:R-:W-:Y:S05]  /*02a0*/  @!P0 BRA `(.L_x_177) ;  /* 0x0000007000008947 */ /* 0x000fea0003800000 */
[C---:B01----:R-:W-:Y:S01]  /*02b0*/  @!P1 IMAD R13, R0.reuse, c[0x0][0x224], RZ ;  /* 0x00008900000d9a24 */ /* 0x043fe200078e02ff */
[----:B------:R-:W-:Y:S01]  /*02c0*/  MOV R7, c[0x0][0x210] ;  /* 0x0000840000077a02 */ /* 0x000fe20000000f00 */
[----:B------:R-:W-:Y:S02]  /*02d0*/  IMAD.MOV.U32 R2, RZ, RZ, 0x80 ;  /* 0x00000080ff027424 */ /* 0x000fe400078e00ff */
[----:B------:R-:W-:-:S02]  /*02e0*/  IMAD R5, R0, 0x80, R13 ;  /* 0x0000008000057824 */ /* 0x000fc400078e020d */
[----:B------:R-:W-:-:S04]  /*02f0*/  IMAD R0, R2, R7, c[0x0][0x234] ;  /* 0x00008d0002007624 */ /* 0x000fc800078e0207 */
[----:B------:R-:W-:Y:S01]  /*0300*/  IMAD R0, R0, R11, R5 ;  /* 0x0000000b00007224 */ /* 0x000fe200078e0205 */
[----:B------:R-:W-:Y:S05]  /*0310*/  BRA `(.L_x_178) ;  /* 0x0000002000007947 */ /* 0x000fea0003800000 */
.L_x_177:
[----:B01----:R-:W-:-:S04]  /*0320*/  IMAD R0, R0, c[0x0][0x1c0], R11 ;  /* 0x0000700000007a24 */ /* 0x003fc800078e020b */
[----:B------:R-:W-:Y:S02]  /*0330*/  IMAD R0, R0, c[0x0][0x224], RZ ;  /* 0x0000890000007a24 */ /* 0x000fe400078e02ff */
.L_x_178:
[----:B------:R-:W-:Y:S01]  /*0340*/  SHF.R.S32.HI R2, RZ, 0x1f, R3 ;  /* 0x0000001fff027819 */ /* 0x000fe20000011403 */
[----:B------:R-:W-:Y:S01]  /*0350*/  IMAD.IADD R8, R8, 0x1, -R9 ;  /* 0x0000000108087824 */ /* 0x000fe200078e0a09 */
[----:B------:R-:W-:Y:S01]  /*0360*/  SHF.R.S32.HI R10, RZ, 0x1f, R11 ;  /* 0x0000001fff0a7819 */ /* 0x000fe2000001140b */
[----:B------:R-:W-:Y:S01]  /*0370*/  BSSY B0, `(.L_x_179) ;  /* 0x0000041000007945 */ /* 0x000fe20003800000 */
[----:B------:R-:W-:Y:S01]  /*0380*/  LEA.HI R2, R2, R3, RZ, 0x3 ;  /* 0x0000000302027211 */ /* 0x000fe200078f18ff */
[----:B------:R-:W-:Y:S01]  /*0390*/  IMAD.IADD R0, R9, 0x1, R0 ;  /* 0x0000000109007824 */ /* 0x000fe200078e0200 */
[----:B------:R-:W-:Y:S01]  /*03a0*/  CS2R R26, SRZ ;  /* 0x00000000001a7805 */ /* 0x000fe2000001ff00 */
[----:B------:R-:W-:Y:S01]  /*03b0*/  CS2R R34, SRZ ;  /* 0x0000000000227805 */ /* 0x000fe2000001ff00 */
[----:B------:R-:W-:Y:S01]  /*03c0*/  LOP3.LUT R4, R2, 0x1ffffff8, RZ, 0xc0, !PT ;  /* 0x1ffffff802047812 */ /* 0x000fe200078ec0ff */
[----:B------:R-:W-:Y:S01]  /*03d0*/  CS2R R32, SRZ ;  /* 0x0000000000207805 */ /* 0x000fe2000001ff00 */
[----:B------:R-:W-:Y:S01]  /*03e0*/  SHF.R.S32.HI R75, RZ, 0x3, R2 ;  /* 0x00000003ff4b7819 */ /* 0x000fe20000011402 */
[----:B------:R-:W-:Y:S01]  /*03f0*/  CS2R R62, SRZ ;  /* 0x00000000003e7805 */ /* 0x000fe2000001ff00 */
[----:B------:R-:W-:Y:S01]  /*0400*/  CS2R R60, SRZ ;  /* 0x00000000003c7805 */ /* 0x000fe2000001ff00 */
[----:B------:R-:W-:Y:S01]  /*0410*/  IMAD.IADD R4, R3, 0x1, -R4 ;  /* 0x0000000103047824 */ /* 0x000fe200078e0a04 */
[----:B------:R-:W-:Y:S01]  /*0420*/  IADD3 R2, R75, 0x20, RZ ;  /* 0x000000204b027810 */ /* 0x000fe20007ffe0ff */
[----:B------:R-:W-:Y:S01]  /*0430*/  CS2R R66, SRZ ;  /* 0x0000000000427805 */ /* 0x000fe2000001ff00 */
[----:B------:R-:W-:Y:S01]  /*0440*/  CS2R R64, SRZ ;  /* 0x0000000000407805 */ /* 0x000fe2000001ff00 */
[----:B------:R-:W-:Y:S01]  /*0450*/  CS2R R24, SRZ ;  /* 0x0000000000187805 */ /* 0x000fe2000001ff00 */
[----:B------:R-:W-:Y:S01]  /*0460*/  SHF.L.U32 R68, R4, 0x3, RZ ;  /* 0x0000000304447819 */ /* 0x000fe200000006ff */
[----:B------:R-:W-:Y:S01]  /*0470*/  CS2R R58, SRZ ;  /* 0x00000000003a7805 */ /* 0x000fe2000001ff00 */
[----:B------:R-:W-:Y:S01]  /*0480*/  SHF.R.S32.HI R4, RZ, 0x1f, R9 ;  /* 0x0000001fff047819 */ /* 0x000fe20000011409 */
[----:B------:R-:W-:Y:S01]  /*0490*/  CS2R R56, SRZ ;  /* 0x0000000000387805 */ /* 0x000fe2000001ff00 */
[--C-:B------:R-:W-:Y:S01]  /*04a0*/  SHF.R.S32.HI R69, RZ, 0x1f, R68.reuse ;  /* 0x0000001fff457819 */ /* 0x100fe20000011444 */
[----:B------:R-:W-:Y:S01]  /*04b0*/  CS2R R46, SRZ ;  /* 0x00000000002e7805 */ /* 0x000fe2000001ff00 */
[----:B------:R-:W-:Y:S01]  /*04c0*/  CS2R R44, SRZ ;  /* 0x00000000002c7805 */ /* 0x000fe2000001ff00 */
[C---:B------:R-:W-:Y:S01]  /*04d0*/  IMAD R12, R4.reuse, c[0x0][0x370], RZ ;  /* 0x0000dc00040c7a24 */ /* 0x040fe200078e02ff */
[----:B------:R-:W-:Y:S01]  /*04e0*/  SHF.R.S32.HI R74, RZ, 0x1f, R75 ;  /* 0x0000001fff4a7819 */ /* 0x000fe2000001144b */
[----:B------:R-:W-:Y:S01]  /*04f0*/  IMAD R14, R4, c[0x0][0x1e8], RZ ;  /* 0x00007a00040e7a24 */ /* 0x000fe200078e02ff */
[----:B------:R-:W-:Y:S01]  /*0500*/  IADD3 R76, R68, 0x40, RZ ;  /* 0x00000040444c7810 */ /* 0x000fe20007ffe0ff */
[----:B------:R-:W-:-:S04]  /*0510*/  IMAD.WIDE.U32 R4, R9, c[0x0][0x370], R68 ;  /* 0x0000dc0009047a25 */ /* 0x000fc800078e0044 */
[----:B------:R-:W-:Y:S01]  /*0520*/  IMAD R13, R9, c[0x0][0x374], R12 ;  /* 0x0000dd00090d7a24 */ /* 0x000fe200078e020c */
[----:B------:R-:W-:Y:S01]  /*0530*/  IADD3 R12, P0, R17, R4, RZ ;  /* 0x00000004110c7210 */ /* 0x000fe20007f1e0ff */
[----:B------:R-:W-:-:S03]  /*0540*/  IMAD.WIDE.U32 R6, R9, c[0x0][0x1e8], R68 ;  /* 0x00007a0009067a25 */ /* 0x000fc600078e0044 */
[----:B------:R-:W-:Y:S01]  /*0550*/  IADD3.X R13, R19, R5, R13, P0, !PT ;  /* 0x00000005130d7210 */ /* 0x000fe200007fe40d */
[----:B------:R-:W-:Y:S01]  /*0560*/  IMAD R14, R9, c[0x0][0x1ec], R14 ;  /* 0x00007b00090e7a24 */ /* 0x000fe200078e020e */
[----:B------:R-:W-:Y:S01]  /*0570*/  ISETP.GE.AND P0, PT, R75, R8, PT ;  /* 0x000000084b00720c */ /* 0x000fe20003f06270 */
[C---:B------:R-:W-:Y:S01]  /*0580*/  IMAD R4, R10.reuse, c[0x0][0x378], RZ ;  /* 0x0000de000a047a24 */ /* 0x040fe200078e02ff */
[----:B------:R-:W-:Y:S01]  /*0590*/  IADD3 R70, P1, R71, R6, RZ ;  /* 0x0000000647467210 */ /* 0x000fe20007f3e0ff */
[----:B------:R-:W-:Y:S02]  /*05a0*/  IMAD R10, R10, c[0x0][0x1f0], RZ ;  /* 0x00007c000a0a7a24 */ /* 0x000fe400078e02ff */
[----:B------:R-:W-:Y:S01]  /*05b0*/  IMAD R17, R11, c[0x0][0x37c], R4 ;  /* 0x0000df000b117a24 */ /* 0x000fe200078e0204 */
[----:B------:R-:W-:Y:S01]  /*05c0*/  IADD3.X R71, R15, R7, R14, P1, !PT ;  /* 0x000000070f477210 */ /* 0x000fe20000ffe40e */
[C---:B------:R-:W-:Y:S01]  /*05d0*/  IMAD.WIDE.U32 R12, R11.reuse, c[0x0][0x378], R12 ;  /* 0x0000de000b0c7a25 */ /* 0x040fe200078e000c */
[----:B------:R-:W-:Y:S01]  /*05e0*/  ISETP.GE.AND P1, PT, R2, R8, PT ;  /* 0x000000080200720c */ /* 0x000fe20003f26270 */
[----:B------:R-:W-:Y:S01]  /*05f0*/  CS2R R6, SRZ ;  /* 0x0000000000067805 */ /* 0x000fe2000001ff00 */
[----:B------:R-:W-:Y:S01]  /*0600*/  CS2R R4, SRZ ;  /* 0x0000000000047805 */ /* 0x000fe2000001ff00 */
[C---:B------:R-:W-:Y:S01]  /*0610*/  IMAD R73, R11.reuse, c[0x0][0x1f4], R10 ;  /* 0x00007d000b497a24 */ /* 0x040fe200078e020a */
[----:B------:R-:W-:Y:S01]  /*0620*/  CS2R R8, SRZ ;  /* 0x0000000000087805 */ /* 0x000fe2000001ff00 */
[----:B------:R-:W-:Y:S01]  /*0630*/  IMAD.WIDE.U32 R70, R11, c[0x0][0x1f0], R70 ;  /* 0x00007c000b467a25 */ /* 0x000fe200078e0046 */
[----:B------:R-:W-:Y:S01]  /*0640*/  IADD3 R17, R13, R17, RZ ;  /* 0x000000110d117210 */ /* 0x000fe20007ffe0ff */
[----:B------:R-:W-:Y:S01]  /*0650*/  CS2R R10, SRZ ;  /* 0x00000000000a7805 */ /* 0x000fe2000001ff00 */
[----:B------:R-:W-:Y:S05]  /*0660*/  @P0 BRA `(.L_x_180) ;  /* 0x0000011000000947 */ /* 0x000fea0003800000 */
[----:B------:R-:W-:Y:S01]  /*0670*/  IMAD R2, R74, c[0x0][0x370], RZ ;  /* 0x0000dc004a027a24 */ /* 0x000fe200078e02ff */
[C---:B------:R-:W-:Y:S01]  /*0680*/  IADD3 R18, R68.reuse, 0x80, RZ ;  /* 0x0000008044127810 */ /* 0x040fe20007ffe0ff */
[----:B------:R-:W-:Y:S01]  /*0690*/  IMAD.MOV.U32 R16, RZ, RZ, R12 ;  /* 0x000000ffff107224 */ /* 0x000fe200078e000c */
[----:B------:R-:W-:Y:S01]  /*06a0*/  IADD3 R20, R68, 0xc0, RZ ;  /* 0x000000c044147810 */ /* 0x000fe20007ffe0ff */
[C---:B------:R-:W-:Y:S01]  /*06b0*/  IMAD R19, R75.reuse, c[0x0][0x374], R2 ;  /* 0x0000dd004b137a24 */ /* 0x040fe200078e0202 */
[----:B------:R-:W-:Y:S01]  /*06c0*/  ISETP.GE.AND P4, PT, R18, c[0x0][0x220], PT ;  /* 0x0000880012007a0c */ /* 0x000fe20003f86270 */
[----:B------:R-:W-:Y:S01]  /*06d0*/  IMAD.WIDE.U32 R14, R75, c[0x0][0x370], R16 ;  /* 0x0000dc004b0e7a25 */ /* 0x000fe200078e0010 */
[----:B------:R-:W-:-:S02]  /*06e0*/  ISETP.GE.AND P5, PT, R20, c[0x0][0x220], PT ;  /* 0x0000880014007a0c */ /* 0x000fc40003fa6270 */
[----:B------:R-:W-:Y:S01]  /*06f0*/  ISETP.GE.AND P2, PT, R68, c[0x0][0x220], PT ;  /* 0x0000880044007a0c */ /* 0x000fe20003f46270 */
[----:B------:R-:W-:Y:S01]  /*0700*/  IMAD.IADD R15, R15, 0x1, R19 ;  /* 0x000000010f0f7824 */ /* 0x000fe200078e0213 */
[----:B------:R-:W-:Y:S02]  /*0710*/  ISETP.GE.AND P3, PT, R76, c[0x0][0x220], PT ;  /* 0x000088004c007a0c */ /* 0x000fe40003f66270 */
[----:B------:R-:W-:-:S04]  /*0720*/  LEA R18, P6, R14, c[0x0][0x330], 0x1 ;  /* 0x0000cc000e127a11 */ /* 0x000fc800078c08ff */
[----:B------:R-:W-:-:S05]  /*0730*/  LEA.HI.X R19, R14, c[0x0][0x334], R15, 0x1, P6 ;  /* 0x0000cd000e137a11 */ /* 0x000fca00030f0c0f */
[----:B------:R0:W5:Y:S04]  /*0740*/  @!P2 LDG.E.128 R64, [R18.64] ;  /* 0x000000041240a981 */ /* 0x000168000c1e1d00 */
[----:B------:R0:W5:Y:S04]  /*0750*/  @!P3 LDG.E.128 R60, [R18.64+0x80] ;  /* 0x00008004123cb981 */ /* 0x000168000c1e1d00 */
[----:B------:R0:W5:Y:S04]  /*0760*/  @!P4 LDG.E.128 R32, [R18.64+0x100] ;  /* 0x000100041220c981 */ /* 0x000168000c1e1d00 */
[----:B------:R0:W5:Y:S02]  /*0770*/  @!P5 LDG.E.128 R4, [R18.64+0x180] ;  /* 0x000180041204d981 */ /* 0x000164000c1e1d00 */
.L_x_180:
[----:B------:R-:W-:Y:S05]  /*0780*/  BSYNC B0 ;  /* 0x0000000000007941 */ /* 0x000fea0003800000 */
.L_x_179:
[----:B------:R-:W-:Y:S01]  /*0790*/  BSSY B0, `(.L_x_181) ;  /* 0x0000015000007945 */ /* 0x000fe20003800000 */
[----:B------:R-:W-:Y:S05]  /*07a0*/  @P1 BRA `(.L_x_182) ;  /* 0x0000013000001947 */ /* 0x000fea0003800000 */
[----:B------:R-:W-:Y:S01]  /*07b0*/  IADD3 R15, P2, R75, 0x20, RZ ;  /* 0x000000204b0f7810 */ /* 0x000fe20007f5e0ff */
[----:B------:R-:W-:Y:S01]  /*07c0*/  IMAD.MOV.U32 R13, RZ, RZ, R17 ;  /* 0x000000ffff0d7224 */ /* 0x000fe200078e0011 */
[----:B------:R-:W-:-:S02]  /*07d0*/  IADD3 R14, R68, 0x80, RZ ;  /* 0x00000080440e7810 */ /* 0x000fc40007ffe0ff */
[----:B------:R-:W-:Y:S01]  /*07e0*/  IADD3.X R2, RZ, R74, RZ, P2, !PT ;  /* 0x0000004aff027210 */ /* 0x000fe200017fe4ff */
[C---:B------:R-:W-:Y:S01]  /*07f0*/  IMAD.WIDE.U32 R12, R15.reuse, c[0x0][0x370], R12 ;  /* 0x0000dc000f0c7a25 */ /* 0x040fe200078e000c */
[----:B------:R-:W-:Y:S02]  /*0800*/  IADD3 R16, R68, 0xc0, RZ ;  /* 0x000000c044107810 */ /* 0x000fe40007ffe0ff */
[----:B------:R-:W-:Y:S01]  /*0810*/  ISETP.GE.AND P5, PT, R14, c[0x0][0x220], PT ;  /* 0x000088000e007a0c */ /* 0x000fe20003fa6270 */
[----:B------:R-:W-:Y:S01]  /*0820*/  IMAD R2, R2, c[0x0][0x370], RZ ;  /* 0x0000dc0002027a24 */ /* 0x000fe200078e02ff */
[----:B------:R-:W-:Y:S02]  /*0830*/  ISETP.GE.AND P6, PT, R16, c[0x0][0x220], PT ;  /* 0x0000880010007a0c */ /* 0x000fe40003fc6270 */
[----:B------:R-:W-:Y:S01]  /*0840*/  ISETP.GE.AND P3, PT, R68, c[0x0][0x220], PT ;  /* 0x0000880044007a0c */ /* 0x000fe20003f66270 */
[----:B------:R-:W-:Y:S01]  /*0850*/  IMAD R15, R15, c[0x0][0x374], R2 ;  /* 0x0000dd000f0f7a24 */ /* 0x000fe200078e0202 */
[----:B------:R-:W-:-:S02]  /*0860*/  ISETP.GE.AND P4, PT, R76, c[0x0][0x220], PT ;  /* 0x000088004c007a0c */ /* 0x000fc40003f86270 */
[----:B------:R-:W-:Y:S01]  /*0870*/  LEA R14, P2, R12, c[0x0][0x330], 0x1 ;  /* 0x0000cc000c0e7a11 */ /* 0x000fe200078408ff */
[----:B------:R-:W-:-:S05]  /*0880*/  IMAD.IADD R13, R13, 0x1, R15 ;  /* 0x000000010d0d7824 */ /* 0x000fca00078e020f */
[----:B------:R-:W-:-:S05]  /*0890*/  LEA.HI.X R15, R12, c[0x0][0x334], R13, 0x1, P2 ;  /* 0x0000cd000c0f7a11 */ /* 0x000fca00010f0c0d */
[----:B------:R1:W5:Y:S04]  /*08a0*/  @!P3 LDG.E.128 R44, [R14.64] ;  /* 0x000000040e2cb981 */ /* 0x000368000c1e1d00 */
[----:B------:R1:W5:Y:S04]  /*08b0*/  @!P4 LDG.E.128 R56, [R14.64+0x80] ;  /* 0x000080040e38c981 */ /* 0x000368000c1e1d00 */
[----:B------:R1:W5:Y:S04]  /*08c0*/  @!P5 LDG.E.128 R24, [R14.64+0x100] ;  /* 0x000100040e18d981 */ /* 0x000368000c1e1d00 */
[----:B------:R1:W5:Y:S02]  /*08d0*/  @!P6 LDG.E.128 R8, [R14.64+0x180] ;  /* 0x000180040e08e981 */ /* 0x000364000c1e1d00 */
.L_x_182:
[----:B------:R-:W-:Y:S05]  /*08e0*/  BSYNC B0 ;  /* 0x0000000000007941 */ /* 0x000fea0003800000 */
.L_x_181:
[----:B------:R-:W-:Y:S01]  /*08f0*/  BSSY B0, `(.L_x_183) ;  /* 0x000001c000007945 */ /* 0x000fe20003800000 */
[----:B------:R-:W-:Y:S01]  /*0900*/  CS2R R38, SRZ ;  /* 0x0000000000267805 */ /* 0x000fe2000001ff00 */
[----:B------:R-:W-:Y:S01]  /*0910*/  CS2R R36, SRZ ;  /* 0x0000000000247805 */ /* 0x000fe2000001ff00 */
[----:B------:R-:W-:Y:S01]  /*0920*/  CS2R R50, SRZ ;  /* 0x0000000000327805 */ /* 0x000fe2000001ff00 */
[----:B------:R-:W-:Y:S01]  /*0930*/  CS2R R48, SRZ ;  /* 0x0000000000307805 */ /* 0x000fe2000001ff00 */
[----:B------:R-:W-:Y:S01]  /*0940*/  CS2R R42, SRZ ;  /* 0x00000000002a7805 */ /* 0x000fe2000001ff00 */
[----:B------:R-:W-:Y:S01]  /*0950*/  CS2R R40, SRZ ;  /* 0x0000000000287805 */ /* 0x000fe2000001ff00 */
[----:B-1----:R-:W-:Y:S01]  /*0960*/  CS2R R14, SRZ ;  /* 0x00000000000e7805 */ /* 0x002fe2000001ff00 */
[----:B------:R-:W-:Y:S01]  /*0970*/  CS2R R12, SRZ ;  /* 0x00000000000c7805 */ /* 0x000fe2000001ff00 */
[----:B------:R-:W-:Y:S01]  /*0980*/  IADD3 R73, R71, R73, RZ ;  /* 0x0000004947497210 */ /* 0x000fe20007ffe0ff */
[----:B------:R-:W-:Y:S05]  /*0990*/  @P0 BRA `(.L_x_184) ;  /* 0x0000011000000947 */ /* 0x000fea0003800000 */
[----:B------:R-:W-:Y:S01]  /*09a0*/  IMAD R2, R74, c[0x0][0x1e8], RZ ;  /* 0x00007a004a027a24 */ /* 0x000fe200078e02ff */
[C---:B0-----:R-:W-:Y:S01]  /*09b0*/  IADD3 R18, R68.reuse, 0x80, RZ ;  /* 0x0000008044127810 */ /* 0x041fe20007ffe0ff */
        /* <DEDUP_REMOVED lines=15> */
.L_x_184:
[----:B------:R-:W-:Y:S05]  /*0ab0*/  BSYNC B0 ;  /* 0x0000000000007941 */ /* 0x000fea0003800000 */
.L_x_183:
[----:B------:R-:W-:Y:S01]  /*0ac0*/  BSSY B0, `(.L_x_185) ;  /* 0x000001d000007945 */ /* 0x000fe20003800000 */
[----:B------:R-:W-:Y:S01]  /*0ad0*/  CS2R R22, SRZ ;  /* 0x0000000000167805 */ /* 0x000fe2000001ff00 */
[----:B------:R-:W-:Y:S01]  /*0ae0*/  CS2R R20, SRZ ;  /* 0x0000000000147805 */ /* 0x000fe2000001ff00 */
[----:B------:R-:W-:Y:S01]  /*0af0*/  CS2R R30, SRZ ;  /* 0x00000000001e7805 */ /* 0x000fe2000001ff00 */
[----:B------:R-:W-:Y:S01]  /*0b00*/  CS2R R28, SRZ ;  /* 0x00000000001c7805 */ /* 0x000fe2000001ff00 */
[----:B0-----:R-:W-:Y:S01]  /*0b10*/  CS2R R18, SRZ ;  /* 0x0000000000127805 */ /* 0x001fe2000001ff00 */
[----:B------:R-:W-:Y:S01]  /*0b20*/  CS2R R16, SRZ ;  /* 0x0000000000107805 */ /* 0x000fe2000001ff00 */
[----:B------:R-:W-:Y:S01]  /*0b30*/  CS2R R54, SRZ ;  /* 0x0000000000367805 */ /* 0x000fe2000001ff00 */
[----:B------:R-:W-:Y:S01]  /*0b40*/  CS2R R52, SRZ ;  /* 0x0000000000347805 */ /* 0x000fe2000001ff00 */
[----:B------:R-:W-:Y:S05]  /*0b50*/  @P1 BRA `(.L_x_186) ;  /* 0x0000013000001947 */ /* 0x000fea0003800000 */
[----:B------:R-:W-:Y:S01]  /*0b60*/  IADD3 R2, P0, R75, 0x20, RZ ;  /* 0x000000204b027810 */ /* 0x000fe20007f1e0ff */
[----:B------:R-:W-:Y:S01]  /*0b70*/  IMAD.MOV.U32 R71, RZ, RZ, R73 ;  /* 0x000000ffff477224 */ /* 0x000fe200078e0049 */
[----:B------:R-:W-:-:S02]  /*0b80*/  ISETP.GE.AND P2, PT, R76, c[0x0][0x220], PT ;  /* 0x000088004c007a0c */ /* 0x000fc40003f46270 */
[----:B------:R-:W-:Y:S01]  /*0b90*/  IADD3.X R69, RZ, R74, RZ, P0, !PT ;  /* 0x0000004aff457210 */ /* 0x000fe200007fe4ff */
[----:B------:R-:W-:Y:S01]  /*0ba0*/  IMAD.WIDE.U32 R70, R2, c[0x0][0x1e8], R70 ;  /* 0x00007a0002467a25 */ /* 0x000fe200078e0046 */
[----:B------:R-:W-:-:S03]  /*0bb0*/  ISETP.GE.AND P1, PT, R68, c[0x0][0x220], PT ;  /* 0x0000880044007a0c */ /* 0x000fc60003f26270 */
[----:B------:R-:W-:-:S04]  /*0bc0*/  IMAD R69, R69, c[0x0][0x1e8], RZ ;  /* 0x00007a0045457a24 */ /* 0x000fc800078e02ff */
[----:B------:R-:W-:Y:S01]  /*0bd0*/  IMAD R69, R2, c[0x0][0x1ec], R69 ;  /* 0x00007b0002457a24 */ /* 0x000fe200078e0245 */
[----:B------:R-:W-:-:S03]  /*0be0*/  IADD3 R2, R68, 0x80, RZ ;  /* 0x0000008044027810 */ /* 0x000fc60007ffe0ff */
[----:B------:R-:W-:Y:S01]  /*0bf0*/  IMAD.IADD R69, R71, 0x1, R69 ;  /* 0x0000000147457824 */ /* 0x000fe200078e0245 */
[----:B------:R-:W-:Y:S02]  /*0c00*/  ISETP.GE.AND P3, PT, R2, c[0x0][0x220], PT ;  /* 0x0000880002007a0c */ /* 0x000fe40003f66270 */
[----:B------:R-:W-:Y:S02]  /*0c10*/  IADD3 R2, R68, 0xc0, RZ ;  /* 0x000000c044027810 */ /* 0x000fe40007ffe0ff */
[----:B------:R-:W-:Y:S02]  /*0c20*/  LEA R68, P0, R70, c[0x0][0x1d0], 0x1 ;  /* 0x0000740046447a11 */ /* 0x000fe400078008ff */
[----:B------:R-:W-:Y:S02]  /*0c30*/  ISETP.GE.AND P4, PT, R2, c[0x0][0x220], PT ;  /* 0x0000880002007a0c */ /* 0x000fe40003f86270 */
[----:B------:R-:W-:-:S05]  /*0c40*/  LEA.HI.X R69, R70, c[0x0][0x1d4], R69, 0x1, P0 ;  /* 0x0000750046457a11 */ /* 0x000fca00000f0c45 */
[----:B------:R0:W5:Y:S04]  /*0c50*/  @!P1 LDG.E.128 R52, [R68.64] ;  /* 0x0000000444349981 */ /* 0x000168000c1e1d00 */
[----:B------:R0:W5:Y:S04]  /*0c60*/  @!P2 LDG.E.128 R28, [R68.64+0x80] ;  /* 0x00008004441ca981 */ /* 0x000168000c1e1d00 */
[----:B------:R0:W5:Y:S04]  /*0c70*/  @!P3 LDG.E.128 R20, [R68.64+0x100] ;  /* 0x000100044414b981 */ /* 0x000168000c1e1d00 */
[----:B------:R0:W5:Y:S02]  /*0c80*/  @!P4 LDG.E.128 R16, [R68.64+0x180] ;  /* 0x000180044410c981 */ /* 0x000164000c1e1d00 */
.L_x_186:
[----:B------:R-:W-:Y:S05]  /*0c90*/  BSYNC B0 ;  /* 0x0000000000007941 */ /* 0x000fea0003800000 */
.L_x_185:
[----:B-----5:R-:W-:Y:S02]  /*0ca0*/  LOP3.LUT R2, R64, 0xffff0000, RZ, 0xc0, !PT ;  /* 0xffff000040027812 */ /* 0x020fe400078ec0ff */
[----:B0-----:R-:W-:-:S02]  /*0cb0*/  LOP3.LUT R69, R40, 0xffff0000, RZ, 0xc0, !PT ;  /* 0xffff000028457812 */ /* 0x001fc400078ec0ff */
[----:B------:R-:W-:Y:S02]  /*0cc0*/  LOP3.LUT R70, R45, 0xffff0000, RZ, 0xc0, !PT ;  /* 0xffff00002d467812 */ /* 0x000fe400078ec0ff */
[----:B------:R-:W-:Y:S01]  /*0cd0*/  LOP3.LUT P0, RZ, R3, 0x7, RZ, 0xc0, !PT ;  /* 0x0000000703ff7812 */ /* 0x000fe2000780c0ff */
[----:B------:R-:W-:Y:S01]  /*0ce0*/  FMUL.FTZ R68, R2, R69 ;  /* 0x0000004502447220 */ /* 0x000fe20000410000 */
[----:B------:R-:W-:Y:S01]  /*0cf0*/  SHF.L.U32 R2, R64, 0x10, RZ ;  /* 0x0000001040027819 */ /* 0x000fe200000006ff */
[----:B------:R-:W-:Y:S01]  /*0d00*/  IMAD.U32 R69, R40, 0x10000, RZ ;  /* 0x0001000028457824 */ /* 0x000fe200078e00ff */
[----:B------:R-:W-:Y:S02]  /*0d10*/  LOP3.LUT R40, R52, 0xffff0000, RZ, 0xc0, !PT ;  /* 0xffff000034287812 */ /* 0x000fe400078ec0ff */
[----:B------:R-:W-:Y:S01]  /*0d20*/  SHF.L.U32 R64, R66, 0x10, RZ ;  /* 0x0000001042407819 */ /* 0x000fe200000006ff */
[----:B------:R-:W-:Y:S01]  /*0d30*/  FFMA.FTZ R2, R2, R69, R68 ;  /* 0x0000004502027223 */ /* 0x000fe20000010044 */
[C---:B------:R-:W-:Y:S01]  /*0d40*/  LOP3.LUT R69, R44.reuse, 0xffff0000, RZ, 0xc0, !PT ;  /* 0xffff00002c457812 */ /* 0x040fe200078ec0ff */
[----:B------:R-:W-:Y:S01]  /*0d50*/  IMAD.U32 R44, R44, 0x10000, RZ ;  /* 0x000100002c2c7824 */ /* 0x000fe200078e00ff */
[----:B------:R-:W-:-:S02]  /*0d60*/  LOP3.LUT R68, R41, 0xffff0000, RZ, 0xc0, !PT ;  /* 0xffff000029447812 */ /* 0x000fc400078ec0ff */
[----:B------:R-:W-:Y:S01]  /*0d70*/  LEA.HI R3, P1, R3, R0, RZ, 0x1d ;  /* 0x0000000003037211 */ /* 0x000fe2000783e8ff */
[----:B------:R-:W-:Y:S01]  /*0d80*/  FMUL.FTZ R40, R40, R69 ;  /* 0x0000004528287220 */ /* 0x000fe20000410000 */
[----:B------:R-:W-:Y:S01]  /*0d90*/  SHF.L.U32 R69, R52, 0x10, RZ ;  /* 0x0000001034457819 */ /* 0x000fe200000006ff */
[----:B------:R-:W-:Y:S01]  /*0da0*/  IMAD.U32 R52, R45, 0x10000, RZ ;  /* 0x000100002d347824 */ /* 0x000fe200078e00ff */
[----:B------:R-:W-:-:S03]  /*0db0*/  SHF.L.U32 R45, R60, 0x10, RZ ;  /* 0x000000103c2d7819 */ /* 0x000fc600000006ff */
[----:B------:R-:W-:Y:S01]  /*0dc0*/  FFMA.FTZ R40, R69, R44, R40 ;  /* 0x0000002c45287223 */ /* 0x000fe20000010028 */
[----:B------:R-:W-:Y:S01]  /*0dd0*/  SHF.L.U32 R44, R65, 0x10, RZ ;  /* 0x00000010412c7819 */ /* 0x000fe200000006ff */
[----:B------:R-:W-:Y:S02]  /*0de0*/  IMAD.U32 R69, R41, 0x10000, RZ ;  /* 0x0001000029457824 */ /* 0x000fe400078e00ff */
[C---:B------:R-:W-:Y:S01]  /*0df0*/  IMAD.U32 R41, R43.reuse, 0x10000, RZ ;  /* 0x000100002b297824 */ /* 0x040fe200078e00ff */
[----:B------:R-:W-:Y:S01]  /*0e00*/  LOP3.LUT R43, R43, 0xffff0000, RZ, 0xc0, !PT ;  /* 0xffff00002b2b7812 */ /* 0x000fe200078ec0ff */
[----:B------:R-:W-:Y:S01]  /*0e10*/  FFMA.FTZ R44, R44, R69, R2 ;  /* 0x000000452c2c7223 */ /* 0x000fe20000010002 */
[----:B------:R-:W-:Y:S01]  /*0e20*/  LOP3.LUT R69, R65, 0xffff0000, RZ, 0xc0, !PT ;  /* 0xffff000041457812 */ /* 0x000fe200078ec0ff */
[----:B------:R-:W-:Y:S01]  /*0e30*/  IMAD.U32 R2, R67, 0x10000, RZ ;  /* 0x0001000043027824 */ /* 0x000fe200078e00ff */
[C---:B------:R-:W-:Y:S02]  /*0e40*/  SHF.L.U32 R65, R53.reuse, 0x10, RZ ;  /* 0x0000001035417819 */ /* 0x040fe400000006ff */
[----:B------:R-:W-:Y:S01]  /*0e50*/  LOP3.LUT R53, R53, 0xffff0000, RZ, 0xc0, !PT ;  /* 0xffff000035357812 */ /* 0x000fe200078ec0ff */
[----:B------:R-:W-:Y:S01]  /*0e60*/  FFMA.FTZ R68, R69, R68, R44 ;  /* 0x0000004445447223 */ /* 0x000fe2000001002c */
[----:B------:R-:W-:Y:S01]  /*0e70*/  LOP3.LUT R44, R60, 0xffff0000, RZ, 0xc0, !PT ;  /* 0xffff00003c2c7812 */ /* 0x000fe200078ec0ff */
[----:B------:R-:W-:Y:S01]  /*0e80*/  FFMA.FTZ R52, R65, R52, R40 ;  /* 0x0000003441347223 */ /* 0x000fe20000010028 */
[----:B------:R-:W-:-:S02]  /*0e90*/  LOP3.LUT R40, R66, 0xffff0000, RZ, 0xc0, !PT ;  /* 0xffff000042287812 */ /* 0x000fc400078ec0ff */
[----:B------:R-:W-:Y:S01]  /*0ea0*/  LOP3.LUT R66, R67, 0xffff0000, RZ, 0xc0, !PT ;  /* 0xffff000043427812 */ /* 0x000fe200078ec0ff */
[----:B------:R-:W-:Y:S01]  /*0eb0*/  FFMA.FTZ R70, R53, R70, R52 ;  /* 0x0000004635467223 */ /* 0x000fe20000010034 */
[C---:B------:R-:W-:Y:S01]  /*0ec0*/  SHF.L.U32 R67, R42.reuse, 0x10, RZ ;  /* 0x000000102a437819 */ /* 0x040fe200000006ff */
[----:B------:R-:W-:Y:S01]  /*0ed0*/  IMAD.U32 R53, R49, 0x10000, RZ ;  /* 0x0001000031357824 */ /* 0x000fe200078e00ff */
[----:B------:R-:W-:Y:S01]  /*0ee0*/  LOP3.LUT R65, R42, 0xffff0000, RZ, 0xc0, !PT ;  /* 0xffff00002a417812 */ /* 0x000fe200078ec0ff */
[----:B------:R-:W-:Y:S01]  /*0ef0*/  IMAD.U32 R42, R61, 0x10000, RZ ;  /* 0x000100003d2a7824 */ /* 0x000fe200078e00ff */
[----:B------:R-:W-:Y:S01]  /*0f00*/  SHF.L.U32 R52, R48, 0x10, RZ ;  /* 0x0000001030347819 */ /* 0x000fe200000006ff */
[----:B------:R-:W-:Y:S01]  /*0f10*/  FFMA.FTZ R64, R64, R67, R68 ;  /* 0x0000004340407223 */ /* 0x000fe20000010044 */
[----:B------:R-:W-:Y:S01]  /*0f20*/  SHF.L.U32 R67, R54, 0x10, RZ ;  /* 0x0000001036437819 */ /* 0x000fe200000006ff */
[----:B------:R-:W-:Y:S01]  /*0f30*/  IMAD.U32 R68, R46, 0x10000, RZ ;  /* 0x000100002e447824 */ /* 0x000fe200078e00ff */
[----:B------:R-:W-:Y:S01]  /*0f40*/  LOP3.LUT R54, R54, 0xffff0000, RZ, 0xc0, !PT ;  /* 0xffff000036367812 */ /* 0x000fe200078ec0ff */
[----:B------:R-:W-:Y:S01]  /*0f50*/  FFMA.FTZ R64, R40, R65, R64 ;  /* 0x0000004128407223 */ /* 0x000fe20000010040 */
[----:B------:R-:W-:Y:S01]  /*0f60*/  LOP3.LUT R65, R46, 0xffff0000, RZ, 0xc0, !PT ;  /* 0xffff00002e417812 */ /* 0x000fe200078ec0ff */
[----:B------:R-:W-:Y:S01]  /*0f70*/  FFMA.FTZ R67, R67, R68, R70 ;  /* 0x0000004443437223 */ /* 0x000fe20000010046 */
[----:B------:R-:W-:Y:S01]  /*0f80*/  LOP3.LUT R60, R61, 0xffff0000, RZ, 0xc0, !PT ;  /* 0xffff00003d3c7812 */ /* 0x000fe200078ec0ff */
[----:B------:R-:W-:Y:S01]  /*0f90*/  FFMA.FTZ R2, R2, R41, R64 ;  /* 0x0000002902027223 */ /* 0x000fe20000010040 */
[----:B------:R-:W-:Y:S01]  /*0fa0*/  SHF.L.U32 R41, R50, 0x10, RZ ;  /* 0x0000001032297819 */ /* 0x000fe200000006ff */
[----:B------:R-:W-:Y:S01]  /*0fb0*/  FFMA.FTZ R54, R54, R65, R67 ;  /* 0x0000004136367223 */ /* 0x000fe20000010043 */
[----:B------:R-:W-:Y:S01]  /*0fc0*/  LOP3.LUT R65, R50, 0xffff0000, RZ, 0xc0, !PT ;  /* 0xffff000032417812 */ /* 0x000fe200078ec0ff */
[----:B------:R-:W-:Y:S01]  /*0fd0*/  IMAD.U32 R67, R55, 0x10000, RZ ;  /* 0x0001000037437824 */ /* 0x000fe200078e00ff */
[----:B------:R-:W-:Y:S01]  /*0fe0*/  SHF.L.U32 R50, R47, 0x10, RZ ;  /* 0x000000102f327819 */ /* 0x000fe200000006ff */
[----:B------:R-:W-:Y:S01]  /*0ff0*/  FFMA.FTZ R66, R66, R43, R2 ;  /* 0x0000002b42427223 */ /* 0x000fe20000010002 */
[----:B------:R-:W-:Y:S01]  /*1000*/  LOP3.LUT R55, R55, 0xffff0000, RZ, 0xc0, !PT ;  /* 0xffff000037377812 */ /* 0x000fe200078ec0ff */
[----:B------:R-:W-:Y:S01]  /*1010*/  IMAD.U32 R64, R56, 0x10000, RZ ;  /* 0x0001000038407824 */ /* 0x000fe200078e00ff */
[----:B------:R-:W-:Y:S01]  /*1020*/  LOP3.LUT R47, R47, 0xffff0000, RZ, 0xc0, !PT ;  /* 0xffff00002f2f7812 */ /* 0x000fe200078ec0ff */
[----:B------:R-:W-:Y:S01]  /*1030*/  FFMA.FTZ R50, R67, R50, R54 ;  /* 0x0000003243327223 */ /* 0x000fe20000010036 */
[----:B------:R-:W-:Y:S01]  /*1040*/  LOP3.LUT R61, R48, 0xffff0000, RZ, 0xc0, !PT ;  /* 0xffff0000303d7812 */ /* 0x000fe200078ec0ff */
[----:B------:R-:W-:Y:S01]  /*1050*/  FFMA.FTZ R52, R45, R52, R66 ;  /* 0x000000342d347223 */ /* 0x000fe20000010042 */
[----:B------:R-:W-:Y:S01]  /*1060*/  SHF.L.U32 R54, R28, 0x10, RZ ;  /* 0x000000101c367819 */ /* 0x000fe200000006ff */
[----:B------:R-:W-:Y:S01]  /*1070*/  FFMA.FTZ R55, R55, R47, R50 ;  /* 0x0000002f37377223 */ /* 0x000fe20000010032 */
[----:B------:R-:W-:Y:S01]  /*1080*/  LOP3.LUT R56, R56, 0xffff0000, RZ, 0xc0, !PT ;  /* 0xffff000038387812 */ /* 0x000fe200078ec0ff */
[----:B------:R-:W-:Y:S01]  /*1090*/  FFMA.FTZ R52, R44, R61, R52 ;  /* 0x0000003d2c347223 */ /* 0x000fe20000010034 */
[----:B------:R-:W-:Y:S01]  /*10a0*/  LOP3.LUT R49, R49, 0xffff0000, RZ, 0xc0, !PT ;  /* 0xffff000031317812 */ /* 0x000fe200078ec0ff */
[----:B------:R-:W-:Y:S01]  /*10b0*/  FFMA.FTZ R54, R54, R64, R55 ;  /* 0x0000004036367223 */ /* 0x000fe20000010037 */
[----:B------:R-:W-:Y:S01]  /*10c0*/  LOP3.LUT R55, R28, 0xffff0000, RZ, 0xc0, !PT ;  /* 0xffff00001c377812 */ /* 0x000fe200078ec0ff */
[----:B------:R-:W-:Y:S01]  /*10d0*/  FFMA.FTZ R42, R42, R53, R52 ;  /* 0x000000352a2a7223 */ /* 0x000fe20000010034 */
[----:B------:R-:W-:Y:S01]  /*10e0*/  SHF.L.U32 R52, R57, 0x10, RZ ;  /* 0x0000001039347819 */ /* 0x000fe200000006ff */
[----:B------:R-:W-:Y:S01]  /*10f0*/  IMAD.U32 R46, R63, 0x10000, RZ ;  /* 0x000100003f2e7824 */ /* 0x000fe200078e00ff */
[----:B------:R-:W-:Y:S01]  /*1100*/  SHF.L.U32 R40, R62, 0x10, RZ ;  /* 0x000000103e287819 */ /* 0x000fe200000006ff */
[----:B------:R-:W-:Y:S01]  /*1110*/  FFMA.FTZ R54, R55, R56, R54 ;  /* 0x0000003837367223 */ /* 0x000fe20000010036 */
[----:B------:R-:W-:Y:S01]  /*1120*/  LOP3.LUT R56, R57, 0xffff0000, RZ, 0xc0, !PT ;  /* 0xffff000039387812 */ /* 0x000fe200078ec0ff */
[C---:B------:R-:W-:Y:S01]  /*1130*/  IMAD.U32 R55, R29.reuse, 0x10000, RZ ;  /* 0x000100001d377824 */ /* 0x040fe200078e00ff */
        /* <DEDUP_REMOVED lines=8> */
[----:B------:R-:W-:Y:S01]  /*11c0*/  LOP3.LUT R30, R30, 0xffff0000, RZ, 0xc0, !PT ;  /* 0xffff00001e1e7812 */ /* 0x000fe200078ec0ff */
[----:B------:R-:W-:Y:S01]  /*11d0*/  FFMA.FTZ R29, R29, R56, R52 ;  /* 0x000000381d1d7223 */ /* 0x000fe20000010034 */
[----:B------:R-:W-:Y:S01]  /*11e0*/  LOP3.LUT R41, R58, 0xffff0000, RZ, 0xc0, !PT ;  /* 0xffff00003a297812 */ /* 0x000fe200078ec0ff */
[C---:B------:R-:W-:Y:S01]  /*11f0*/  IMAD.U32 R63, R51.reuse, 0x10000, RZ ;  /* 0x00010000333f7824 */ /* 0x040fe200078e00ff */
[----:B------:R-:W-:Y:S01]  /*1200*/  LOP3.LUT R51, R51, 0xffff0000, RZ, 0xc0, !PT ;  /* 0xffff000033337812 */ /* 0x000fe200078ec0ff */
[----:B------:R-:W-:Y:S01]  /*1210*/  FFMA.FTZ R40, R48, R65, R40 ;  /* 0x0000004130287223 */ /* 0x000fe20000010028 */
[----:B------:R-:W-:Y:S01]  /*1220*/  SHF.L.U32 R42, R31, 0x10, RZ ;  /* 0x000000101f2a7819 */ /* 0x000fe200000006ff */
[----:B------:R-:W-:Y:S01]  /*1230*/  FFMA.FTZ R29, R54, R49, R29 ;  /* 0x00000031361d7223 */ /* 0x000fe2000001001d */
[----:B------:R-:W-:Y:S01]  /*1240*/  SHF.L.U32 R43, R32, 0x10, RZ ;  /* 0x00000010202b7819 */ /* 0x000fe200000006ff */
[----:B------:R-:W-:Y:S01]  /*1250*/  FFMA.FTZ R40, R46, R63, R40 ;  /* 0x0000003f2e287223 */ /* 0x000fe20000010028 */
[----:B------:R-:W-:Y:S01]  /*1260*/  SHF.L.U32 R50, R36, 0x10, RZ ;  /* 0x0000001024327819 */ /* 0x000fe200000006ff */
[C---:B------:R-:W-:Y:S01]  /*1270*/  IMAD.U32 R48, R59.reuse, 0x10000, RZ ;  /* 0x000100003b307824 */ /* 0x040fe200078e00ff */
[----:B------:R-:W-:Y:S01]  /*1280*/  LOP3.LUT R58, R59, 0xffff0000, RZ, 0xc0, !PT ;  /* 0xffff00003b3a7812 */ /* 0x000fe200078ec0ff */
        /* <DEDUP_REMOVED lines=9> */
[----:B------:R-:W-:Y:S01]  /*1320*/  LOP3.LUT R20, R20, 0xffff0000, RZ, 0xc0, !PT ;  /* 0xffff000014147812 */ /* 0x000fe200078ec0ff */
[----:B------:R-:W-:Y:S01]  /*1330*/  FFMA.FTZ R29, R30, R58, R29 ;  /* 0x0000003a1e1d7223 */ /* 0x000fe2000001001d */
[----:B------:R-:W-:Y:S01]  /*1340*/  LOP3.LUT R24, R24, 0xffff0000, RZ, 0xc0, !PT ;  /* 0xffff000018187812 */ /* 0x000fe200078ec0ff */
[C---:B------:R-:W-:Y:S01]  /*1350*/  IMAD.U32 R2, R33.reuse, 0x10000, RZ ;  /* 0x0001000021027824 */ /* 0x040fe200078e00ff */
        /* <DEDUP_REMOVED lines=19> */
[C---:B------:R-:W-:Y:S01]  /*1490*/  IMAD.U32 R28, R35.reuse, 0x10000, RZ ;  /* 0x00010000231c7824 */ /* 0x040fe200078e00ff */
[----:B------:R-:W-:Y:S01]  /*14a0*/  LOP3.LUT R34, R35, 0xffff0000, RZ, 0xc0, !PT ;  /* 0xffff000023227812 */ /* 0x000fe200078ec0ff */
[----:B------:R-:W-:-:S02]  /*14b0*/  IMAD.U32 R29, R26, 0x10000, RZ ;  /* 0x000100001a1d7824 */ /* 0x000fc400078e00ff */
        /* <DEDUP_REMOVED lines=9> */
[C---:B------:R-:W-:Y:S01]  /*1550*/  SHF.L.U32 R2, R4.reuse, 0x10, RZ ;  /* 0x0000001004027819 */ /* 0x040fe200000006ff */
[----:B------:R-:W-:Y:S01]  /*1560*/  FFMA.FTZ R20, R21, R22, R20 ;  /* 0x0000001615147223 */ /* 0x000fe20000010014 */
[----:B------:R-:W-:Y:S01]  /*1570*/  LOP3.LUT R4, R4, 0xffff0000, RZ, 0xc0, !PT ;  /* 0xffff000004047812 */ /* 0x000fe200078ec0ff */
[----:B------:R-:W-:Y:S01]  /*1580*/  IMAD.U32 R21, R12, 0x10000, RZ ;  /* 0x000100000c157824 */ /* 0x000fe200078e00ff */
[----:B------:R-:W-:Y:S01]  /*1590*/  LOP3.LUT R23, R23, 0xffff0000, RZ, 0xc0, !PT ;  /* 0xffff000017177812 */ /* 0x000fe200078ec0ff */
[----:B------:R-:W-:Y:S01]  /*15a0*/  FFMA.FTZ R28, R34, R39, R28 ;  /* 0x00000027221c7223 */ /* 0x000fe2000001001c */
[C---:B------:R-:W-:Y:S01]  /*15b0*/  LOP3.LUT R26, R27.reuse, 0xffff0000, RZ, 0xc0, !PT ;  /* 0xffff00001b1a7812 */ /* 0x040fe200078ec0ff */
[----:B------:R-:W-:-:S02]  /*15c0*/  IMAD.U32 R24, R27, 0x10000, RZ ;  /* 0x000100001b187824 */ /* 0x000fc400078e00ff */
        /* <DEDUP_REMOVED lines=11> */
[----:B------:R-:W-:Y:S01]  /*1680*/  SHF.L.U32 R23, R16, 0x10, RZ ;  /* 0x0000001010177819 */ /* 0x000fe200000006ff */
        /* <DEDUP_REMOVED lines=19> */
[----:B------:R-:W-:Y:S01]  /*17c0*/  SHF.L.U32 R2, R7, 0x10, RZ ;  /* 0x0000001007027819 */ /* 0x000fe200000006ff */
[C---:B------:R-:W-:Y:S01]  /*17d0*/  IMAD.U32 R4, R10.reuse, 0x10000, RZ ;  /* 0x000100000a047824 */ /* 0x040fe200078e00ff */
        /* <DEDUP_REMOVED lines=9> */
[C---:B------:R-:W-:Y:S01]  /*1870*/  IMAD.U32 R6, R11.reuse, 0x10000, RZ ;  /* 0x000100000b067824 */ /* 0x040fe200078e00ff */
[----:B------:R-:W-:Y:S01]  /*1880*/  LOP3.LUT R11, R11, 0xffff0000, RZ, 0xc0, !PT ;  /* 0xffff00000b0b7812 */ /* 0x000fe200078ec0ff */
[----:B------:R-:W-:-:S02]  /*1890*/  FFMA.FTZ R2, R7, R4, R2 ;  /* 0x0000000407027223 */ /* 0x000fc40000010002 */
[----:B------:R-:W-:-:S03]  /*18a0*/  FFMA.FTZ R6, R5, R6, R8 ;  /* 0x0000000605067223 */ /* 0x000fc60000010008 */
[----:B------:R-:W0:Y:S01]  /*18b0*/  SHFL.BFLY PT, R5, R2, 0x4, 0x1f ;  /* 0x0c801f0002057f89 */ /* 0x000e2200000e0000 */
[----:B------:R-:W-:-:S05]  /*18c0*/  FFMA.FTZ R6, R19, R11, R6 ;  /* 0x0000000b13067223 */ /* 0x000fca0000010006 */
[----:B------:R-:W1:Y:S01]  /*18d0*/  SHFL.BFLY PT, R7, R6, 0x4, 0x1f ;  /* 0x0c801f0006077f89 */ /* 0x000e6200000e0000 */
[----:B0-----:R-:W-:-:S05]  /*18e0*/  FADD.FTZ R5, R2, R5 ;  /* 0x0000000502057221 */ /* 0x001fca0000010000 */
[----:B------:R-:W0:Y:S01]  /*18f0*/  SHFL.BFLY PT, R4, R5, 0x2, 0x1f ;  /* 0x0c401f0005047f89 */ /* 0x000e2200000e0000 */
[----:B-1----:R-:W-:-:S05]  /*1900*/  FADD.FTZ R7, R6, R7 ;  /* 0x0000000706077221 */ /* 0x002fca0000010000 */
[----:B------:R-:W1:Y:S01]  /*1910*/  SHFL.BFLY PT, R8, R7, 0x2, 0x1f ;  /* 0x0c401f0007087f89 */ /* 0x000e6200000e0000 */
[----:B0-----:R-:W-:Y:S01]  /*1920*/  FADD.FTZ R10, R5, R4 ;  /* 0x00000004050a7221 */ /* 0x001fe20000010000 */
[----:B------:R-:W-:-:S04]  /*1930*/  SHF.R.S32.HI R4, RZ, 0x1f, R0 ;  /* 0x0000001fff047819 */ /* 0x000fc80000011400 */
[----:B------:R-:W0:Y:S01]  /*1940*/  SHFL.BFLY PT, R11, R10, 0x1, 0x1f ;  /* 0x0c201f000a0b7f89 */ /* 0x000e2200000e0000 */
[----:B-1----:R-:W-:Y:S01]  /*1950*/  FADD.FTZ R8, R7, R8 ;  /* 0x0000000807087221 */ /* 0x002fe20000010000 */
[----:B------:R-:W-:Y:S02]  /*1960*/  IADD3.X R4, RZ, R4, RZ, P1, !PT ;  /* 0x00000004ff047210 */ /* 0x000fe40000ffe4ff */
[C---:B------:R-:W-:Y:S02]  /*1970*/  LEA R2, P1, R3.reuse, c[0x0][0x3c8], 0x2 ;  /* 0x0000f20003027a11 */ /* 0x040fe400078210ff */
[----:B------:R-:W1:Y:S02]  /*1980*/  SHFL.BFLY PT, R9, R8, 0x1, 0x1f ;  /* 0x0c201f0008097f89 */ /* 0x000e6400000e0000 */
[----:B------:R-:W-:Y:S01]  /*1990*/  LEA.HI.X R3, R3, c[0x0][0x3cc], R4, 0x2, P1 ;  /* 0x0000f30003037a11 */ /* 0x000fe200008f1404 */
[----:B0-----:R-:W-:-:S04]  /*19a0*/  @!P0 FADD.FTZ R0, R10, R11 ;  /* 0x0000000b0a008221 */ /* 0x001fc80000010000 */
[----:B------:R-:W-:Y:S02]  /*19b0*/  @!P0 FMUL.FTZ R5, R0, c[0x0][0x2d4] ;  /* 0x0000b50000058a20 */ /* 0x000fe40000410000 */
[----:B-1----:R-:W-:-:S03]  /*19c0*/  FADD.FTZ R9, R8, R9 ;  /* 0x0000000908097221 */ /* 0x002fc60000010000 */
[----:B------:R0:W-:Y:S01]  /*19d0*/  @!P0 STG.E [R2.64], R5 ;  /* 0x0000000502008986 */ /* 0x0001e2000c101904 */
[----:B------:R-:W-:Y:S05]  /*19e0*/  @P0 EXIT ;  /* 0x000000000000094d */ /* 0x000fea0003800000 */
[----:B------:R-:W-:-:S05]  /*19f0*/  FMUL.FTZ R9, R9, c[0x0][0x2d4] ;  /* 0x0000b50009097a20 */ /* 0x000fca0000410000 */
[----:B------:R-:W-:Y:S01]  /*1a00*/  STG.E [R2.64+0x80], R9 ;  /* 0x0000800902007986 */ /* 0x000fe2000c101904 */
[----:B------:R-:W-:Y:S05]  /*1a10*/  EXIT ;  /* 0x000000000000794d */ /* 0x000fea0003800000 */
.L_x_187:
        /* <DEDUP_REMOVED lines=14> */
.L_x_1022:


//--------------------- .text._ZN5flash25flash_bwd_dot_do_o_kernelILb1E23Flash_bwd_kernel_traitsILi256ELi64ELi32ELi8ELi4ELi1ELi2ELb1ELb1EN7cutlass10bfloat16_tE19Flash_kernel_traitsILi256ELi64ELi32ELi8ES3_EEEEvNS_16Flash_bwd_paramsE --------------------------
	.section	.text._ZN5flash25flash_bwd_dot_do_o_kernelILb1E23Flash_bwd_kernel_traitsILi256ELi64ELi32ELi8ELi4ELi1ELi2ELb1ELb1EN7cutlass10bfloat16_tE19Flash_kernel_traitsILi256ELi64ELi32ELi8ES3_EEEEvNS_16Flash_bwd_paramsE,"ax",@progbits
	.sectioninfo	@"SHI_REGISTERS=81"
	.align	128
        .global         _ZN5flash25flash_bwd_dot_do_o_kernelILb1E23Flash_bwd_kernel_traitsILi256ELi64ELi32ELi8ELi4ELi1ELi2ELb1ELb1EN7cutlass10bfloat16_tE19Flash_kernel_traitsILi256ELi64ELi32ELi8ES3_EEEEvNS_16Flash_bwd_paramsE
        .type           _ZN5flash25flash_bwd_dot_do_o_kernelILb1E23Flash_bwd_kernel_traitsILi256ELi64ELi32ELi8ELi4ELi1ELi2ELb1ELb1EN7cutlass10bfloat16_tE19Flash_kernel_traitsILi256ELi64ELi32ELi8ES3_EEEEvNS_16Flash_bwd_paramsE,@function
        .size           _ZN5flash25flash_bwd_dot_do_o_kernelILb1E23Flash_bwd_kernel_traitsILi256ELi64ELi32ELi8ELi4ELi1ELi2ELb1ELb1EN7cutlass10bfloat16_tE19Flash_kernel_traitsILi256ELi64ELi32ELi8ES3_EEEEvNS_16Flash_bwd_paramsE,(.L_x_1023 - _ZN5flash25flash_bwd_dot_do_o_kernelILb1E23Flash_bwd_kernel_traitsILi256ELi64ELi32ELi8ELi4ELi1ELi2ELb1ELb1EN7cutlass10bfloat16_tE19Flash_kernel_traitsILi256ELi64ELi32ELi8ES3_EEEEvNS_16Flash_bwd_paramsE)
        .other          _ZN5flash25flash_bwd_dot_do_o_kernelILb1E23Flash_bwd_kernel_traitsILi256ELi64ELi32ELi8ELi4ELi1ELi2ELb1ELb1EN7cutlass10bfloat16_tE19Flash_kernel_traitsILi256ELi64ELi32ELi8ES3_EEEEvNS_16Flash_bwd_paramsE,@"STO_CUDA_ENTRY STV_DEFAULT"
_ZN5flash25flash_bwd_dot_do_o_kernelILb1E23Flash_bwd_kernel_traitsILi256ELi64ELi32ELi8ELi4ELi1ELi2ELb1ELb1EN7cutlass10bfloat16_tE19Flash_kernel_traitsILi256ELi64ELi32ELi8ES3_EEEEvNS_16Flash_bwd_paramsE:
.text._ZN5flash25flash_bwd_dot_do_o_kernelILb1E23Flash_bwd_kernel_traitsILi256ELi64ELi32ELi8ELi4ELi1ELi2ELb1ELb1EN7cutlass10bfloat16_tE19Flash_kernel_traitsILi256ELi64ELi32ELi8ES3_EEEEvNS_16Flash_bwd_paramsE:
        /* <DEDUP_REMOVED lines=20> */
[----:B------:R-:W-:Y:S01]  /*0140*/  IMAD.WIDE R2, R17, 0x80, RZ ;  /* 0x0000008011027825 */ /* 0x000fe200078e02ff */
[----:B------:R-:W-:Y:S01]  /*0150*/  MOV R68, c[0x0][0x1c0] ;  /* 0x0000700000447a02 */ /* 0x000fe20000000f00 */
[----:B------:R-:W0:Y:S01]  /*0160*/  S2R R74, SR_CTAID.Z ;  /* 0x00000000004a7919 */ /* 0x000e220000002700 */
[----:B------:R-:W-:Y:S02]  /*0170*/  ULDC.U8 UR6, c[0x0][0x328] ;  /* 0x0000ca0000067ab9 */ /* 0x000fe40000000000 */
[----:B------:R-:W-:Y:S01]  /*0180*/  SEL R12, R2, RZ, P0 ;  /* 0x000000ff020c7207 */ /* 0x000fe20000000000 */
[----:B------:R-:W1:Y:S01]  /*0190*/  S2R R69, SR_TID.X ;  /* 0x0000000000457919 */ /* 0x000e620000002100 */
[----:B------:R-:W-:Y:S02]  /*01a0*/  SHF.R.S32.HI R13, RZ, 0x1f, R68 ;  /* 0x0000001fff0d7819 */ /* 0x000fe40000011444 */
[----:B------:R-:W-:-:S02]  /*01b0*/  SEL R15, R3, RZ, P0 ;  /* 0x000000ff030f7207 */ /* 0x000fc40000000000 */
[----:B------:R-:W-:Y:S01]  /*01c0*/  IADD3 R21, P0, R5, R12, RZ ;  /* 0x0000000c05157210 */ /* 0x000fe20007f1e0ff */
[C---:B------:R-:W-:Y:S01]  /*01d0*/  @P1 IMAD.WIDE.U32 R6, R19.reuse, c[0x0][0x370], RZ ;  /* 0x0000dc0013061a25 */ /* 0x040fe200078e00ff */
[--C-:B------:R-:W-:Y:S02]  /*01e0*/  @!P1 SHF.R.S32.HI R0, RZ, 0x1f, R17.reuse ;  /* 0x0000001fff009819 */ /* 0x100fe40000011411 */
[----:B------:R-:W-:Y:S01]  /*01f0*/  @!P1 SHF.R.S32.HI R18, RZ, 0x1f, R17 ;  /* 0x0000001fff129819 */ /* 0x000fe20000011411 */
[----:B------:R-:W-:Y:S02]  /*0200*/  @P1 IMAD R2, R19, c[0x0][0x374], R7 ;  /* 0x0000dd0013021a24 */ /* 0x000fe400078e0207 */
[----:B------:R-:W-:Y:S02]  /*0210*/  @P1 IMAD.MOV.U32 R4, RZ, RZ, R6 ;  /* 0x000000ffff041224 */ /* 0x000fe400078e0006 */
[----:B------:R-:W-:-:S04]  /*0220*/  IMAD.WIDE R6, R17, c[0x0][0x224], RZ ;  /* 0x0000890011067a25 */ /* 0x000fc800078e02ff */
[----:B------:R-:W-:Y:S02]  /*0230*/  @!P1 IMAD R0, R0, c[0x0][0x368], RZ ;  /* 0x0000da0000009a24 */ /* 0x000fe400078e02ff */
[----:B------:R-:W-:Y:S02]  /*0240*/  IMAD R16, R7, c[0x0][0x1c0], RZ ;  /* 0x0000700007107a24 */ /* 0x000fe400078e02ff */
[----:B------:R-:W-:-:S04]  /*0250*/  @!P1 IMAD.WIDE.U32 R8, R17, c[0x0][0x368], RZ ;  /* 0x0000da0011089a25 */ /* 0x000fc800078e00ff */
[----:B------:R-:W-:Y:S02]  /*0260*/  @!P1 IMAD R7, R17, c[0x0][0x36c], R0 ;  /* 0x0000db0011079a24 */ /* 0x000fe400078e0200 */
[----:B------:R-:W-:Y:S02]  /*0270*/  @!P1 IMAD R0, R18, c[0x0][0x1e0], RZ ;  /* 0x0000780012009a24 */ /* 0x000fe400078e02ff */
[----:B------:R-:W-:Y:S01]  /*0280*/  @P1 IMAD.WIDE.U32 R10, R19, c[0x0][0x1e8], RZ ;  /* 0x00007a00130a1a25 */ /* 0x000fe200078e00ff */
[----:B------:R-:W-:-:S03]  /*0290*/  @!P1 IADD3 R2, R9, R7, RZ ;  /* 0x0000000709029210 */ /* 0x000fc60007ffe0ff */
[----:B------:R-:W-:Y:S02]  /*02a0*/  @!P1 IMAD.MOV.U32 R4, RZ, RZ, R8 ;  /* 0x000000ffff049224 */ /* 0x000fe400078e0008 */
[----:B------:R-:W-:-:S04]  /*02b0*/  @!P1 IMAD.WIDE.U32 R8, R17, c[0x0][0x1e0], RZ ;  /* 0x0000780011089a25 */ /* 0x000fc800078e00ff */
[----:B------:R-:W-:Y:S02]  /*02c0*/  @!P1 IMAD R7, R17, c[0x0][0x1e4], R0 ;  /* 0x0000790011079a24 */ /* 0x000fe400078e0200 */
[----:B------:R-:W-:Y:S02]  /*02d0*/  @P1 IMAD R3, R19, c[0x0][0x1ec], R11 ;  /* 0x00007b0013031a24 */ /* 0x000fe400078e020b */
[----:B------:R-:W-:Y:S01]  /*02e0*/  @P1 IMAD.MOV.U32 R23, RZ, RZ, R10 ;  /* 0x000000ffff171224 */ /* 0x000fe200078e000a */
[----:B------:R-:W-:Y:S01]  /*02f0*/  @!P1 IADD3 R3, R9, R7, RZ ;  /* 0x0000000709039210 */ /* 0x000fe20007ffe0ff */
[C---:B------:R-:W-:Y:S01]  /*0300*/  IMAD R13, R6.reuse, R13, R16 ;  /* 0x0000000d060d7224 */ /* 0x040fe200078e0210 */
[----:B------:R-:W-:Y:S01]  /*0310*/  SHF.R.S32.HI R16, RZ, 0x1f, R5 ;  /* 0x0000001fff107819 */ /* 0x000fe20000011405 */
[----:B------:R-:W-:-:S04]  /*0320*/  IMAD.WIDE.U32 R10, R6, c[0x0][0x1c0], RZ ;  /* 0x00007000060a7a25 */ /* 0x000fc800078e00ff */
[----:B------:R-:W-:Y:S01]  /*0330*/  IMAD.MOV.U32 R9, RZ, RZ, c[0x0][0x22c] ;  /* 0x00008b00ff097624 */ /* 0x000fe200078e00ff */
[----:B------:R-:W-:Y:S01]  /*0340*/  IADD3 R0, R11, R13, RZ ;  /* 0x0000000d0b007210 */ /* 0x000fe20007ffe0ff */
[----:B------:R-:W-:Y:S01]  /*0350*/  @P1 IMAD.MOV.U32 R25, RZ, RZ, R19 ;  /* 0x000000ffff191224 */ /* 0x000fe200078e0013 */
[----:B------:R-:W-:Y:S01]  /*0360*/  IADD3.X R13, R16, R15, RZ, P0, !PT ;  /* 0x0000000f100d7210 */ /* 0x000fe200007fe4ff */
[----:B------:R-:W-:Y:S01]  /*0370*/  IMAD.WIDE R6, R68, c[0x0][0x22c], RZ ;  /* 0x00008b0044067a25 */ /* 0x000fe200078e02ff */
[----:B------:R-:W-:Y:S02]  /*0380*/  ISETP.NE.AND P0, PT, RZ, UR6, PT ;  /* 0x00000006ff007c0c */ /* 0x000fe4000bf05270 */
[----:B------:R-:W-:Y:S01]  /*0390*/  SHF.R.S32.HI R9, RZ, 0x1f, R9 ;  /* 0x0000001fff097819 */ /* 0x000fe20000011409 */
[----:B------:R-:W-:Y:S02]  /*03a0*/  @!P1 IMAD.MOV.U32 R25, RZ, RZ, -0x1 ;  /* 0xffffffffff199424 */ /* 0x000fe400078e00ff */
[----:B------:R-:W-:-:S02]  /*03b0*/  IMAD R0, R0, c[0x0][0x22c], RZ ;  /* 0x00008b0000007a24 */ /* 0x000fc400078e02ff */
[----:B------:R-:W-:Y:S02]  /*03c0*/  @!P1 IMAD.MOV.U32 R23, RZ, RZ, R8 ;  /* 0x000000ffff179224 */ /* 0x000fe400078e0008 */
[----:B------:R-:W-:Y:S02]  /*03d0*/  IMAD.MOV.U32 R11, RZ, RZ, RZ ;  /* 0x000000ffff0b7224 */ /* 0x000fe400078e00ff */
[----:B------:R-:W-:Y:S02]  /*03e0*/  IMAD R8, R7, R25, RZ ;  /* 0x0000001907087224 */ /* 0x000fe400078e02ff */
[----:B------:R-:W-:Y:S02]  /*03f0*/  IMAD R27, R9, R10, R0 ;  /* 0x0000000a091b7224 */ /* 0x000fe400078e0200 */
[----:B------:R-:W-:Y:S02]  /*0400*/  IMAD R0, R13, R6, RZ ;  /* 0x000000060d007224 */ /* 0x000fe400078e02ff */
[----:B------:R-:W-:-:S02]  /*0410*/  IMAD R29, R6, R11, R8 ;  /* 0x0000000b061d7224 */ /* 0x000fc400078e0208 */
[----:B------:R-:W-:-:S04]  /*0420*/  IMAD.WIDE.U32 R10, R10, c[0x0][0x22c], RZ ;  /* 0x00008b000a0a7a25 */ /* 0x000fc800078e00ff */
[----:B------:R-:W-:-:S04]  /*0430*/  IMAD.WIDE.U32 R8, R6, R25, RZ ;  /* 0x0000001906087225 */ /* 0x000fc800078e00ff */
[----:B0-----:R-:W-:Y:S01]  /*0440*/  IMAD R15, R74, c[0x0][0x22c], RZ ;  /* 0x00008b004a0f7a24 */ /* 0x001fe200078e02ff */
[----:B------:R-:W-:Y:S01]  /*0450*/  SEL R20, R10, R8, !P1 ;  /* 0x000000080a147207 */ /* 0x000fe20004800000 */
[----:B------:R-:W-:-:S03]  /*0460*/  IMAD.WIDE.U32 R12, R21, R6, RZ ;  /* 0x00000006150c7225 */ /* 0x000fc600078e00ff */
[----:B------:R-:W-:Y:S01]  /*0470*/  SHF.R.S32.HI R18, RZ, 0x1f, R15 ;  /* 0x0000001fff127819 */ /* 0x000fe2000001140f */
[----:B------:R-:W-:Y:S02]  /*0480*/  IMAD R21, R7, R21, R0 ;  /* 0x0000001507157224 */ /* 0x000fe400078e0200 */
[----:B------:R-:W-:Y:S01]  /*0490*/  IMAD.IADD R27, R11, 0x1, R27 ;  /* 0x000000010b1b7824 */ /* 0x000fe200078e021b */
[----:B------:R-:W-:Y:S01]  /*04a0*/  @P1 IADD3 R27, R9, R29, RZ ;  /* 0x0000001d091b1210 */ /* 0x000fe20007ffe0ff */
[----:B------:R-:W-:Y:S01]  /*04b0*/  IMAD.IADD R21, R13, 0x1, R21 ;  /* 0x000000010d157824 */ /* 0x000fe200078e0215 */
[----:B------:R-:W-:Y:S01]  /*04c0*/  SHF.R.S32.HI R11, RZ, 0x1f, R74 ;  /* 0x0000001fff0b7819 */ /* 0x000fe2000001144a */
[----:B------:R-:W-:Y:S05]  /*04d0*/  @!P0 BRA `(.L_x_188) ;  /* 0x0000007000008947 */ /* 0x000fea0003800000 */
[----:B-1----:R-:W-:Y:S01]  /*04e0*/  HFMA2.MMA R7, -RZ, RZ, 0, 7.62939453125e-06 ;  /* 0x00000080ff077435 */ /* 0x002fe200000001ff */
[----:B------:R-:W-:Y:S02]  /*04f0*/  @!P1 IMAD R19, R17, c[0x0][0x224], RZ ;  /* 0x0000890011139a24 */ /* 0x000fe400078e02ff */
[----:B------:R-:W-:-:S03]  /*0500*/  IMAD.MOV.U32 R6, RZ, RZ, c[0x0][0x210] ;  /* 0x00008400ff067624 */ /* 0x000fc600078e00ff */
[----:B------:R-:W-:-:S04]  /*0510*/  LEA R0, R17, R19, 0x7 ;  /* 0x0000001311007211 */ /* 0x000fc800078e38ff */
[----:B------:R-:W-:-:S04]  /*0520*/  IMAD R7, R7, R6, c[0x0][0x234] ;  /* 0x00008d0007077624 */ /* 0x000fc800078e0206 */
[----:B------:R-:W-:Y:S01]  /*0530*/  IMAD R0, R7, R74, R0 ;  /* 0x0000004a07007224 */ /* 0x000fe200078e0200 */
[----:B------:R-:W-:Y:S05]  /*0540*/  BRA `(.L_x_189) ;  /* 0x0000002000007947 */ /* 0x000fea0003800000 */
.L_x_188:
[----:B-1----:R-:W-:-:S04]  /*0550*/  IMAD R0, R17, c[0x0][0x1c0], R74 ;  /* 0x0000700011007a24 */ /* 0x002fc800078e024a */
[----:B------:R-:W-:Y:S02]  /*0560*/  IMAD R0, R0, c[0x0][0x224], RZ ;  /* 0x0000890000007a24 */ /* 0x000fe400078e02ff */
.L_x_189:
[----:B------:R-:W-:Y:S01]  /*0570*/  SHF.R.S32.HI R6, RZ, 0x1f, R69 ;  /* 0x0000001fff067819 */ /* 0x000fe20000011445 */
[----:B------:R-:W-:Y:S01]  /*0580*/  IMAD R68, R68, c[0x0][0x22c], RZ ;  /* 0x00008b0044447a24 */ /* 0x000fe200078e02ff */
[----:B------:R-:W-:Y:S01]  /*0590*/  IADD3 R13, P0, P1, R12, R20, R15 ;  /* 0x000000140c0d7210 */ /* 0x000fe2000791e00f */
[----:B------:R-:W-:Y:S01]  /*05a0*/  IMAD.IADD R0, R5, 0x1, R0 ;  /* 0x0000000105007824 */ /* 0x000fe200078e0200 */
[CC--:B------:R-:W-:Y:S01]  /*05b0*/  LEA.HI R7, R6.reuse, R69.reuse, RZ, 0x4 ;  /* 0x0000004506077211 */ /* 0x0c0fe200078f20ff */
[----:B------:R-:W-:Y:S01]  /*05c0*/  BSSY B0, `(.L_x_190) ;  /* 0x000004a000007945 */ /* 0x000fe20003800000 */
[-C--:B------:R-:W-:Y:S01]  /*05d0*/  LEA.HI R6, R6, R69.reuse, RZ, 0x3 ;  /* 0x0000004506067211 */ /* 0x080fe200078f18ff */
[----:B------:R-:W-:Y:S01]  /*05e0*/  CS2R R24, SRZ ;  /* 0x0000000000187805 */ /* 0x000fe2000001ff00 */
[----:B------:R-:W-:Y:S01]  /*05f0*/  LOP3.LUT R10, R7, 0x3ffffff0, RZ, 0xc0, !PT ;  /* 0x3ffffff0070a7812 */ /* 0x000fe200078ec0ff */
[----:B------:R-:W-:Y:S01]  /*0600*/  CS2R R32, SRZ ;  /* 0x0000000000207805 */ /* 0x000fe2000001ff00 */
[----:B------:R-:W-:Y:S01]  /*0610*/  LOP3.LUT R8, R6, 0x1ffffff8, RZ, 0xc0, !PT ;  /* 0x1ffffff806087812 */ /* 0x000fe200078ec0ff */
[----:B------:R-:W-:Y:S01]  /*0620*/  CS2R R28, SRZ ;  /* 0x00000000001c7805 */ /* 0x000fe2000001ff00 */
[----:B------:R-:W-:Y:S01]  /*0630*/  SHF.R.S32.HI R9, RZ, 0x4, R7 ;  /* 0x00000004ff097819 */ /* 0x000fe20000011407 */
[----:B------:R-:W-:Y:S01]  /*0640*/  IMAD.IADD R10, R69, 0x1, -R10 ;  /* 0x00000001450a7824 */ /* 0x000fe200078e0a0a */
[----:B------:R-:W-:Y:S01]  /*0650*/  IADD3 R8, -R8, R69, RZ ;  /* 0x0000004508087210 */ /* 0x000fe20007ffe1ff */
[----:B------:R-:W-:Y:S01]  /*0660*/  CS2R R30, SRZ ;  /* 0x00000000001e7805 */ /* 0x000fe2000001ff00 */
[----:B------:R-:W-:Y:S01]  /*0670*/  SHF.R.S32.HI R72, RZ, 0x3, R6 ;  /* 0x00000003ff487819 */ /* 0x000fe20000011406 */
[----:B------:R-:W-:Y:S01]  /*0680*/  IMAD.SHL.U32 R7, R10, 0x4, RZ ;  /* 0x000000040a077824 */ /* 0x000fe200078e00ff */
[----:B------:R-:W-:Y:S01]  /*0690*/  SHF.L.U32 R70, R8, 0x3, RZ ;  /* 0x0000000308467819 */ /* 0x000fe200000006ff */
[C---:B------:R-:W-:Y:S01]  /*06a0*/  IMAD R8, R16.reuse, c[0x0][0x370], RZ ;  /* 0x0000dc0010087a24 */ /* 0x040fe200078e02ff */
[----:B------:R-:W-:Y:S01]  /*06b0*/  IADD3 R14, -R5, R14, RZ ;  /* 0x0000000e050e7210 */ /* 0x000fe20007ffe1ff */
[----:B------:R-:W-:Y:S01]  /*06c0*/  IMAD R10, R9, R68, R7 ;  /* 0x00000044090a7224 */ /* 0x000fe200078e0207 */
[----:B------:R-:W-:Y:S01]  /*06d0*/  SHF.R.S32.HI R71, RZ, 0x1f, R70 ;  /* 0x0000001fff477819 */ /* 0x000fe20000011446 */
[----:B------:R-:W-:Y:S01]  /*06e0*/  IMAD R16, R16, c[0x0][0x1e8], RZ ;  /* 0x00007a0010107a24 */ /* 0x000fe200078e02ff */
[----:B------:R-:W-:Y:S01]  /*06f0*/  IADD3.X R15, R21, R27, R18, P0, P1 ;  /* 0x0000001b150f7210 */ /* 0x000fe200007e2412 */
[C---:B------:R-:W-:Y:S01]  /*0700*/  IMAD R17, R5.reuse, c[0x0][0x374], R8 ;  /* 0x0000dd0005117a24 */ /* 0x040fe200078e0208 */
[----:B------:R-:W-:Y:S01]  /*0710*/  ISETP.GE.AND P0, PT, R72, R14, PT ;  /* 0x0000000e4800720c */ /* 0x000fe20003f06270 */
[C---:B------:R-:W-:Y:S01]  /*0720*/  IMAD.WIDE.U32 R6, R5.reuse, c[0x0][0x370], R70 ;  /* 0x0000dc0005067a25 */ /* 0x040fe200078e0046 */
[----:B------:R-:W-:Y:S01]  /*0730*/  IADD3 R12, P2, R10, R13, RZ ;  /* 0x0000000d0a0c7210 */ /* 0x000fe20007f5e0ff */
[----:B------:R-:W-:Y:S01]  /*0740*/  CS2R R18, SRZ ;  /* 0x0000000000127805 */ /* 0x000fe2000001ff00 */
[----:B------:R-:W-:Y:S01]  /*0750*/  CS2R R20, SRZ ;  /* 0x0000000000147805 */ /* 0x000fe2000001ff00 */
[C---:B------:R-:W-:Y:S01]  /*0760*/  IMAD R16, R5.reuse, c[0x0][0x1ec], R16 ;  /* 0x00007b0005107a24 */ /* 0x040fe200078e0210 */
[----:B------:R-:W-:Y:S01]  /*0770*/  IADD3 R4, P3, R4, R6, RZ ;  /* 0x0000000604047210 */ /* 0x000fe20007f7e0ff */
[----:B------:R-:W-:Y:S01]  /*0780*/  IMAD.WIDE.U32 R8, R5, c[0x0][0x1e8], R70 ;  /* 0x00007a0005087a25 */ /* 0x000fe200078e0046 */
[----:B------:R-:W-:Y:S01]  /*0790*/  IADD3 R5, R72, 0x20, RZ ;  /* 0x0000002048057810 */ /* 0x000fe20007ffe0ff */
[----:B------:R-:W-:Y:S01]  /*07a0*/  CS2R R26, SRZ ;  /* 0x00000000001a7805 */ /* 0x000fe2000001ff00 */
[----:B------:R-:W-:Y:S01]  /*07b0*/  LEA.HI.X.SX32 R13, R10, R15, 0x1, P2 ;  /* 0x0000000f0a0d7211 */ /* 0x000fe200010f0eff */
[----:B------:R-:W-:Y:S01]  /*07c0*/  IMAD R15, R11, c[0x0][0x378], RZ ;  /* 0x0000de000b0f7a24 */ /* 0x000fe200078e02ff */
[----:B------:R-:W-:Y:S01]  /*07d0*/  ISETP.GE.AND P1, PT, R5, R14, PT ;  /* 0x0000000e0500720c */ /* 0x000fe20003f26270 */
[----:B------:R-:W-:Y:S01]  /*07e0*/  IMAD R11, R11, c[0x0][0x1f0], RZ ;  /* 0x00007c000b0b7a24 */ /* 0x000fe200078e02ff */
[----:B------:R-:W-:Y:S01]  /*07f0*/  IADD3.X R5, R2, R7, R17, P3, !PT ;  /* 0x0000000702057210 */ /* 0x000fe20001ffe411 */
[C---:B------:R-:W-:Y:S01]  /*0800*/  IMAD R39, R74.reuse, c[0x0][0x37c], R15 ;  /* 0x0000df004a277a24 */ /* 0x040fe200078e020f */
[----:B------:R-:W-:Y:S01]  /*0810*/  IADD3 R6, P3, R23, R8, RZ ;  /* 0x0000000817067210 */ /* 0x000fe20007f7e0ff */
[----:B------:R-:W-:Y:S01]  /*0820*/  IMAD R77, R74, c[0x0][0x1f4], R11 ;  /* 0x00007d004a4d7a24 */ /* 0x000fe200078e020b */
[----:B------:R-:W-:Y:S01]  /*0830*/  LEA R2, P2, R12, c[0x0][0x350], 0x2 ;  /* 0x0000d4000c027a11 */ /* 0x000fe200078410ff */
[----:B------:R-:W-:Y:S01]  /*0840*/  IMAD.WIDE.U32 R40, R74, c[0x0][0x378], R4 ;  /* 0x0000de004a287a25 */ /* 0x000fe200078e0004 */
[----:B------:R-:W-:Y:S01]  /*0850*/  IADD3.X R7, R3, R9, R16, P3, !PT ;  /* 0x0000000903077210 */ /* 0x000fe20001ffe410 */
[----:B------:R-:W-:Y:S01]  /*0860*/  CS2R R4, SRZ ;  /* 0x0000000000047805 */ /* 0x000fe2000001ff00 */
[----:B------:R-:W-:Y:S01]  /*0870*/  LEA.HI.X R3, R12, c[0x0][0x354], R13, 0x2, P2 ;  /* 0x0000d5000c037a11 */ /* 0x000fe200010f140d */
[----:B------:R-:W-:Y:S01]  /*0880*/  CS2R R16, SRZ ;  /* 0x0000000000107805 */ /* 0x000fe2000001ff00 */
[----:B------:R-:W-:Y:S01]  /*0890*/  CS2R R8, SRZ ;  /* 0x0000000000087805 */ /* 0x000fe2000001ff00 */
[----:B------:R-:W-:Y:S01]  /*08a0*/  IMAD.WIDE.U32 R74, R74, c[0x0][0x1f0], R6 ;  /* 0x00007c004a4a7a25 */ /* 0x000fe200078e0006 */
[----:B------:R-:W-:Y:S01]  /*08b0*/  CS2R R10, SRZ ;  /* 0x00000000000a7805 */ /* 0x000fe2000001ff00 */
[----:B------:R-:W-:Y:S01]  /*08c0*/  CS2R R6, SRZ ;  /* 0x0000000000067805 */ /* 0x000fe2000001ff00 */
[----:B------:R-:W-:Y:S01]  /*08d0*/  CS2R R12, SRZ ;  /* 0x00000000000c7805 */ /* 0x000fe2000001ff00 */
[----:B------:R-:W-:Y:S01]  /*08e0*/  CS2R R14, SRZ ;  /* 0x00000000000e7805 */ /* 0x000fe2000001ff00 */
[----:B------:R-:W-:Y:S01]  /*08f0*/  CS2R R22, SRZ ;  /* 0x0000000000167805 */ /* 0x000fe2000001ff00 */
[----:B------:R-:W-:Y:S01]  /*0900*/  CS2R R34, SRZ ;  /* 0x0000000000227805 */ /* 0x000fe2000001ff00 */
[----:B------:R-:W-:Y:S01]  /*0910*/  SHF.R.S32.HI R73, RZ, 0x1f, R72 ;  /* 0x0000001fff497819 */ /* 0x000fe20000011448 */
[----:B------:R-:W-:Y:S01]  /*0920*/  IMAD.IADD R39, R41, 0x1, R39 ;  /* 0x0000000129277824 */ /* 0x000fe200078e0227 */
[----:B------:R-:W-:Y:S01]  /*0930*/  IADD3 R78, R70, 0x40, RZ ;  /* 0x00000040464e7810 */ /* 0x000fe20007ffe0ff */
[----:B------:R-:W-:Y:S05]  /*0940*/  @P0 BRA `(.L_x_191) ;  /* 0x0000011000000947 */ /* 0x000fea0003800000 */
[----:B------:R-:W-:Y:S01]  /*0950*/  MOV R38, R40 ;  /* 0x0000002800267202 */ /* 0x000fe20000000f00 */
[----:B------:R-:W-:Y:S01]  /*0960*/  IMAD R43, R73, c[0x0][0x370], RZ ;  /* 0x0000dc00492b7a24 */ /* 0x000fe200078e02ff */
[----:B------:R-:W-:-:S02]  /*0970*/  IADD3 R42, R70, 0x80, RZ ;  /* 0x00000080462a7810 */ /* 0x000fc40007ffe0ff */
[----:B------:R-:W-:Y:S01]  /*0980*/  IADD3 R44, R70, 0xc0, RZ ;  /* 0x000000c0462c7810 */ /* 0x000fe20007ffe0ff */
[----:B------:R-:W-:Y:S01]  /*0990*/  IMAD.WIDE.U32 R36, R72, c[0x0][0x370], R38 ;  /* 0x0000dc0048247a25 */ /* 0x000fe200078e0026 */
[----:B------:R-:W-:Y:S02]  /*09a0*/  ISETP.GE.AND P4, PT, R42, c[0x0][0x220], PT ;  /* 0x000088002a007a0c */ /* 0x000fe40003f86270 */
[----:B------:R-:W-:Y:S01]  /*09b0*/  ISETP.GE.AND P5, PT, R44, c[0x0][0x220], PT ;  /* 0x000088002c007a0c */ /* 0x000fe20003fa6270 */
[----:B------:R-:W-:Y:S01]  /*09c0*/  IMAD R43, R72, c[0x0][0x374], R43 ;  /* 0x0000dd00482b7a24 */ /* 0x000fe200078e022b */
[----:B------:R-:W-:Y:S02]  /*09d0*/  ISETP.GE.AND P2, PT, R70, c[0x0][0x220], PT ;  /* 0x0000880046007a0c */ /* 0x000fe40003f46270 */
[----:B------:R-:W-:Y:S01]  /*09e0*/  ISETP.GE.AND P3, PT, R78, c[0x0][0x220], PT ;  /* 0x000088004e007a0c */ /* 0x000fe20003f66270 */
[----:B------:R-:W-:Y:S01]  /*09f0*/  IMAD.IADD R37, R37, 0x1, R43 ;  /* 0x0000000125257824 */ /* 0x000fe200078e022b */
[----:B------:R-:W-:-:S04]  /*0a00*/  LEA R42, P6, R36, c[0x0][0x330], 0x1 ;  /* 0x0000cc00242a7a11 */ /* 0x000fc800078c08ff */
[----:B------:R-:W-:-:S05]  /*0a10*/  LEA.HI.X R43, R36, c[0x0][0x334], R37, 0x1, P6 ;  /* 0x0000cd00242b7a11 */ /* 0x000fca00030f0c25 */
[----:B------:R0:W5:Y:S04]  /*0a20*/  @!P2 LDG.E.128 R4, [R42.64] ;  /* 0x000000042a04a981 */ /* 0x000168000c1e1d00 */
[----:B------:R0:W5:Y:S04]  /*0a30*/  @!P3 LDG.E.128 R8, [R42.64+0x80] ;  /* 0x000080042a08b981 */ /* 0x000168000c1e1d00 */
[----:B------:R0:W5:Y:S04]  /*0a40*/  @!P4 LDG.E.128 R12, [R42.64+0x100] ;  /* 0x000100042a0cc981 */ /* 0x000168000c1e1d00 */
[----:B------:R0:W5:Y:S02]  /*0a50*/  @!P5 LDG.E.128 R28, [R42.64+0x180] ;  /* 0x000180042a1cd981 */ /* 0x000164000c1e1d00 */
.L_x_191:
[----:B------:R-:W-:Y:S05]  /*0a60*/  BSYNC B0 ;  /* 0x0000000000007941 */ /* 0x000fea0003800000 */
.L_x_190:
[----:B------:R-:W-:Y:S01]  /*0a70*/  BSSY B0, `(.L_x_192) ;  /* 0x0000016000007945 */ /* 0x000fe20003800000 */
[----:B------:R-:W-:Y:S05]  /*0a80*/  @P1 BRA `(.L_x_193) ;  /* 0x0000014000001947 */ /* 0x000fea0003800000 */
[----:B------:R-:W-:Y:S01]  /*0a90*/  IADD3 R41, P2, R72, 0x20, RZ ;  /* 0x0000002048297810 */ /* 0x000fe20007f5e0ff */
[----:B------:R-:W-:Y:S01]  /*0aa0*/  IMAD.MOV.U32 R36, RZ, RZ, R40 ;  /* 0x000000ffff247224 */ /* 0x000fe200078e0028 */
[----:B------:R-:W-:-:S02]  /*0ab0*/  MOV R37, R39 ;  /* 0x0000002700257202 */ /* 0x000fc40000000f00 */
[----:B------:R-:W-:Y:S02]  /*0ac0*/  IADD3.X R38, RZ, R73, RZ, P2, !PT ;  /* 0x00000049ff267210 */ /* 0x000fe400017fe4ff */
[C---:B0-----:R-:W-:Y:S01]  /*0ad0*/  IADD3 R42, R70.reuse, 0x80, RZ ;  /* 0x00000080462a7810 */ /* 0x041fe20007ffe0ff */
[----:B------:R-:W-:Y:S01]  /*0ae0*/  IMAD.WIDE.U32 R36, R41, c[0x0][0x370], R36 ;  /* 0x0000dc0029247a25 */ /* 0x000fe200078e0024 */
        /* <DEDUP_REMOVED lines=14> */
.L_x_193:
[----:B------:R-:W-:Y:S05]  /*0bd0*/  BSYNC B0 ;  /* 0x0000000000007941 */ /* 0x000fea0003800000 */
.L_x_192:
[----:B------:R-:W-:Y:S01]  /*0be0*/  BSSY B0, `(.L_x_194) ;  /* 0x000001c000007945 */ /* 0x000fe20003800000 */
[----:B------:R-:W-:Y:S01]  /*0bf0*/  CS2R R36, SRZ ;  /* 0x0000000000247805 */ /* 0x000fe2000001ff00 */
[----:B0-----:R-:W-:Y:S01]  /*0c00*/  CS2R R38, SRZ ;  /* 0x0000000000267805 */ /* 0x001fe2000001ff00 */
[----:B------:R-:W-:Y:S01]  /*0c10*/  CS2R R40, SRZ ;  /* 0x0000000000287805 */ /* 0x000fe2000001ff00 */
[----:B------:R-:W-:Y:S01]  /*0c20*/  CS2R R42, SRZ ;  /* 0x00000000002a7805 */ /* 0x000fe2000001ff00 */
[----:B------:R-:W-:Y:S01]  /*0c30*/  CS2R R44, SRZ ;  /* 0x00000000002c7805 */ /* 0x000fe2000001ff00 */
[----:B------:R-:W-:Y:S01]  /*0c40*/  CS2R R46, SRZ ;  /* 0x00000000002e7805 */ /* 0x000fe2000001ff00 */
[----:B------:R-:W-:Y:S01]  /*0c50*/  CS2R R48, SRZ ;  /* 0x0000000000307805 */ /* 0x000fe2000001ff00 */
[----:B------:R-:W-:Y:S01]  /*0c60*/  CS2R R50, SRZ ;  /* 0x0000000000327805 */ /* 0x000fe2000001ff00 */
[----:B------:R-:W-:Y:S01]  /*0c70*/  IADD3 R77, R75, R77, RZ ;  /* 0x0000004d4b4d7210 */ /* 0x000fe20007ffe0ff */
[----:B------:R-:W-:Y:S05]  /*0c80*/  @P0 BRA `(.L_x_195) ;  /* 0x0000011000000947 */ /* 0x000fea0003800000 */
[----:B------:R-:W-:Y:S01]  /*0c90*/  IMAD R55, R73, c[0x0][0x1e8], RZ ;  /* 0x00007a0049377a24 */ /* 0x000fe200078e02ff */
[C---:B------:R-:W-:Y:S01]  /*0ca0*/  IADD3 R54, R70.reuse, 0x80, RZ ;  /* 0x0000008046367810 */ /* 0x040fe20007ffe0ff */
[----:B------:R-:W-:Y:S01]  /*0cb0*/  IMAD.MOV.U32 R76, RZ, RZ, R74 ;  /* 0x000000ffff4c7224 */ /* 0x000fe200078e004a */
[----:B------:R-:W-:Y:S01]  /*0cc0*/  IADD3 R56, R70, 0xc0, RZ ;  /* 0x000000c046387810 */ /* 0x000fe20007ffe0ff */
[----:B------:R-:W-:Y:S01]  /*0cd0*/  IMAD R55, R72, c[0x0][0x1ec], R55 ;  /* 0x00007b0048377a24 */ /* 0x000fe200078e0237 */
[----:B------:R-:W-:Y:S01]  /*0ce0*/  ISETP.GE.AND P4, PT, R54, c[0x0][0x220], PT ;  /* 0x0000880036007a0c */ /* 0x000fe20003f86270 */
[----:B------:R-:W-:Y:S01]  /*0cf0*/  IMAD.WIDE.U32 R52, R72, c[0x0][0x1e8], R76 ;  /* 0x00007a0048347a25 */ /* 0x000fe200078e004c */
[----:B------:R-:W-:-:S02]  /*0d00*/  ISETP.GE.AND P5, PT, R56, c[0x0][0x220], PT ;  /* 0x0000880038007a0c */ /* 0x000fc40003fa6270 */
[----:B------:R-:W-:Y:S02]  /*0d10*/  ISETP.GE.AND P2, PT, R70, c[0x0][0x220], PT ;  /* 0x0000880046007a0c */ /* 0x000fe40003f46270 */
[----:B------:R-:W-:Y:S02]  /*0d20*/  ISETP.GE.AND P3, PT, R78, c[0x0][0x220], PT ;  /* 0x000088004e007a0c */ /* 0x000fe40003f66270 */
[----:B------:R-:W-:Y:S02]  /*0d30*/  IADD3 R53, R53, R55, RZ ;  /* 0x0000003735357210 */ /* 0x000fe40007ffe0ff */
[----:B------:R-:W-:-:S04]  /*0d40*/  LEA R54, P0, R52, c[0x0][0x1d0], 0x1 ;  /* 0x0000740034367a11 */ /* 0x000fc800078008ff */
[----:B------:R-:W-:-:S05]  /*0d50*/  LEA.HI.X R55, R52, c[0x0][0x1d4], R53, 0x1, P0 ;  /* 0x0000750034377a11 */ /* 0x000fca00000f0c35 */
[----:B------:R0:W5:Y:S04]  /*0d60*/  @!P2 LDG.E.128 R36, [R54.64] ;  /* 0x000000043624a981 */ /* 0x000168000c1e1d00 */
[----:B------:R0:W5:Y:S04]  /*0d70*/  @!P3 LDG.E.128 R40, [R54.64+0x80] ;  /* 0x000080043628b981 */ /* 0x000168000c1e1d00 */
[----:B------:R0:W5:Y:S04]  /*0d80*/  @!P4 LDG.E.128 R44, [R54.64+0x100] ;  /* 0x00010004362cc981 */ /* 0x000168000c1e1d00 */
[----:B------:R0:W5:Y:S02]  /*0d90*/  @!P5 LDG.E.128 R48, [R54.64+0x180] ;  /* 0x000180043630d981 */ /* 0x000164000c1e1d00 */
.L_x_195:
[----:B------:R-:W-:Y:S05]  /*0da0*/  BSYNC B0 ;  /* 0x0000000000007941 */ /* 0x000fea0003800000 */
.L_x_194:
        /* <DEDUP_REMOVED lines=9> */
[----:B------:R-:W-:Y:S05]  /*0e40*/  @P1 BRA `(.L_x_197) ;  /* 0x0000014000001947 */ /* 0x000fea0003800000 */
[----:B------:R-:W-:Y:S02]  /*0e50*/  IADD3 R75, P0, R72, 0x20, RZ ;  /* 0x00000020484b7810 */ /* 0x000fe40007f1e0ff */
[----:B------:R-:W-:-:S02]  /*0e60*/  MOV R72, R74 ;  /* 0x0000004a00487202 */ /* 0x000fc40000000f00 */
[----:B------:R-:W-:Y:S01]  /*0e70*/  ISETP.GE.AND P1, PT, R78, c[0x0][0x220], PT ;  /* 0x000088004e007a0c */ /* 0x000fe20003f26270 */
[----:B------:R-:W-:Y:S02]  /*0e80*/  IMAD.X R71, RZ, RZ, R73, P0 ;  /* 0x000000ffff477224 */ /* 0x000fe400000e0649 */
[----:B------:R-:W-:Y:S02]  /*0e90*/  IMAD.MOV.U32 R73, RZ, RZ, R77 ;  /* 0x000000ffff497224 */ /* 0x000fe400078e004d */
[----:B------:R-:W-:Y:S02]  /*0ea0*/  IMAD R71, R71, c[0x0][0x1e8], RZ ;  /* 0x00007a0047477a24 */ /* 0x000fe400078e02ff */
[----:B------:R-:W-:-:S04]  /*0eb0*/  IMAD.WIDE.U32 R72, R75, c[0x0][0x1e8], R72 ;  /* 0x00007a004b487a25 */ /* 0x000fc800078e0048 */
[----:B------:R-:W-:Y:S01]  /*0ec0*/  IMAD R71, R75, c[0x0][0x1ec], R71 ;  /* 0x00007b004b477a24 */ /* 0x000fe200078e0247 */
[----:B------:R-:W-:-:S04]  /*0ed0*/  LEA R74, P0, R72, c[0x0][0x1d0], 0x1 ;  /* 0x00007400484a7a11 */ /* 0x000fc800078008ff */
[----:B------:R-:W-:-:S04]  /*0ee0*/  IADD3 R71, R73, R71, RZ ;  /* 0x0000004749477210 */ /* 0x000fc80007ffe0ff */
[----:B------:R-:W-:Y:S02]  /*0ef0*/  LEA.HI.X R75, R72, c[0x0][0x1d4], R71, 0x1, P0 ;  /* 0x00007500484b7a11 */ /* 0x000fe400000f0c47 */
[C---:B------:R-:W-:Y:S02]  /*0f00*/  ISETP.GE.AND P0, PT, R70.reuse, c[0x0][0x220], PT ;  /* 0x0000880046007a0c */ /* 0x040fe40003f06270 */
[C---:B------:R-:W-:Y:S01]  /*0f10*/  IADD3 R71, R70.reuse, 0x80, RZ ;  /* 0x0000008046477810 */ /* 0x040fe20007ffe0ff */
[----:B------:R0:W5:Y:S01]  /*0f20*/  @!P1 LDG.E.128 R60, [R74.64+0x80] ;  /* 0x000080044a3c9981 */ /* 0x000162000c1e1d00 */
[----:B------:R-:W-:Y:S02]  /*0f30*/  IADD3 R70, R70, 0xc0, RZ ;  /* 0x000000c046467810 */ /* 0x000fe40007ffe0ff */
[----:B------:R-:W-:Y:S02]  /*0f40*/  ISETP.GE.AND P2, PT, R71, c[0x0][0x220], PT ;  /* 0x0000880047007a0c */ /* 0x000fe40003f46270 */
[----:B------:R-:W-:-:S05]  /*0f50*/  ISETP.GE.AND P3, PT, R70, c[0x0][0x220], PT ;  /* 0x0000880046007a0c */ /* 0x000fca0003f66270 */
[----:B------:R0:W5:Y:S06]  /*0f60*/  @!P0 LDG.E.128 R52, [R74.64] ;  /* 0x000000044a348981 */ /* 0x00016c000c1e1d00 */
[----:B------:R0:W5:Y:S04]  /*0f70*/  @!P2 LDG.E.128 R64, [R74.64+0x100] ;  /* 0x000100044a40a981 */ /* 0x000168000c1e1d00 */
[----:B------:R0:W5:Y:S02]  /*0f80*/  @!P3 LDG.E.128 R56, [R74.64+0x180] ;  /* 0x000180044a38b981 */ /* 0x000164000c1e1d00 */
.L_x_197:
[----:B------:R-:W-:Y:S05]  /*0f90*/  BSYNC B0 ;  /* 0x0000000000007941 */ /* 0x000fea0003800000 */
.L_x_196:
[C---:B-----5:R-:W-:Y:S01]  /*0fa0*/  LOP3.LUT R70, R4.reuse, 0xffff0000, RZ, 0xc0, !PT ;  /* 0xffff000004467812 */ /* 0x060fe200078ec0ff */
[----:B------:R-:W-:Y:S01]  /*0fb0*/  IMAD.U32 R4, R4, 0x10000, RZ ;  /* 0x0001000004047824 */ /* 0x000fe200078e00ff */
[----:B------:R-:W-:-:S02]  /*0fc0*/  LOP3.LUT R71, R36, 0xffff0000, RZ, 0xc0, !PT ;  /* 0xffff000024477812 */ /* 0x000fc400078ec0ff */
[C---:B------:R-:W-:Y:S02]  /*0fd0*/  LOP3.LUT R73, R16.reuse, 0xffff0000, RZ, 0xc0, !PT ;  /* 0xffff000010497812 */ /* 0x040fe400078ec0ff */
[----:B------:R-:W-:Y:S01]  /*0fe0*/  SHF.L.U32 R16, R16, 0x10, RZ ;  /* 0x0000001010107819 */ /* 0x000fe200000006ff */
[----:B------:R-:W-:Y:S01]  /*0ff0*/  FMUL.FTZ R70, R70, R71 ;  /* 0x0000004746467220 */ /* 0x000fe20000410000 */
[----:B------:R-:W-:Y:S02]  /*1000*/  SHF.L.U32 R71, R36, 0x10, RZ ;  /* 0x0000001024477819 */ /* 0x000fe400000006ff */
[C---:B------:R-:W-:Y:S02]  /*1010*/  LOP3.LUT P0, RZ, R69.reuse, 0x7, RZ, 0xc0, !PT ;  /* 0x0000000745ff7812 */ /* 0x040fe4000780c0ff */
[----:B------:R-:W-:Y:S01]  /*1020*/  LEA.HI R69, P1, R69, R0, RZ, 0x1d ;  /* 0x0000000045457211 */ /* 0x000fe2000783e8ff */
[----:B------:R-:W-:Y:S01]  /*1030*/  FFMA.FTZ R70, R4, R71, R70 ;  /* 0x0000004704467223 */ /* 0x000fe20000010046 */
[----:B------:R-:W-:Y:S01]  /*1040*/  SHF.L.U32 R71, R37, 0x10, RZ ;  /* 0x0000001025477819 */ /* 0x000fe200000006ff */
[----:B------:R-:W-:Y:S01]  /*1050*/  IMAD.U32 R4, R5, 0x10000, RZ ;  /* 0x0001000005047824 */ /* 0x000fe200078e00ff */
[----:B------:R-:W-:-:S02]  /*1060*/  LOP3.LUT R37, R37, 0xffff0000, RZ, 0xc0, !PT ;  /* 0xffff000025257812 */ /* 0x000fc400078ec0ff */
[----:B------:R-:W-:Y:S01]  /*1070*/  LEA.HI.X.SX32 R0, R0, RZ, 0x1, P1 ;  /* 0x000000ff00007211 */ /* 0x000fe200008f0eff */
[----:B------:R-:W-:Y:S01]  /*1080*/  FFMA.FTZ R70, R4, R71, R70 ;  /* 0x0000004704467223 */ /* 0x000fe20000010046 */
[----:B------:R-:W-:Y:S02]  /*1090*/  LOP3.LUT R4, R5, 0xffff0000, RZ, 0xc0, !PT ;  /* 0xffff000005047812 */ /* 0x000fe400078ec0ff */
[----:B------:R-:W-:Y:S02]  /*10a0*/  SHF.L.U32 R5, R38, 0x10, RZ ;  /* 0x0000001026057819 */ /* 0x000fe400000006ff */
[----:B------:R-:W-:Y:S01]  /*10b0*/  LOP3.LUT R71, R39, 0xffff0000, RZ, 0xc0, !PT ;  /* 0xffff000027477812 */ /* 0x000fe200078ec0ff */
[----:B------:R-:W-:Y:S01]  /*10c0*/  FFMA.FTZ R37, R4, R37, R70 ;  /* 0x0000002504257223 */ /* 0x000fe20000010046 */
[----:B------:R-:W-:Y:S01]  /*10d0*/  LOP3.LUT R70, R9, 0xffff0000, RZ, 0xc0, !PT ;  /* 0xffff000009467812 */ /* 0x000fe200078ec0ff */
[----:B------:R-:W-:-:S04]  /*10e0*/  IMAD.U32 R4, R6, 0x10000, RZ ;  /* 0x0001000006047824 */ /* 0x000fc800078e00ff */
[----:B------:R-:W-:Y:S01]  /*10f0*/  FFMA.FTZ R36, R4, R5, R37 ;  /* 0x0000000504247223 */ /* 0x000fe20000010025 */
[----:B------:R-:W-:Y:S01]  /*1100*/  LOP3.LUT R4, R6, 0xffff0000, RZ, 0xc0, !PT ;  /* 0xffff000006047812 */ /* 0x000fe200078ec0ff */
[----:B------:R-:W-:Y:S01]  /*1110*/  IMAD.U32 R5, R7, 0x10000, RZ ;  /* 0x0001000007057824 */ /* 0x000fe200078e00ff */
[----:B------:R-:W-:Y:S02]  /*1120*/  LOP3.LUT R37, R38, 0xffff0000, RZ, 0xc0, !PT ;  /* 0xffff000026257812 */ /* 0x000fe400078ec0ff */
[----:B------:R-:W-:Y:S02]  /*1130*/  SHF.L.U32 R38, R39, 0x10, RZ ;  /* 0x0000001027267819 */ /* 0x000fe400000006ff */
[----:B------:R-:W-:Y:S01]  /*1140*/  LOP3.LUT R6, R7, 0xffff0000, RZ, 0xc0, !PT ;  /* 0xffff000007067812 */ /* 0x000fe200078ec0ff */
[----:B------:R-:W-:Y:S01]  /*1150*/  FFMA.FTZ R4, R4, R37, R36 ;  /* 0x0000002504047223 */ /* 0x000fe20000010024 */
[C---:B------:R-:W-:Y:S01]  /*1160*/  LOP3.LUT R36, R8.reuse, 0xffff0000, RZ, 0xc0, !PT ;  /* 0xffff000008247812 */ /* 0x040fe200078ec0ff */
[----:B------:R-:W-:Y:S01]  /*1170*/  IMAD.U32 R7, R8, 0x10000, RZ ;  /* 0x0001000008077824 */ /* 0x000fe200078e00ff */
[----:B------:R-:W-:Y:S01]  /*1180*/  SHF.L.U32 R39, R9, 0x10, RZ ;  /* 0x0000001009277819 */ /* 0x000fe200000006ff */
[----:B------:R-:W-:Y:S01]  /*1190*/  FFMA.FTZ R4, R5, R38, R4 ;  /* 0x0000002605047223 */ /* 0x000fe20000010004 */
[C---:B------:R-:W-:Y:S01]  /*11a0*/  LOP3.LUT R9, R40.reuse, 0xffff0000, RZ, 0xc0, !PT ;  /* 0xffff000028097812 */ /* 0x040fe200078ec0ff */
[----:B------:R-:W-:Y:S01]  /*11b0*/  IMAD.U32 R8, R40, 0x10000, RZ ;  /* 0x0001000028087824 */ /* 0x000fe200078e00ff */
[C---:B------:R-:W-:Y:S01]  /*11c0*/  SHF.L.U32 R40, R41.reuse, 0x10, RZ ;  /* 0x0000001029287819 */ /* 0x040fe200000006ff */
[----:B------:R-:W-:Y:S01]  /*11d0*/  FFMA.FTZ R71, R6, R71, R4 ;  /* 0x0000004706477223 */ /* 0x000fe20000010004 */
[----:B------:R-:W-:Y:S01]  /*11e0*/  LOP3.LUT R41, R41, 0xffff0000, RZ, 0xc0, !PT ;  /* 0xffff000029297812 */ /* 0x000fe200078ec0ff */
[C---:B------:R-:W-:Y:S01]  /*11f0*/  IMAD.U32 R4, R10.reuse, 0x10000, RZ ;  /* 0x000100000a047824 */ /* 0x040fe200078e00ff */
[----:B------:R-:W-:Y:S01]  /*1200*/  LOP3.LUT R6, R10, 0xffff0000, RZ, 0xc0, !PT ;  /* 0xffff00000a067812 */ /* 0x000fe200078ec0ff */
[----:B------:R-:W-:Y:S01]  /*1210*/  FFMA.FTZ R7, R7, R8, R71 ;  /* 0x0000000807077223 */ /* 0x000fe20000010047 */
[C---:B------:R-:W-:Y:S01]  /*1220*/  SHF.L.U32 R5, R11.reuse, 0x10, RZ ;  /* 0x000000100b057819 */ /* 0x040fe200000006ff */
[----:B------:R-:W-:Y:S01]  /*1230*/  IMAD.U32 R71, R44, 0x10000, RZ ;  /* 0x000100002c477824 */ /* 0x000fe200078e00ff */
[----:B------:R-:W-:Y:S01]  /*1240*/  LOP3.LUT R10, R11, 0xffff0000, RZ, 0xc0, !PT ;  /* 0xffff00000b0a7812 */ /* 0x000fe200078ec0ff */
[----:B------:R-:W-:Y:S01]  /*1250*/  FFMA.FTZ R7, R36, R9, R7 ;  /* 0x0000000924077223 */ /* 0x000fe20000010007 */
[C---:B------:R-:W-:Y:S01]  /*1260*/  LOP3.LUT R11, R42.reuse, 0xffff0000, RZ, 0xc0, !PT ;  /* 0xffff00002a0b7812 */ /* 0x040fe200078ec0ff */
[----:B------:R-:W-:Y:S01]  /*1270*/  IMAD.U32 R37, R42, 0x10000, RZ ;  /* 0x000100002a257824 */ /* 0x000fe200078e00ff */
[----:B------:R-:W-:Y:S01]  /*1280*/  SHF.L.U32 R8, R43, 0x10, RZ ;  /* 0x000000102b087819 */ /* 0x000fe200000006ff */
[----:B------:R-:W-:Y:S01]  /*1290*/  FFMA.FTZ R7, R39, R40, R7 ;  /* 0x0000002827077223 */ /* 0x000fe20000010007 */
[----:B------:R-:W-:Y:S01]  /*12a0*/  LOP3.LUT R39, R44, 0xffff0000, RZ, 0xc0, !PT ;  /* 0xffff00002c277812 */ /* 0x000fe200078ec0ff */
[----:B------:R-:W-:Y:S01]  /*12b0*/  IMAD.U32 R38, R12, 0x10000, RZ ;  /* 0x000100000c267824 */ /* 0x000fe200078e00ff */
[C---:B------:R-:W-:Y:S01]  /*12c0*/  SHF.L.U32 R40, R45.reuse, 0x10, RZ ;  /* 0x000000102d287819 */ /* 0x040fe200000006ff */
[----:B------:R-:W-:Y:S01]  /*12d0*/  IMAD.U32 R42, R14, 0x10000, RZ ;  /* 0x000100000e2a7824 */ /* 0x000fe200078e00ff */
[----:B------:R-:W-:Y:S01]  /*12e0*/  LOP3.LUT R44, R45, 0xffff0000, RZ, 0xc0, !PT ;  /* 0xffff00002d2c7812 */ /* 0x000fe200078ec0ff */
[----:B------:R-:W-:Y:S01]  /*12f0*/  FFMA.FTZ R45, R70, R41, R7 ;  /* 0x00000029462d7223 */ /* 0x000fe20000010007 */
[----:B------:R-:W-:-:S02]  /*1300*/  LOP3.LUT R70, R52, 0xffff0000, RZ, 0xc0, !PT ;  /* 0xffff000034467812 */ /* 0x000fc400078ec0ff */
[----:B------:R-:W-:Y:S01]  /*1310*/  LOP3.LUT R43, R43, 0xffff0000, RZ, 0xc0, !PT ;  /* 0xffff00002b2b7812 */ /* 0x000fe200078ec0ff */
[----:B------:R-:W-:Y:S01]  /*1320*/  FFMA.FTZ R4, R4, R37, R45 ;  /* 0x0000002504047223 */ /* 0x000fe2000001002d */
[----:B------:R-:W-:Y:S01]  /*1330*/  LOP3.LUT R36, R12, 0xffff0000, RZ, 0xc0, !PT ;  /* 0xffff00000c247812 */ /* 0x000fe200078ec0ff */
[----:B------:R-:W-:Y:S01]  /*1340*/  FMUL.FTZ R70, R70, R73 ;  /* 0x0000004946467220 */ /* 0x000fe20000410000 */
[----:B------:R-:W-:Y:S01]  /*1350*/  SHF.L.U32 R9, R13, 0x10, RZ ;  /* 0x000000100d097819 */ /* 0x000fe200000006ff */
[----:B------:R-:W-:Y:S01]  /*1360*/  IMAD.U32 R73, R52, 0x10000, RZ ;  /* 0x0001000034497824 */ /* 0x000fe200078e00ff */
[C---:B------:R-:W-:Y:S01]  /*1370*/  SHF.L.U32 R52, R17.reuse, 0x10, RZ ;  /* 0x0000001011347819 */ /* 0x040fe200000006ff */
[----:B------:R-:W-:Y:S01]  /*1380*/  FFMA.FTZ R4, R6, R11, R4 ;  /* 0x0000000b06047223 */ /* 0x000fe20000010004 */
[----:B------:R-:W-:Y:S01]  /*1390*/  LOP3.LUT R17, R17, 0xffff0000, RZ, 0xc0, !PT ;  /* 0xffff000011117812 */ /* 0x000fe200078ec0ff */
[----:B------:R-:W-:Y:S01]  /*13a0*/  FFMA.FTZ R16, R73, R16, R70 ;  /* 0x0000001049107223 */ /* 0x000fe20000010046 */
[----:B------:R-:W-:Y:S01]  /*13b0*/  SHF.L.U32 R6, R23, 0x10, RZ ;  /* 0x0000001017067819 */ /* 0x000fe200000006ff */
[C---:B------:R-:W-:Y:S01]  /*13c0*/  IMAD.U32 R73, R53.reuse, 0x10000, RZ ;  /* 0x0001000035497824 */ /* 0x040fe200078e00ff */
[----:B------:R-:W-:Y:S01]  /*13d0*/  LOP3.LUT R53, R53, 0xffff0000, RZ, 0xc0, !PT ;  /* 0xffff000035357812 */ /* 0x000fe200078ec0ff */
[C---:B------:R-:W-:Y:S01]  /*13e0*/  IMAD.U32 R11, R63.reuse, 0x10000, RZ ;  /* 0x000100003f0b7824 */ /* 0x040fe200078e00ff */
[----:B------:R-:W-:Y:S01]  /*13f0*/  LOP3.LUT R63, R63, 0xffff0000, RZ, 0xc0, !PT ;  /* 0xffff00003f3f7812 */ /* 0x000fe200078ec0ff */
[----:B------:R-:W-:Y:S01]  /*1400*/  FFMA.FTZ R16, R73, R52, R16 ;  /* 0x0000003449107223 */ /* 0x000fe20000010010 */
[C---:B------:R-:W-:Y:S01]  /*1410*/  SHF.L.U32 R52, R18.reuse, 0x10, RZ ;  /* 0x0000001012347819 */ /* 0x040fe200000006ff */
        /* <DEDUP_REMOVED lines=49> */
[----:B------:R-:W-:Y:S01]  /*1730*/  SHF.L.U32 R18, R67, 0x10, RZ ;  /* 0x0000001043127819 */ /* 0x000fe200000006ff */
        /* <DEDUP_REMOVED lines=8> */
[C---:B------:R-:W-:Y:S01]  /*17c0*/  IMAD.U32 R4, R28.reuse, 0x10000, RZ ;  /* 0x000100001c047824 */ /* 0x040fe200078e00ff */
[----:B------:R-:W-:Y:S01]  /*17d0*/  LOP3.LUT R28, R28, 0xffff0000, RZ, 0xc0, !PT ;  /* 0xffff00001c1c7812 */ /* 0x000fe200078ec0ff */
[----:B------:R-:W-:Y:S01]  /*17e0*/  FFMA.FTZ R5, R5, R8, R6 ;  /* 0x0000000805057223 */ /* 0x000fe20000010006 */
[----:B------:R-:W-:Y:S01]  /*17f0*/  SHF.L.U32 R8, R25, 0x10, RZ ;  /* 0x0000001019087819 */ /* 0x000fe200000006ff */
[----:B------:R-:W-:Y:S01]  /*1800*/  IMAD.U32 R6, R65, 0x10000, RZ ;  /* 0x0001000041067824 */ /* 0x000fe200078e00ff */
[----:B------:R-:W-:Y:S01]  /*1810*/  LOP3.LUT R12, R49, 0xffff0000, RZ, 0xc0, !PT ;  /* 0xffff0000310c7812 */ /* 0x000fe200078ec0ff */
[----:B------:R-:W-:Y:S01]  /*1820*/  FFMA.FTZ R5, R10, R11, R5 ;  /* 0x0000000b0a057223 */ /* 0x000fe20000010005 */
[----:B------:R-:W-:Y:S01]  /*1830*/  LOP3.LUT R10, R66, 0xffff0000, RZ, 0xc0, !PT ;  /* 0xffff0000420a7812 */ /* 0x000fe200078ec0ff */
[----:B------:R-:W-:Y:S01]  /*1840*/  IMAD.U32 R7, R48, 0x10000, RZ ;  /* 0x0001000030077824 */ /* 0x000fe200078e00ff */
[----:B------:R-:W-:Y:S01]  /*1850*/  LOP3.LUT R11, R26, 0xffff0000, RZ, 0xc0, !PT ;  /* 0xffff00001a0b7812 */ /* 0x000fe200078ec0ff */
[----:B------:R-:W-:Y:S01]  /*1860*/  FFMA.FTZ R5, R6, R8, R5 ;  /* 0x0000000806057223 */ /* 0x000fe20000010005 */
[----:B------:R-:W-:Y:S01]  /*1870*/  LOP3.LUT R13, R50, 0xffff0000, RZ, 0xc0, !PT ;  /* 0xffff0000320d7812 */ /* 0x000fe200078ec0ff */
[----:B------:R-:W-:Y:S01]  /*1880*/  IMAD.U32 R6, R66, 0x10000, RZ ;  /* 0x0001000042067824 */ /* 0x000fe200078e00ff */
        /* <DEDUP_REMOVED lines=12> */
[----:B------:R-:W-:Y:S01]  /*1950*/  LOP3.LUT R9, R48, 0xffff0000, RZ, 0xc0, !PT ;  /* 0xffff000030097812 */ /* 0x000fe200078ec0ff */
[----:B------:R-:W-:Y:S01]  /*1960*/  IMAD.U32 R14, R57, 0x10000, RZ ;  /* 0x00010000390e7824 */ /* 0x000fe200078e00ff */
        /* <DEDUP_REMOVED lines=19> */
[----:B------:R-:W-:Y:S01]  /*1aa0*/  IMAD.U32 R11, R50, 0x10000, RZ ;  /* 0x00010000320b7824 */ /* 0x000fe200078e00ff */
[----:B------:R-:W-:Y:S01]  /*1ab0*/  SHF.L.U32 R8, R31, 0x10, RZ ;  /* 0x000000101f087819 */ /* 0x000fe200000006ff */
[----:B------:R-:W-:Y:S01]  /*1ac0*/  FFMA.FTZ R4, R29, R12, R4 ;  /* 0x0000000c1d047223 */ /* 0x000fe20000010004 */
[----:B------:R-:W-:Y:S01]  /*1ad0*/  LOP3.LUT R31, R31, 0xffff0000, RZ, 0xc0, !PT ;  /* 0xffff00001f1f7812 */ /* 0x000fe200078ec0ff */
[C---:B------:R-:W-:Y:S01]  /*1ae0*/  IMAD.U32 R12, R58.reuse, 0x10000, RZ ;  /* 0x000100003a0c7824 */ /* 0x040fe200078e00ff */
[----:B------:R-:W-:Y:S01]  /*1af0*/  LOP3.LUT R58, R58, 0xffff0000, RZ, 0xc0, !PT ;  /* 0xffff00003a3a7812 */ /* 0x000fe200078ec0ff */
[----:B------:R-:W-:-:S02]  /*1b00*/  FFMA.FTZ R7, R10, R33, R7 ;  /* 0x000000210a077223 */ /* 0x000fc40000010007 */
[----:B------:R-:W-:Y:S02]  /*1b10*/  FFMA.FTZ R4, R6, R11, R4 ;  /* 0x0000000b06047223 */ /* 0x000fe40000010004 */
[----:B------:R-:W-:Y:S01]  /*1b20*/  FFMA.FTZ R5, R12, R5, R7 ;  /* 0x000000050c057223 */ /* 0x000fe20000010007 */
[C---:B------:R-:W-:Y:S01]  /*1b30*/  SHF.L.U32 R7, R35.reuse, 0x10, RZ ;  /* 0x0000001023077819 */ /* 0x040fe200000006ff */
[----:B------:R-:W-:Y:S01]  /*1b40*/  FFMA.FTZ R4, R30, R13, R4 ;  /* 0x0000000d1e047223 */ /* 0x000fe20000010004 */
[----:B------:R-:W-:Y:S01]  /*1b50*/  LOP3.LUT R35, R35, 0xffff0000, RZ, 0xc0, !PT ;  /* 0xffff000023237812 */ /* 0x000fe200078ec0ff */
[----:B------:R-:W-:Y:S01]  /*1b60*/  IMAD.U32 R6, R59, 0x10000, RZ ;  /* 0x000100003b067824 */ /* 0x000fe200078e00ff */
[----:B------:R-:W-:Y:S01]  /*1b70*/  LEA R12, P1, R69, c[0x0][0x3c8], 0x2 ;  /* 0x0000f200450c7a11 */ /* 0x000fe200078210ff */
[----:B------:R-:W-:Y:S02]  /*1b80*/  FFMA.FTZ R5, R58, R34, R5 ;  /* 0x000000223a057223 */ /* 0x000fe40000010005 */
[----:B------:R-:W-:Y:S01]  /*1b90*/  FFMA.FTZ R4, R8, R15, R4 ;  /* 0x0000000f08047223 */ /* 0x000fe20000010004 */
[----:B------:R-:W-:Y:S01]  /*1ba0*/  LOP3.LUT R8, R59, 0xffff0000, RZ, 0xc0, !PT ;  /* 0xffff00003b087812 */ /* 0x000fe200078ec0ff */
[----:B------:R-:W-:-:S02]  /*1bb0*/  FFMA.FTZ R5, R6, R7, R5 ;  /* 0x0000000706057223 */ /* 0x000fc40000010005 */
[----:B------:R-:W-:Y:S02]  /*1bc0*/  FFMA.FTZ R4, R31, R16, R4 ;  /* 0x000000101f047223 */ /* 0x000fe40000010004 */
[----:B------:R-:W-:Y:S02]  /*1bd0*/  FFMA.FTZ R8, R8, R35, R5 ;  /* 0x0000002308087223 */ /* 0x000fe40000010005 */
[----:B------:R-:W-:Y:S01]  /*1be0*/  IMAD.SHL.U32 R11, R68, 0x4, RZ ;  /* 0x00000004440b7824 */ /* 0x000fe200078e00ff */
[----:B------:R-:W1:Y:S04]  /*1bf0*/  SHFL.BFLY PT, R5, R4, 0x4, 0x1f ;  /* 0x0c801f0004057f89 */ /* 0x000e6800000e0000 */
[----:B------:R-:W2:Y:S01]  /*1c00*/  SHFL.BFLY PT, R7, R8, 0x4, 0x1f ;  /* 0x0c801f0008077f89 */ /* 0x000ea200000e0000 */
[----:B-1----:R-:W-:-:S02]  /*1c10*/  FADD.FTZ R5, R4, R5 ;  /* 0x0000000504057221 */ /* 0x002fc40000010000 */
[----:B--2---:R-:W-:-:S03]  /*1c20*/  FADD.FTZ R7, R8, R7 ;  /* 0x0000000708077221 */ /* 0x004fc60000010000 */
[----:B------:R-:W1:Y:S01]  /*1c30*/  SHFL.BFLY PT, R6, R5, 0x2, 0x1f ;  /* 0x0c401f0005067f89 */ /* 0x000e6200000e0000 */
[----:B------:R-:W-:-:S03]  /*1c40*/  IADD3 R8, R11, 0x10, R11 ;  /* 0x000000100b087810 */ /* 0x000fc60007ffe00b */
[----:B------:R-:W2:Y:S01]  /*1c50*/  SHFL.BFLY PT, R10, R7, 0x2, 0x1f ;  /* 0x0c401f00070a7f89 */ /* 0x000ea200000e0000 */
[----:B-1----:R-:W-:Y:S02]  /*1c60*/  FADD.FTZ R14, R5, R6 ;  /* 0x00000006050e7221 */ /* 0x002fe40000010000 */
[C---:B------:R-:W-:Y:S01]  /*1c70*/  IMAD.WIDE R4, R11.reuse, 0x10, R2 ;  /* 0x000000100b047825 */ /* 0x040fe200078e0202 */
[----:B------:R-:W-:Y:S02]  /*1c80*/  IADD3 R11, R11, R8, RZ ;  /* 0x000000080b0b7210 */ /* 0x000fe40007ffe0ff */
[----:B------:R-:W1:Y:S01]  /*1c90*/  SHFL.BFLY PT, R13, R14, 0x1, 0x1f ;  /* 0x0c201f000e0d7f89 */ /* 0x000e6200000e0000 */
[----:B--2---:R-:W-:-:S05]  /*1ca0*/  FADD.FTZ R10, R7, R10 ;  /* 0x0000000a070a7221 */ /* 0x004fca0000010000 */
[----:B------:R-:W2:Y:S01]  /*1cb0*/  SHFL.BFLY PT, R9, R10, 0x1, 0x1f ;  /* 0x0c201f000a097f89 */ /* 0x000ea200000e0000 */
[----:B-1----:R-:W-:Y:S01]  /*1cc0*/  @!P0 FADD.FTZ R6, R14, R13 ;  /* 0x0000000d0e068221 */ /* 0x002fe20000010000 */
[----:B------:R-:W-:-:S03]  /*1cd0*/  LEA.HI.X R13, R69, c[0x0][0x3cc], R0, 0x2, P1 ;  /* 0x0000f300450d7a11 */ /* 0x000fc600008f1400 */
[----:B------:R-:W-:Y:S02]  /*1ce0*/  @!P0 FMUL.FTZ R15, R6, c[0x0][0x2d4] ;  /* 0x0000b500060f8a20 */ /* 0x000fe40000410000 */
[----:B--2---:R-:W-:Y:S02]  /*1cf0*/  FADD.FTZ R9, R10, R9 ;  /* 0x000000090a097221 */ /* 0x004fe40000010000 */
[C---:B------:R-:W-:Y:S01]  /*1d00*/  IMAD.WIDE R6, R68.reuse, 0x40, R4 ;  /* 0x0000004044067825 */ /* 0x040fe200078e0204 */
[----:B------:R-:W-:Y:S03]  /*1d10*/  @!P0 STG.E [R12.64], R15 ;  /* 0x0000000f0c008986 */ /* 0x000fe6000c101904 */
[----:B------:R-:W-:Y:S02]  /*1d20*/  FMUL.FTZ R17, R9, c[0x0][0x2d4] ;  /* 0x0000b50009117a20 */ /* 0x000fe40000410000 */
[----:B------:R-:W-:-:S03]  /*1d30*/  IMAD.WIDE R68, R68, 0x40, R6 ;  /* 0x0000004044447825 */ /* 0x000fc600078e0206 */
[----:B------:R-:W-:Y:S01]  /*1d40*/  @!P0 STG.E [R12.64+0x80], R17 ;  /* 0x000080110c008986 */ /* 0x000fe2000c101904 */
[----:B------:R-:W-:-:S03]  /*1d50*/  IMAD.WIDE R8, R8, 0x10, R2 ;  /* 0x0000001008087825 */ /* 0x000fc600078e0202 */
[----:B------:R-:W-:Y:S01]  /*1d60*/  STG.E.128 [R2.64], RZ ;  /* 0x000000ff02007986 */ /* 0x000fe2000c101d04 */
[----:B------:R-:W-:-:S03]  /*1d70*/  IMAD.WIDE R10, R11, 0x10, R2 ;  /* 0x000000100b0a7825 */ /* 0x000fc600078e0202 */
[----:B------:R-:W-:Y:S04]  /*1d80*/  STG.E.128 [R4.64], RZ ;  /* 0x000000ff04007986 */ /* 0x000fe8000c101d04 */
[----:B------:R-:W-:Y:S04]  /*1d90*/  STG.E.128 [R6.64], RZ ;  /* 0x000000ff06007986 */ /* 0x000fe8000c101d04 */
[----:B------:R-:W-:Y:S04]  /*1da0*/  STG.E.128 [R68.64], RZ ;  /* 0x000000ff44007986 */ /* 0x000fe8000c101d04 */
[----:B------:R-:W-:Y:S04]  /*1db0*/  STG.E.128 [R2.64+0x100], RZ ;  /* 0x000100ff02007986 */ /* 0x000fe8000c101d04 */
[----:B------:R-:W-:Y:S04]  /*1dc0*/  STG.E.128 [R4.64+0x100], RZ ;  /* 0x000100ff04007986 */ /* 0x000fe8000c101d04 */
[----:B------:R-:W-:Y:S04]  /*1dd0*/  STG.E.128 [R8.64], RZ ;  /* 0x000000ff08007986 */ /* 0x000fe8000c101d04 */
[----:B------:R-:W-:Y:S04]  /*1de0*/  STG.E.128 [R10.64], RZ ;  /* 0x000000ff0a007986 */ /* 0x000fe8000c101d04 */
[----:B------:R-:W-:Y:S04]  /*1df0*/  STG.E.128 [R2.64+0x200], RZ ;  /* 0x000200ff02007986 */ /* 0x000fe8000c101d04 */
[----:B------:R-:W-:Y:S04]  /*1e00*/  STG.E.128 [R4.64+0x200], RZ ;  /* 0x000200ff04007986 */ /* 0x000fe8000c101d04 */
[----:B------:R-:W-:Y:S04]  /*1e10*/  STG.E.128 [R8.64+0x100], RZ ;  /* 0x000100ff08007986 */ /* 0x000fe8000c101d04 */
[----:B------:R-:W-:Y:S04]  /*1e20*/  STG.E.128 [R10.64+0x100], RZ ;  /* 0x000100ff0a007986 */ /* 0x000fe8000c101d04 */
[----:B------:R-:W-:Y:S04]  /*1e30*/  STG.E.128 [R2.64+0x300], RZ ;  /* 0x000300ff02007986 */ /* 0x000fe8000c101d04 */
[----:B------:R-:W-:Y:S04]  /*1e40*/  STG.E.128 [R4.64+0x300], RZ ;  /* 0x000300ff04007986 */ /* 0x000fe8000c101d04 */
[----:B------:R-:W-:Y:S04]  /*1e50*/  STG.E.128 [R8.64+0x200], RZ ;  /* 0x000200ff08007986 */ /* 0x000fe8000c101d04 */
[----:B------:R-:W-:Y:S01]  /*1e60*/  STG.E.128 [R10.64+0x200], RZ ;  /* 0x000200ff0a007986 */ /* 0x000fe2000c101d04 */
[----:B------:R-:W-:Y:S05]  /*1e70*/  EXIT ;  /* 0x000000000000794d */ /* 0x000fea0003800000 */
.L_x_198:
        /* <DEDUP_REMOVED lines=16> */
.L_x_1023:


//--------------------- .text._ZN5flash44flash_bwd_dq_dk_dv_loop_seqk_parallel_kernelI23Flash_bwd_kernel_traitsILi256ELi64ELi64ELi8ELi4ELi2ELi2ELb0ELb1EN7cutlass10bfloat16_tE19Flash_kernel_traitsILi256ELi64ELi64ELi8ES3_EELb0ELb1ELb0ELb0ELb0ELb0ELb0EEEvNS_16Flash_bwd_paramsE --------------------------
	.section	.text._ZN5flash44flash_bwd_dq_dk_dv_loop_seqk_parallel_kernelI23Flash_bwd_kernel_traitsILi256ELi64ELi64ELi8ELi4ELi2ELi2ELb0ELb1EN7cutlass10bfloat16_tE19Flash_kernel_traitsILi256ELi64ELi64ELi8ES3_EELb0ELb1ELb0ELb0ELb0ELb0ELb0EEEvNS_16Flash_bwd_paramsE,"ax",@progbits
	.sectioninfo	@"SHI_REGISTERS=254"
	.align	128
        .global         _ZN5flash44flash_bwd_dq_dk_dv_loop_seqk_parallel_kernelI23Flash_bwd_kernel_traitsILi256ELi64ELi64ELi8ELi4ELi2ELi2ELb0ELb1EN7cutlass10bfloat16_tE19Flash_kernel_traitsILi256ELi64ELi64ELi8ES3_EELb0ELb1ELb0ELb0ELb0ELb0ELb0EEEvNS_16Flash_bwd_paramsE
        .type           _ZN5flash44flash_bwd_dq_dk_dv_loop_seqk_parallel_kernelI23Flash_bwd_kernel_traitsILi256ELi64ELi64ELi8ELi4ELi2ELi2ELb0ELb1EN7cutlass10bfloat16_tE19Flash_kernel_traitsILi256ELi64ELi64ELi8ES3_EELb0ELb1ELb0ELb0ELb0ELb0ELb0EEEvNS_16Flash_bwd_paramsE,@function
        .size           _ZN5flash44flash_bwd_dq_dk_dv_loop_seqk_parallel_kernelI23Flash_bwd_kernel_traitsILi256ELi64ELi64ELi8ELi4ELi2ELi2ELb0ELb1EN7cutlass10bfloat16_tE19Flash_kernel_traitsILi256ELi64ELi64ELi8ES3_EELb0ELb1ELb0ELb0ELb0ELb0ELb0EEEvNS_16Flash_bwd_paramsE,(.L_x_1024 - _ZN5flash44flash_bwd_dq_dk_dv_loop_seqk_parallel_kernelI23Flash_bwd_kernel_traitsILi256ELi64ELi64ELi8ELi4ELi2ELi2ELb0ELb1EN7cutlass10bfloat16_tE19Flash_kernel_traitsILi256ELi64ELi64ELi8ES3_EELb0ELb1ELb0ELb0ELb0ELb0ELb0EEEvNS_16Flash_bwd_paramsE)
        .other          _ZN5flash44flash_bwd_dq_dk_dv_loop_seqk_parallel_kernelI23Flash_bwd_kernel_traitsILi256ELi64ELi64ELi8ELi4ELi2ELi2ELb0ELb1EN7cutlass10bfloat16_tE19Flash_kernel_traitsILi256ELi64ELi64ELi8ES3_EELb0ELb1ELb0ELb0ELb0ELb0ELb0EEEvNS_16Flash_bwd_paramsE,@"STO_CUDA_ENTRY STV_DEFAULT"
_ZN5flash44flash_bwd_dq_dk_dv_loop_seqk_parallel_kernelI23Flash_bwd_kernel_traitsILi256ELi64ELi64ELi8ELi4ELi2ELi2ELb0ELb1EN7cutlass10bfloat16_tE19Flash_kernel_traitsILi256ELi64ELi64ELi8ES3_EELb0ELb1ELb0ELb0ELb0ELb0ELb0EEEvNS_16Flash_bwd_paramsE:
.text._ZN5flash44flash_bwd_dq_dk_dv_loop_seqk_parallel_kernelI23Flash_bwd_kernel_traitsILi256ELi64ELi64ELi8ELi4ELi2ELi2ELb0ELb1EN7cutlass10bfloat16_tE19Flash_kernel_traitsILi256ELi64ELi64ELi8ES3_EELb0ELb1ELb0ELb0ELb0ELb0ELb0EEEvNS_16Flash_bwd_paramsE:
[----:B------:R-:W-:Y:S02]  /*0000*/  MOV R1, c[0x0][0x28] ;  /* 0x00000a0000017a02 */ /* 0x000fe40000000f00 */
[----:B------:R-:W1:Y:S01]  /*0010*/  S2UR UR18, SR_CTAID.X ;  /* 0x00000000001279c3 */ /* 0x000e620000002500 */
[----:B------:R-:W-:Y:S02]  /*0020*/  ULDC UR4, c[0x0][0x218] ;  /* 0x0000860000047ab9 */ /* 0x000fe40000000800 */
[----:B------:R-:W-:-:S04]  /*0030*/  UIADD3 UR5, UR4, 0x3f, URZ ;  /* 0x0000003f04057890 */ /* 0x000fc8000fffe03f */
        /* <DEDUP_REMOVED lines=9> */
[----:B------:R-:W-:Y:S02]  /*00d0*/  ULDC.U8 UR7, c[0x0][0x328] ;  /* 0x0000ca0000077ab9 */ /* 0x000fe40000000000 */
[----:B------:R-:W-:Y:S02]  /*00e0*/  UISETP.NE.AND UP5, UPT, UR7, URZ, UPT ;  /* 0x0000003f0700728c */ /* 0x000fe4000bfa5270 */
[----:B------:R-:W-:Y:S02]  /*00f0*/  ULDC UR61, c[0x0][0x224] ;  /* 0x00008900003d7ab9 */ /* 0x000fe40000000800 */
[----:B------:R-:W3:Y:S01]  /*0100*/  S2UR UR33, SR_CTAID.Y ;  /* 0x00000000002179c3 */ /* 0x000ee20000002600 */
[----:B------:R-:W-:-:S02]  /*0110*/  ULDC UR45, c[0x0][0x22c] ;  /* 0x00008b00002d7ab9 */ /* 0x000fc40000000800 */
[----:B------:R-:W-:Y:S02]  /*0120*/  ULDC UR36, c[0x0][0x1c0] ;  /* 0x0000700000247ab9 */ /* 0x000fe40000000800 */
[----:B------:R-:W-:Y:S02]  /*0130*/  ULDC UR10, c[0x0][0x1c0] ;  /* 0x00007000000a7ab9 */ /* 0x000fe40000000800 */
[----:B------:R-:W-:Y:S02]  /*0140*/  USHF.R.S32.HI UR5, URZ, 0x1f, UR61 ;  /* 0x0000001f3f057899 */ /* 0x000fe4000801143d */
        /* <DEDUP_REMOVED lines=10> */
[--C-:B------:R-:W-:Y:S01]  /*01f0*/  SHF.R.S32.HI R0, RZ, 0x5, R11.reuse ;  /* 0x00000005ff007819 */ /* 0x100fe2000001140b */
[----:B------:R-:W-:Y:S01]  /*0200*/  ULDC UR9, c[0x0][0x1c0] ;  /* 0x0000700000097ab9 */ /* 0x000fe20000000800 */
[----:B------:R-:W-:Y:S01]  /*0210*/  SHF.R.S32.HI R3, RZ, 0x1f, R11 ;  /* 0x0000001fff037819 */ /* 0x000fe2000001140b */
[----:B------:R-:W-:Y:S01]  /*0220*/  UIMAD UR54, UR6, UR4, UR54 ;  /* 0x00000004063672a4 */ /* 0x000fe2000f8e0236 */
[-C--:B------:R-:W-:Y:S01]  /*0230*/  LEA.HI R2, R11, R0.reuse, RZ, 0x1 ;  /* 0x000000000b027211 */ /* 0x080fe200078f08ff */
[----:B---3--:R-:W-:Y:S01]  /*0240*/  UIMAD UR51, UR5, UR33, URZ ;  /* 0x00000021053372a4 */ /* 0x008fe2000f8e023f */
[----:B------:R-:W-:Y:S01]  /*0250*/  LEA.HI R3, R3, R0, RZ, 0x2 ;  /* 0x0000000003037211 */ /* 0x000fe200078f10ff */
[----:B------:R-:W-:Y:S01]  /*0260*/  UIMAD.WIDE.U32 UR42, UR33, UR61, URZ ;  /* 0x0000003d212a72a5 */ /* 0x000fe2000f8e003f */
[----:B------:R-:W-:Y:S01]  /*0270*/  LOP3.LUT R2, R2, 0xfffffffe, RZ, 0xc0, !PT ;  /* 0xfffffffe02027812 */ /* 0x000fe200078ec0ff */
[----:B------:R-:W-:Y:S01]  /*0280*/  UIMAD UR4, UR33, UR9, UR34 ;  /* 0x00000009210472a4 */ /* 0x000fe2000f8e0222 */
[----:B------:R-:W-:Y:S01]  /*0290*/  LOP3.LUT R3, R3, 0xfffffffc, RZ, 0xc0, !PT ;  /* 0xfffffffc03037812 */ /* 0x000fe200078ec0ff */
[----:B------:R-:W-:Y:S01]  /*02a0*/  @!UP5 UIMAD UR5, UR33, UR11, UR34 ;  /* 0x0000000b2105d2a4 */ /* 0x000fe2000f8e0222 */
[----:B------:R-:W-:Y:S01]  /*02b0*/  LEA.HI R13, R19, R224, RZ, 0x4 ;  /* 0x000000e0130d7211 */ /* 0x000fe200078f20ff */
[C---:B------:R-:W-:Y:S01]  /*02c0*/  IMAD.IADD R2, R0.reuse, 0x1, -R2 ;  /* 0x0000000100027824 */ /* 0x040fe200078e0a02 */
[----:B------:R-:W-:Y:S01]  /*02d0*/  SHF.R.S32.HI R7, RZ, 0x2, R5 ;  /* 0x00000002ff077819 */ /* 0x000fe20000011405 */
[----:B------:R-:W-:Y:S01]  /*02e0*/  IMAD.IADD R3, R0, 0x1, -R3 ;  /* 0x0000000100037824 */ /* 0x000fe200078e0a03 */
[----:B------:R-:W-:Y:S01]  /*02f0*/  SHF.R.S32.HI R12, RZ, 0x1f, R5 ;  /* 0x0000001fff0c7819 */ /* 0x000fe20000011405 */
[----:B------:R-:W-:Y:S01]  /*0300*/  IMAD.SHL.U32 R15, R2, 0x10, RZ ;  /* 0x00000010020f7824 */ /* 0x000fe200078e00ff */
[----:B------:R-:W-:Y:S01]  /*0310*/  SHF.R.S32.HI R0, RZ, 0x4, R13 ;  /* 0x00000004ff007819 */ /* 0x000fe2000001140d */
[----:B------:R-:W-:Y:S01]  /*0320*/  USHF.L.U32 UR44, UR45, 0x6, URZ ;  /* 0x000000062d2c7899 */ /* 0x000fe2000800063f */
[----:B------:R-:W-:Y:S01]  /*0330*/  LEA.HI R12, R12, R7, RZ, 0x3 ;  /* 0x000000070c0c7211 */ /* 0x000fe200078f18ff */
[----:B------:R-:W-:Y:S01]  /*0340*/  ULDC UR48, c[0x0][0x214] ;  /* 0x0000850000307ab9 */ /* 0x000fe20000000800 */
[----:B------:R-:W-:Y:S01]  /*0350*/  LEA.HI R6, R13, R0, RZ, 0x1 ;  /* 0x000000000d067211 */ /* 0x000fe200078f08ff */
[----:B------:R-:W-:Y:S01]  /*0360*/  ULDC UR55, c[0x0][0x1c8] ;  /* 0x0000720000377ab9 */ /* 0x000fe20000000800 */
[----:B------:R-:W-:Y:S01]  /*0370*/  LOP3.LUT R12, R12, 0xfffffff8, RZ, 0xc0, !PT ;  /* 0xfffffff80c0c7812 */ /* 0x000fe200078ec0ff */
[----:B------:R-:W-:Y:S01]  /*0380*/  ULDC.U8 UR8, c[0x0][0x3d0] ;  /* 0x0000f40000087ab9 */ /* 0x000fe20000000000 */
[----:B------:R-:W-:Y:S01]  /*0390*/  LOP3.LUT R6, R6, 0xfffffffe, RZ, 0xc0, !PT ;  /* 0xfffffffe06067812 */ /* 0x000fe200078ec0ff */
[----:B------:R-:W-:Y:S01]  /*03a0*/  ULDC UR49, c[0x0][0x224] ;  /* 0x0000890000317ab9 */ /* 0x000fe20000000800 */
[----:B------:R-:W-:Y:S01]  /*03b0*/  LEA.HI R17, R19, R224, RZ, 0x3 ;  /* 0x000000e013117211 */ /* 0x000fe200078f18ff */
[----:B------:R-:W-:Y:S01]  /*03c0*/  IMAD.IADD R12, R7, 0x1, -R12 ;  /* 0x00000001070c7824 */ /* 0x000fe200078e0a0c */
[----:B------:R-:W-:Y:S01]  /*03d0*/  LOP3.LUT R13, R13, 0xfffffff0, RZ, 0xc0, !PT ;  /* 0xfffffff00d0d7812 */ /* 0x000fe200078ec0ff */
[----:B------:R-:W-:Y:S01]  /*03e0*/  IMAD.IADD R6, R0, 0x1, -R6 ;  /* 0x0000000100067824 */ /* 0x000fe200078e0a06 */
[----:B------:R-:W-:Y:S01]  /*03f0*/  LOP3.LUT R7, R17, 0xfffffff8, RZ, 0xc0, !PT ;  /* 0xfffffff811077812 */ /* 0x000fe200078ec0ff */
[----:B------:R-:W-:Y:S01]  /*0400*/  @UP5 UIMAD UR53, UR33, UR48, URZ ;  /* 0x00000030213552a4 */ /* 0x000fe2000f8e023f */
[----:B------:R-:W-:Y:S01]  /*0410*/  LOP3.LUT R11, R11, 0xffffffe0, RZ, 0xc0, !PT ;  /* 0xffffffe00b0b7812 */ /* 0x000fe200078ec0ff */
[C---:B------:R-:W-:Y:S01]  /*0420*/  IMAD.IADD R0, R224.reuse, 0x1, -R13 ;  /* 0x00000001e0007824 */ /* 0x040fe200078e0a0d */
[----:B------:R-:W-:Y:S01]  /*0430*/  SHF.R.S32.HI R230, RZ, 0x3, R17 ;  /* 0x00000003ffe67819 */ /* 0x000fe20000011411 */
[C---:B------:R-:W-:Y:S01]  /*0440*/  IMAD.IADD R8, R224.reuse, 0x1, -R7 ;  /* 0x00000001e0087824 */ /* 0x040fe200078e0a07 */
[----:B------:R-:W-:Y:S01]  /*0450*/  LOP3.LUT R5, R5, 0x7ffffffc, RZ, 0xc0, !PT ;  /* 0x7ffffffc05057812 */ /* 0x000fe200078ec0ff */
[----:B------:R-:W-:Y:S01]  /*0460*/  IMAD.IADD R11, R224, 0x1, -R11 ;  /* 0x00000001e00b7824 */ /* 0x000fe200078e0a0b */
[----:B------:R-:W-:Y:S01]  /*0470*/  SHF.R.S32.HI R7, RZ, 0x1f, R0 ;  /* 0x0000001fff077819 */ /* 0x000fe20000011400 */
[C---:B------:R-:W-:Y:S01]  /*0480*/  IMAD.SHL.U32 R232, R8.reuse, 0x8, RZ ;  /* 0x0000000808e87824 */ /* 0x040fe200078e00ff */
[----:B------:R-:W-:Y:S01]  /*0490*/  LOP3.LUT P4, RZ, R8, 0x4, RZ, 0xc0, !PT ;  /* 0x0000000408ff7812 */ /* 0x000fe2000788c0ff */
[----:B------:R-:W-:Y:S01]  /*04a0*/  IMAD.SHL.U32 R9, R230, 0x40, RZ ;  /* 0x00000040e6097824 */ /* 0x000fe200078e00ff */
[----:B------:R-:W-:Y:S01]  /*04b0*/  LEA.HI R7, R7, R0, RZ, 0x3 ;  /* 0x0000000007077211 */ /* 0x000fe200078f18ff */
[----:B------:R-:W-:Y:S01]  /*04c0*/  UMOV UR39, URZ ;  /* 0x0000003f00277c82 */ /* 0x000fe20008000000 */
[C---:B------:R-:W-:Y:S01]  /*04d0*/  LOP3.LUT P3, RZ, R8.reuse, 0x2, RZ, 0xc0, !PT ;  /* 0x0000000208ff7812 */ /* 0x040fe2000786c0ff */
[----:B------:R-:W-:Y:S01]  /*04e0*/  IMAD.SHL.U32 R8, R8, 0x40, RZ ;  /* 0x0000004008087824 */ /* 0x000fe200078e00ff */
[C---:B------:R-:W-:Y:S01]  /*04f0*/  LOP3.LUT R13, R7.reuse, 0xfffffff8, RZ, 0xc0, !PT ;  /* 0xfffffff8070d7812 */ /* 0x040fe200078ec0ff */
[----:B------:R-:W-:Y:S01]  /*0500*/  IMAD.SHL.U32 R7, R7, 0x40, RZ ;  /* 0x0000004007077824 */ /* 0x000fe200078e00ff */
[----:B------:R-:W-:Y:S01]  /*0510*/  SHF.R.S32.HI R4, RZ, 0x1f, R11 ;  /* 0x0000001fff047819 */ /* 0x000fe2000001140b */
[----:B------:R-:W-:Y:S01]  /*0520*/  UMOV UR59, 0x4 ;  /* 0x00000004003b7882 */ /* 0x000fe20000000000 */
[----:B------:R-:W-:Y:S01]  /*0530*/  LOP3.LUT R8, R8, 0x1c0, RZ, 0xc0, !PT ;  /* 0x000001c008087812 */ /* 0x000fe200078ec0ff */
[----:B------:R-:W-:Y:S01]  /*0540*/  IMAD.IADD R13, R0, 0x1, -R13 ;  /* 0x00000001000d7824 */ /* 0x000fe200078e0a0d */
[----:B------:R-:W-:Y:S01]  /*0550*/  LOP3.LUT R0, R12, 0x1, RZ, 0xc0, !PT ;  /* 0x000000010c007812 */ /* 0x000fe200078ec0ff */
[----:B------:R-:W-:Y:S01]  /*0560*/  ULOP3.LUT UR55, UR34, UR55, URZ, 0x3c, !UPT ;  /* 0x0000003722377292 */ /* 0x000fe2000f8e3c3f */
[----:B------:R-:W-:Y:S01]  /*0570*/  LOP3.LUT R9, R9, 0x1c0, RZ, 0xc0, !PT ;  /* 0x000001c009097812 */ /* 0x000fe200078ec0ff */
[----:B------:R-:W-:Y:S01]  /*0580*/  USHF.L.U32 UR60, UR33, 0x7, URZ ;  /* 0x00000007213c7899 */ /* 0x000fe2000800063f */
[----:B------:R-:W-:Y:S01]  /*0590*/  ISETP.NE.U32.AND P0, PT, R0, 0x1, PT ;  /* 0x000000010000780c */ /* 0x000fe20003f05070 */
[----:B------:R-:W-:Y:S01]  /*05a0*/  UISETP.NE.AND UP6, UPT, UR8, URZ, UPT ;  /* 0x0000003f0800728c */ /* 0x000fe2000bfc5270 */
[----:B------:R-:W-:Y:S01]  /*05b0*/  LOP3.LUT R0, R8, 0x10, R15, 0xf8, !PT ;  /* 0x0000001008007812 */ /* 0x000fe200078ef80f */
[----:B------:R-:W-:Y:S01]  /*05c0*/  USHF.R.S32.HI UR56, URZ, 0x1f, UR34 ;  /* 0x0000001f3f387899 */ /* 0x000fe20008011422 */
[----:B------:R-:W-:Y:S01]  /*05d0*/  LEA.HI R4, R4, R11, RZ, 0x2 ;  /* 0x0000000b04047211 */ /* 0x000fe200078f10ff */
[----:B------:R-:W-:Y:S01]  /*05e0*/  USHF.R.S32.HI UR58, URZ, 0x1f, UR33 ;  /* 0x0000001f3f3a7899 */ /* 0x000fe20008011421 */
[----:B------:R-:W-:Y:S01]  /*05f0*/  LOP3.LUT R10, R9, 0x38, R232, 0xf8, !PT ;  /* 0x00000038090a7812 */ /* 0x000fe200078ef8e8 */
[----:B------:R-:W-:Y:S01]  /*0600*/  USHF.R.S32.HI UR57, URZ, 0x1f, UR34 ;  /* 0x0000001f3f397899 */ /* 0x000fe20008011422 */
[----:B------:R-:W-:Y:S01]  /*0610*/  LOP3.LUT R222, R8, 0x8, R17, 0xf8, !PT ;  /* 0x0000000808de7812 */ /* 0x000fe200078ef811 */
[----:B------:R-:W-:Y:S01]  /*0620*/  UIMAD.WIDE.U32 UR40, UR36, UR42, URZ ;  /* 0x0000002a242872a5 */ /* 0x000fe2000f8e003f */
[----:B------:R-:W-:Y:S01]  /*0630*/  SHF.R.U32.HI R15, RZ, 0x3, R8 ;  /* 0x00000003ff0f7819 */ /* 0x000fe20000011608 */
[----:B------:R-:W-:Y:S01]  /*0640*/  UIMAD UR50, UR37, UR42, URZ ;  /* 0x0000002a253272a4 */ /* 0x000fe2000f8e023f */
[----:B------:R-:W-:Y:S01]  /*0650*/  SHF.R.U32.HI R9, RZ, 0x3, R9 ;  /* 0x00000003ff097819 */ /* 0x000fe20000011609 */
[----:B------:R-:W-:Y:S01]  /*0660*/  USHF.R.S32.HI UR52, URZ, 0x1f, UR46 ;  /* 0x0000001f3f347899 */ /* 0x000fe2000801142e */
[CC--:B------:R-:W-:Y:S01]  /*0670*/  LEA.HI R11, R19.reuse, R224.reuse, RZ, 0x7 ;  /* 0x000000e0130b7211 */ /* 0x0c0fe200078f38ff */
[----:B------:R-:W-:Y:S01]  /*0680*/  UIMAD UR49, UR4, UR49, URZ ;  /* 0x00000031043172a4 */ /* 0x000fe2000f8e023f */
[----:B------:R-:W-:Y:S01]  /*0690*/  LEA.HI R8, R19, R224, RZ, 0x6 ;  /* 0x000000e013087211 */ /* 0x000fe200078f30ff */
[----:B------:R-:W-:Y:S01]  /*06a0*/  @!UP5 UIMAD UR48, UR5, UR48, URZ ;  /* 0x000000300530d2a4 */ /* 0x000fe2000f8e023f */
[----:B------:R-:W-:Y:S01]  /*06b0*/  LOP3.LUT R9, R10, R9, RZ, 0x3c, !PT ;  /* 0x000000090a097212 */ /* 0x000fe200078e3cff */
[----:B------:R-:W-:Y:S01]  /*06c0*/  IMAD.SHL.U32 R10, R6, 0x200, RZ ;  /* 0x00000200060a7824 */ /* 0x000fe200078e00ff */
[----:B------:R-:W-:Y:S01]  /*06d0*/  SHF.R.S32.HI R11, RZ, 0x7, R11 ;  /* 0x00000007ff0b7819 */ /* 0x000fe2000001140b */
[----:B------:R-:W-:Y:S01]  /*06e0*/  USHF.R.S32.HI UR47, URZ, 0x1f, UR44 ;  /* 0x0000001f3f2f7899 */ /* 0x000fe2000801142c */
[----:B------:R-:W-:-:S02]  /*06f0*/  SHF.R.S32.HI R8, RZ, 0x6, R8 ;  /* 0x00000006ff087819 */ /* 0x000fc40000011408 */
[C---:B------:R-:W-:Y:S01]  /*0700*/  R2P PR, R12.reuse, 0x6 ;  /* 0x000000060c007804 */ /* 0x040fe20000000000 */
[----:B------:R-:W-:Y:S01]  /*0710*/  IMAD.SHL.U32 R12, R12, 0x40, RZ ;  /* 0x000000400c0c7824 */ /* 0x000fe200078e00ff */
[----:B------:R-:W-:Y:S01]  /*0720*/  LOP3.LUT R0, R0, 0x8, R17, 0xf8, !PT ;  /* 0x0000000800007812 */ /* 0x000fe200078ef811 */
[----:B------:R-:W-:Y:S01]  /*0730*/  IMAD R17, R11, 0x800, R10 ;  /* 0x000008000b117824 */ /* 0x000fe200078e020a */
[----:B------:R-:W-:Y:S01]  /*0740*/  LOP3.LUT P6, RZ, R13, 0x4, RZ, 0xc0, !PT ;  /* 0x000000040dff7812 */ /* 0x000fe200078cc0ff */
[----:B------:R-:W-:Y:S01]  /*0750*/  IMAD R226, R8, 0x200, R9 ;  /* 0x0000020008e27824 */ /* 0x000fe200078e0209 */
[----:B------:R-:W-:Y:S01]  /*0760*/  LOP3.LUT R0, R10, R0, R15, 0xf6, !PT ;  /* 0x000000000a007212 */ /* 0x000fe200078ef60f */
[----:B------:R-:W-:Y:S01]  /*0770*/  IMAD.SHL.U32 R8, R8, 0x8, RZ ;  /* 0x0000000808087824 */ /* 0x000fe200078e00ff */
[----:B------:R-:W-:Y:S01]  /*0780*/  LOP3.LUT R12, R12, 0x1c0, RZ, 0xc0, !PT ;  /* 0x000001c00c0c7812 */ /* 0x000fe200078ec0ff */
[----:B------:R-:W-:Y:S01]  /*0790*/  IMAD.SHL.U32 R11, R11, 0x20, RZ ;  /* 0x000000200b0b7824 */ /* 0x000fe200078e00ff */
[C---:B------:R-:W-:Y:S01]  /*07a0*/  LOP3.LUT P5, RZ, R13.reuse, 0x2, RZ, 0xc0, !PT ;  /* 0x000000020dff7812 */ /* 0x040fe200078ac0ff */
[----:B------:R-:W-:Y:S01]  /*07b0*/  IMAD.IADD R10, R224, 0x1, -R5 ;  /* 0x00000001e00a7824 */ /* 0x000fe200078e0a05 */
[----:B------:R-:W-:Y:S01]  /*07c0*/  LOP3.LUT R8, R8, 0x18, RZ, 0xc0, !PT ;  /* 0x0000001808087812 */ /* 0x000fe200078ec0ff */
[----:B------:R-:W-:Y:S01]  /*07d0*/  IMAD.SHL.U32 R5, R6, 0x20, RZ ;  /* 0x0000002006057824 */ /* 0x000fe200078e00ff */
[----:B------:R-:W-:Y:S01]  /*07e0*/  SHF.R.U32.HI R9, RZ, 0x3, R12 ;  /* 0x00000003ff097819 */ /* 0x000fe2000001160c */
[----:B------:R-:W-:Y:S01]  /*07f0*/  IMAD.SHL.U32 R10, R10, 0x2, RZ ;  /* 0x000000020a0a7824 */ /* 0x000fe200078e00ff */
[----:B------:R-:W-:Y:S01]  /*0800*/  LOP3.LUT R14, R12, 0x20, R11, 0xf8, !PT ;  /* 0x000000200c0e7812 */ /* 0x000fe200078ef80b */
[----:B------:R-:W-:Y:S01]  /*0810*/  IMAD.SHL.U32 R13, R13, 0x40, RZ ;  /* 0x000000400d0d7824 */ /* 0x000fe200078e00ff */
[----:B------:R-:W-:Y:S01]  /*0820*/  LOP3.LUT R231, R9, R12, R8, 0x1e, !PT ;  /* 0x0000000c09e77212 */ /* 0x000fe200078e1e08 */
[----:B------:R-:W-:Y:S01]  /*0830*/  IMAD.SHL.U32 R224, R224, 0x2, RZ ;  /* 0x00000002e0e07824 */ /* 0x000fe200078e00ff */
[----:B------:R-:W-:Y:S01]  /*0840*/  LOP3.LUT R14, R14, R9, RZ, 0x3c, !PT ;  /* 0x000000090e0e7212 */ /* 0x000fe200078e3cff */
[--C-:B------:R-:W-:Y:S01]  /*0850*/  IMAD R9, R3, 0x400, R10.reuse ;  /* 0x0000040003097824 */ /* 0x100fe200078e020a */
[----:B------:R-:W-:Y:S01]  /*0860*/  LOP3.LUT R5, R8, 0x20, R5, 0xf8, !PT ;  /* 0x0000002008057812 */ /* 0x000fe200078ef805 */
[----:B------:R-:W-:Y:S01]  /*0870*/  IMAD R10, R2, 0x400, R10 ;  /* 0x00000400020a7824 */ /* 0x000fe200078e020a */
[----:B------:R-:W-:Y:S01]  /*0880*/  LOP3.LUT R8, R13, 0x1c0, RZ, 0xc0, !PT ;  /* 0x000001c00d087812 */ /* 0x000fe200078ec0ff */
[----:B------:R-:W-:Y:S01]  /*0890*/  IMAD.IADD R234, R9, 0x1, R14 ;  /* 0x0000000109ea7824 */ /* 0x000fe200078e020e */
[----:B------:R-:W-:Y:S01]  /*08a0*/  SHF.R.S32.HI R4, RZ, 0x2, R4 ;  /* 0x00000002ff047819 */ /* 0x000fe20000011404 */
[----:B------:R-:W-:Y:S01]  /*08b0*/  IMAD.SHL.U32 R9, R6, 0x8, RZ ;  /* 0x0000000806097824 */ /* 0x000fe200078e00ff */
[----:B------:R-:W-:Y:S01]  /*08c0*/  SHF.R.U32.HI R6, RZ, 0x3, R8 ;  /* 0x00000003ff067819 */ /* 0x000fe20000011608 */
[----:B------:R-:W-:Y:S01]  /*08d0*/  IMAD.SHL.U32 R234, R234, 0x2, RZ ;  /* 0x00000002eaea7824 */ /* 0x000fe200078e00ff */
[----:B------:R-:W-:Y:S01]  /*08e0*/  LOP3.LUT R222, R222, R15, RZ, 0x3c, !PT ;  /* 0x0000000fdede7212 */ /* 0x000fe200078e3cff */
[----:B------:R-:W-:Y:S01]  /*08f0*/  IMAD R225, R3, 0x10, R4 ;  /* 0x0000001003e17824 */ /* 0x000fe200078e0204 */
[----:B------:R-:W-:Y:S01]  /*0900*/  LOP3.LUT R9, R8, 0x8, R9, 0xf8, !PT ;  /* 0x0000000808097812 */ /* 0x000fe200078ef809 */
[----:B------:R-:W-:Y:S01]  /*0910*/  IMAD.IADD R231, R10, 0x1, R231 ;  /* 0x000000010ae77824 */ /* 0x000fe200078e02e7 */
[----:B------:R-:W-:Y:S01]  /*0920*/  LOP3.LUT R5, R6, R5, R8, 0x1e, !PT ;  /* 0x0000000506057212 */ /* 0x000fe200078e1e08 */
[----:B------:R-:W-:Y:S01]  /*0930*/  IMAD.IADD R222, R17, 0x1, R222 ;  /* 0x0000000111de7824 */ /* 0x000fe200078e02de */
[----:B------:R-:W-:Y:S01]  /*0940*/  LOP3.LUT R8, R7, 0xfffffe00, RZ, 0xc0, !PT ;  /* 0xfffffe0007087812 */ /* 0x000fe200078ec0ff */
[----:B------:R-:W-:Y:S01]  /*0950*/  IMAD.MOV.U32 R7, RZ, RZ, -0x10 ;  /* 0xfffffff0ff077424 */ /* 0x000fe200078e00ff */
[----:B------:R-:W-:Y:S01]  /*0960*/  LOP3.LUT R9, R9, R6, RZ, 0x3c, !PT ;  /* 0x0000000609097212 */ /* 0x000fe200078e3cff */
[----:B------:R-:W-:Y:S01]  /*0970*/  IMAD.SHL.U32 R222, R222, 0x2, RZ ;  /* 0x00000002dede7824 */ /* 0x000fe200078e00ff */
[----:B------:R-:W-:Y:S01]  /*0980*/  LOP3.LUT R217, R5, R8, RZ, 0xfc, !PT ;  /* 0x0000000805d97212 */ /* 0x000fe200078efcff */
[--C-:B------:R-:W-:Y:S01]  /*0990*/  IMAD R4, R3, 0x400, R8.reuse ;  /* 0x0000040003047824 */ /* 0x100fe200078e0208 */
[C---:B------:R-:W-:Y:S01]  /*09a0*/  SEL R3, R213.reuse, 0xffffffe0, !P3 ;  /* 0xffffffe0d5037807 */ /* 0x040fe20005800000 */
[----:B------:R-:W-:Y:S01]  /*09b0*/  IMAD R216, R2, 0x400, R8 ;  /* 0x0000040002d87824 */ /* 0x000fe200078e0208 */
[----:B------:R-:W-:Y:S01]  /*09c0*/  SEL R213, R213, 0xffffffe0, !P5 ;  /* 0xffffffe0d5d57807 */ /* 0x000fe20006800000 */
[----:B------:R-:W-:Y:S01]  /*09d0*/  IMAD.IADD R223, R4, 0x1, R9 ;  /* 0x0000000104df7824 */ /* 0x000fe200078e0209 */
[----:B------:R-:W-:Y:S01]  /*09e0*/  IADD3 R236, R234, 0x20, RZ ;  /* 0x00000020eaec7810 */ /* 0x000fe20007ffe0ff */
[----:B------:R-:W-:Y:S01]  /*09f0*/  IMAD.MOV.U32 R4, RZ, RZ, 0x40 ;  /* 0x00000040ff047424 */ /* 0x000fe200078e00ff */
[----:B------:R-:W-:Y:S01]  /*0a00*/  SEL R7, R7, 0x10, !P0 ;  /* 0x0000001007077807 */ /* 0x000fe20004000000 */
[----:B------:R-:W-:Y:S01]  /*0a10*/  IMAD.IADD R216, R9, 0x1, R216 ;  /* 0x0000000109d87824 */ /* 0x000fe200078e02d8 */
[----:B------:R-:W-:Y:S01]  /*0a20*/  LEA R231, R231, 0x10000, 0x1 ;  /* 0x00010000e7e77811 */ /* 0x000fe200078e08ff */
[----:B------:R-:W-:Y:S01]  /*0a30*/  IMAD.SHL.U32 R223, R223, 0x2, RZ ;  /* 0x00000002dfdf7824 */ /* 0x000fe200078e00ff */
[----:B------:R-:W-:Y:S01]  /*0a40*/  SEL R5, R4, 0xffffffc0, !P4 ;  /* 0xffffffc004057807 */ /* 0x000fe20006000000 */
[----:B------:R-:W-:Y:S01]  /*0a50*/  IMAD.IADD R212, R222, 0x1, R3 ;  /* 0x00000001ded47824 */ /* 0x000fe200078e0203 */
[----:B------:R-:W-:Y:S01]  /*0a60*/  SEL R4, R4, 0xffffffc0, !P6 ;  /* 0xffffffc004047807 */ /* 0x000fe20007000000 */
[----:B------:R-:W-:Y:S01]  /*0a70*/  IMAD.IADD R221, R223, 0x1, R213 ;  /* 0x00000001dfdd7824 */ /* 0x000fe200078e02d5 */
[----:B------:R-:W-:Y:S01]  /*0a80*/  LEA R216, R216, 0x20000, 0x1 ;  /* 0x00020000d8d87811 */ /* 0x000fe200078e08ff */
[----:B------:R-:W-:Y:S01]  /*0a90*/  IMAD.SHL.U32 R218, R0, 0x2, RZ ;  /* 0x0000000200da7824 */ /* 0x000fe200078e00ff */
[----:B------:R-:W-:Y:S01]  /*0aa0*/  @P1 IADD3 R236, R234, -0x20, RZ ;  /* 0xffffffe0eaec1810 */ /* 0x000fe20007ffe0ff */
[----:B------:R-:W-:Y:S01]  /*0ab0*/  IMAD.SHL.U32 R226, R226, 0x2, RZ ;  /* 0x00000002e2e27824 */ /* 0x000fe200078e00ff */
[----:B------:R-:W-:Y:S01]  /*0ac0*/  IADD3 R235, R231, 0x40, RZ ;  /* 0x00000040e7eb7810 */ /* 0x000fe20007ffe0ff */
[----:B------:R-:W-:Y:S01]  /*0ad0*/  IMAD.IADD R214, R4, 0x1, R216 ;  /* 0x0000000104d67824 */ /* 0x000fe200078e02d8 */
[----:B------:R-:W-:Y:S01]  /*0ae0*/  LOP3.LUT R224, R11, 0x6, R224, 0xf8, !PT ;  /* 0x000000060be07812 */ /* 0x000fe200078ef8e0 */
[----:B------:R-:W-:Y:S01]  /*0af0*/  IMAD.IADD R215, R213, 0x1, R216 ;  /* 0x00000001d5d77824 */ /* 0x000fe200078e02d8 */
[----:B------:R-:W-:Y:S01]  /*0b00*/  IADD3 R229, R232, 0x40, RZ ;  /* 0x00000040e8e57810 */ /* 0x000fe20007ffe0ff */
[--C-:B------:R-:W-:Y:S01]  /*0b10*/  IMAD R0, R0, 0x2, R5.reuse ;  /* 0x0000000200007824 */ /* 0x100fe200078e0205 */
[----:B------:R-:W-:Y:S01]  /*0b20*/  IADD3 R228, R232, 0x80, RZ ;  /* 0x00000080e8e47810 */ /* 0x000fe20007ffe0ff */
[----:B------:R-:W-:Y:S01]  /*0b30*/  IMAD.IADD R3, R222, 0x1, R5 ;  /* 0x00000001de037824 */ /* 0x000fe200078e0205 */
[----:B------:R-:W-:Y:S01]  /*0b40*/  IADD3 R227, R232, 0xc0, RZ ;  /* 0x000000c0e8e37810 */ /* 0x000fe20007ffe0ff */
[----:B------:R-:W-:Y:S01]  /*0b50*/  IMAD.IADD R2, R5, 0x1, R212 ;  /* 0x0000000105027824 */ /* 0x000fe200078e02d4 */
[----:B------:R-:W-:Y:S01]  /*0b60*/  @P2 IADD3 R235, R231, -0x40, RZ ;  /* 0xffffffc0e7eb2810 */ /* 0x000fe20007ffe0ff */
[----:B------:R-:W-:-:S02]  /*0b70*/  IMAD.IADD R237, R234, 0x1, R7 ;  /* 0x00000001eaed7824 */ /* 0x000fc400078e0207 */
[----:B------:R-:W-:Y:S02]  /*0b80*/  IMAD.SHL.U32 R217, R217, 0x2, RZ ;  /* 0x00000002d9d97824 */ /* 0x000fe400078e00ff */
[----:B------:R-:W-:Y:S02]  /*0b90*/  IMAD.IADD R238, R7, 0x1, R236 ;  /* 0x0000000107ee7824 */ /* 0x000fe400078e02ec */
[--C-:B------:R-:W-:Y:S02]  /*0ba0*/  IMAD.IADD R220, R223, 0x1, R4.reuse ;  /* 0x00000001dfdc7824 */ /* 0x100fe400078e0204 */
[----:B------:R-:W-:Y:S02]  /*0bb0*/  IMAD.IADD R219, R221, 0x1, R4 ;  /* 0x00000001dddb7824 */ /* 0x000fe400078e0204 */
[----:B------:R-:W-:Y:S02]  /*0bc0*/  IMAD.IADD R213, R213, 0x1, R214 ;  /* 0x00000001d5d57824 */ /* 0x000fe400078e02d6 */
.L_x_243:
[----:B------:R-:W-:Y:S02]  /*0bd0*/  ULDC.64 UR4, c[0x0][0x240] ;  /* 0x0000900000047ab9 */ /* 0x000fe40000000a00 */
[----:B------:R-:W-:-:S02]  /*0be0*/  ULDC.64 UR6, c[0x0][0x250] ;  /* 0x0000940000067ab9 */ /* 0x000fc40000000a00 */
[----:B------:R-:W-:Y:S02]  /*0bf0*/  UISETP.NE.U32.AND UP1, UPT, URZ, UR4, UPT ;  /* 0x000000043f00728c */ /* 0x000fe4000bf25070 */
[----:B------:R-:W-:Y:S02]  /*0c00*/  UISETP.NE.U32.AND UP3, UPT, URZ, UR6, UPT ;  /* 0x000000063f00728c */ /* 0x000fe4000bf65070 */
[----:B------:R-:W-:Y:S02]  /*0c10*/  USHF.R.S32.HI UR38, URZ, 0x1f, UR33 ;  /* 0x0000001f3f267899 */ /* 0x000fe40008011421 */
[----:B------:R-:W-:Y:S02]  /*0c20*/  USHF.L.U32 UR12, UR33, 0x2, URZ ;  /* 0x00000002210c7899 */ /* 0x000fe4000800063f */
[----:B------:R-:W-:Y:S02]  /*0c30*/  UISETP.NE.AND.EX UP1, UPT, URZ, UR5, UPT, UP1 ;  /* 0x000000053f00728c */ /* 0x000fe4000bf25310 */
[----:B------:R-:W-:-:S02]  /*0c40*/  UISETP.NE.AND.EX UP3, UPT, URZ, UR7, UPT, UP3 ;  /* 0x000000073f00728c */ /* 0x000fc4000bf65330 */
[----:B------:R-:W-:Y:S02]  /*0c50*/  USHF.L.U64.HI UR11, UR33, 0x2, UR38 ;  /* 0x00000002210b7899 */ /* 0x000fe40008010226 */
[----:B------:R-:W-:Y:S01]  /*0c60*/  UIADD3 UR4, UP0, UR12, UR4, URZ ;  /* 0x000000040c047290 */ /* 0x000fe2000ff1e03f */
[----:B------:R-:W-:Y:S01]  /*0c70*/  PLOP3.LUT P2, PT, PT, PT, UP1, 0x80, 0x0 ;  /* 0x000000000000781c */ /* 0x000fe20003f4f018 */
[----:B------:R-:W-:Y:S02]  /*0c80*/  ULDC.U8 UR10, c[0x0][0x312] ;  /* 0x0000c480000a7ab9 */ /* 0x000fe40000000000 */
[----:B------:R-:W-:Y:S02]  /*0c90*/  UIADD3.X UR5, UR11, UR5, URZ, UP0, !UPT ;  /* 0x000000050b057290 */ /* 0x000fe400087fe43f */
[----:B------:R-:W-:Y:S01]  /*0ca0*/  ULDC.64 UR8, c[0x0][0x248] ;  /* 0x0000920000087ab9 */ /* 0x000fe20000000a00 */
[----:B-1----:R-:W-:Y:S01]  /*0cb0*/  IMAD.U32 R12, RZ, RZ, UR4 ;  /* 0x00000004ff0c7e24 */ /* 0x002fe2000f8e00ff */
[----:B------:R-:W-:-:S02]  /*0cc0*/  UISETP.NE.AND UP4, UPT, UR10, URZ, UPT ;  /* 0x0000003f0a00728c */ /* 0x000fc4000bf85270 */
[----:B------:R-:W-:Y:S01]  /*0cd0*/  UISETP.EQ.U32.AND UP2, UPT, URZ, UR8, UPT ;  /* 0x000000083f00728c */ /* 0x000fe2000bf42070 */
[----:B------:R-:W-:Y:S01]  /*0ce0*/  IMAD.U32 R13, RZ, RZ, UR5 ;  /* 0x00000005ff0d7e24 */ /* 0x000fe2000f8e00ff */
[----:B------:R-:W-:Y:S02]  /*0cf0*/  @UP3 UIADD3 UR6, UP0, UR12, UR6, URZ ;  /* 0x000000060c063290 */ /* 0x000fe4000ff1e03f */
[----:B------:R-:W-:Y:S02]  /*0d00*/  UISETP.EQ.OR.EX UP2, UPT, URZ, UR9, !UP4, UP2 ;  /* 0x000000093f00728c */ /* 0x000fe4000e742720 */
[----:B------:R-:W-:Y:S02]  /*0d10*/  @UP3 UIADD3.X UR7, UR11, UR7, URZ, UP0, !UPT ;  /* 0x000000070b073290 */ /* 0x000fe400087fe43f */
[----:B------:R-:W-:Y:S02]  /*0d20*/  ULDC.64 UR4, c[0x0][0x118] ;  /* 0x0000460000047ab9 */ /* 0x000fe40000000a00 */
[----:B------:R-:W-:Y:S01]  /*0d30*/  UIADD3 UR10, UP0, UR12, UR8, URZ ;  /* 0x000000080c0a7290 */ /* 0x000fe2000ff1e03f */
[----:B--2---:R-:W2:Y:S01]  /*0d40*/  @P2 LDG.E R9, [R12.64] ;  /* 0x000000040c092981 */ /* 0x004ea2000c1e1900 */
[----:B------:R-:W-:-:S03]  /*0d50*/  PLOP3.LUT P1, PT, PT, PT, UP2, 0x80, 0x0 ;  /* 0x000000000000781c */ /* 0x000fc60003f2f028 */
[----:B---3--:R-:W3:Y:S01]  /*0d60*/  @P2 LDG.E R4, [R12.64+0x4] ;  /* 0x000004040c042981 */ /* 0x008ee2000c1e1900 */
[----:B------:R-:W-:Y:S01]  /*0d70*/  UIADD3.X UR8, UR11, UR9, URZ, UP0, !UPT ;  /* 0x000000090b087290 */ /* 0x000fe200087fe43f */
[----:B------:R-:W-:Y:S01]  /*0d80*/  IMAD.U32 R6, RZ, RZ, UR10 ;  /* 0x0000000aff067e24 */ /* 0x000fe2000f8e00ff */
[----:B------:R-:W-:Y:S01]  /*0d90*/  PLOP3.LUT P0, PT, PT, PT, UP3, 0x80, 0x0 ;  /* 0x000000000000781c */ /* 0x000fe20003f0f038 */
[----:B------:R-:W-:Y:S02]  /*0da0*/  IMAD.U32 R10, RZ, RZ, UR6 ;  /* 0x00000006ff0a7e24 */ /* 0x000fe4000f8e00ff */
[----:B------:R-:W-:Y:S02]  /*0db0*/  IMAD.U32 R11, RZ, RZ, UR7 ;  /* 0x00000007ff0b7e24 */ /* 0x000fe4000f8e00ff */
[----:B------:R-:W-:-:S05]  /*0dc0*/  IMAD.U32 R7, RZ, RZ, UR8 ;  /* 0x00000008ff077e24 */ /* 0x000fca000f8e00ff */
[----:B------:R-:W4:Y:S04]  /*0dd0*/  @!P1 LDG.E R8, [R6.64] ;  /* 0x0000000406089981 */ /* 0x000f28000c1e1900 */
[----:B-----5:R1:W5:Y:S01]  /*0de0*/  @P0 LDG.E R5, [R10.64] ;  /* 0x000000040a050981 */ /* 0x020362000c1e1900 */
[----:B------:R-:W1:Y:S01]  /*0df0*/  S2UR UR28, SR_CTAID.X ;  /* 0x00000000001c79c3 */ /* 0x000e620000002500 */
[----:B------:R-:W-:Y:S02]  /*0e00*/  UMOV UR14, 0xffffffff ;  /* 0xffffffff000e7882 */ /* 0x000fe40000000000 */
[----:B------:R-:W-:Y:S02]  /*0e10*/  UMOV UR26, 0xffffffff ;  /* 0xffffffff001a7882 */ /* 0x000fe40000000000 */
[----:B------:R-:W-:-:S02]  /*0e20*/  ULDC UR8, c[0x0][0xc] ;  /* 0x0000030000087ab9 */ /* 0x000fc40000000800 */
[----:B------:R-:W-:Y:S02]  /*0e30*/  USHF.L.U32 UR8, UR8, 0x6, URZ ;  /* 0x0000000608087899 */ /* 0x000fe4000800063f */
[----:B------:R-:W-:Y:S02]  /*0e40*/  UMOV UR19, URZ ;  /* 0x0000003f00137c82 */ /* 0x000fe40008000000 */
[----:B-1----:R-:W-:-:S04]  /*0e50*/  USHF.L.U32 UR6, UR28, 0x6, URZ ;  /* 0x000000061c067899 */ /* 0x002fc8000800063f */
[----:B------:R-:W-:-:S03]  /*0e60*/  UIMAD UR6, UR8, UR39, UR6 ;  /* 0x00000027080672a4 */ /* 0x000fc6000f8e0206 */
[----:B------:R-:W-:-:S03]  /*0e70*/  ULDC UR8, c[0x0][0x218] ;  /* 0x0000860000087ab9 */ /* 0x000fc60000000800 */
[----:B------:R-:W-:Y:S01]  /*0e80*/  IMAD.U32 R11, RZ, RZ, UR6 ;  /* 0x00000006ff0b7e24 */ /* 0x000fe2000f8e00ff */
[----:B--2---:R-:W1:Y:S08]  /*0e90*/  @P2 R2UR UR14, R9 ;  /* 0x00000000090e23c2 */ /* 0x004e7000000e0000 */
[----:B---3--:R-:W1:Y:S08]  /*0ea0*/  @P2 R2UR UR7, R4 ;  /* 0x00000000040723c2 */ /* 0x008e7000000e0000 */
[----:B----4-:R2:W3:Y:S01]  /*0eb0*/  @!P1 R2UR UR26, R8 ;  /* 0x00000000081a93c2 */ /* 0x0104e200000e0000 */
[----:B------:R-:W-:-:S04]  /*0ec0*/  ISETP.NE.U32.AND P1, PT, RZ, c[0x0][0x248], PT ;  /* 0x00009200ff007a0c */ /* 0x000fc80003f25070 */
[----:B------:R-:W-:-:S03]  /*0ed0*/  ISETP.NE.AND.EX P1, PT, RZ, c[0x0][0x24c], PT, P1 ;  /* 0x00009300ff007a0c */ /* 0x000fc60003f25310 */
[----:B-----5:R2:W4:Y:S01]  /*0ee0*/  @P0 R2UR UR19, R5 ;  /* 0x00000000051303c2 */ /* 0x02052200000e0000 */
[----:B------:R-:W-:Y:S01]  /*0ef0*/  IADD3 R12, P0, R230, UR6, RZ ;  /* 0x00000006e60c7c10 */ /* 0x000fe2000ff1e0ff */
[----:B-1----:R-:W-:Y:S01]  /*0f00*/  @UP1 UIADD3 UR25, UR7, -UR14, URZ ;  /* 0x8000000e07191290 */ /* 0x002fe2000fffe03f */
[----:B------:R-:W-:-:S06]  /*0f10*/  SHF.R.S32.HI R4, RZ, 0x1f, R230 ;  /* 0x0000001fff047819 */ /* 0x000fcc00000114e6 */
[----:B------:R-:W-:Y:S01]  /*0f20*/  @!UP1 ULDC UR25, c[0x0][0x214] ;  /* 0x0000850000199ab9 */ /* 0x000fe20000000800 */
[----:B------:R-:W-:Y:S01]  /*0f30*/  LEA.HI.X.SX32 R11, R11, R4, 0x1, P0 ;  /* 0x000000040b0b7211 */ /* 0x000fe200000f0eff */
[----:B------:R-:W-:Y:S05]  /*0f40*/  @!P1 BRA `(.L_x_199) ;  /* 0x0000007000009947 */ /* 0x000fea0003800000 */
[----:B---3--:R-:W-:-:S13]  /*0f50*/  PLOP3.LUT P0, PT, PT, PT, UP4, 0x80, 0x0 ;  /* 0x000000000000781c */ /* 0x008fda0003f0f048 */
[----:B--2---:R-:W2:Y:S04]  /*0f60*/  @P0 LDG.E R5, [R6.64+0x4] ;  /* 0x0000040406050981 */ /* 0x004ea8000c1e1900 */
[----:B------:R-:W3:Y:S01]  /*0f70*/  @!P0 LDG.E R8, [R6.64] ;  /* 0x0000000406088981 */ /* 0x000ee2000c1e1900 */
[----:B--2---:R-:W1:Y:S02]  /*0f80*/  @P0 R2UR UR6, R5 ;  /* 0x00000000050603c2 */ /* 0x004e6400000e0000 */
[----:B-1----:R-:W-:-:S11]  /*0f90*/  @UP4 UIADD3 UR8, UR6, -UR26, URZ ;  /* 0x8000001a06084290 */ /* 0x002fd6000fffe03f */
[----:B---3--:R1:W2:Y:S01]  /*0fa0*/  @!P0 R2UR UR8, R8 ;  /* 0x00000000080883c2 */ /* 0x0082a200000e0000 */
[----:B------:R-:W-:-:S07]  /*0fb0*/  DEPBAR.LE SB1, 0x0, {2} ;  /* 0x000090040000791a */ /* 0x000fce0000000000 */
.L_x_199:
        /* <DEDUP_REMOVED lines=9> */
[----:B--2---:R-:W2:Y:S01]  /*1050*/  @P0 LDG.E R5, [R6.64] ;  /* 0x0000000406050981 */ /* 0x004ea2000c1e1900 */
[----:B------:R-:W-:Y:S02]  /*1060*/  @!UP2 UISETP.NE.U32.AND UP0, UPT, URZ, UR6, UPT ;  /* 0x000000063f00a28c */ /* 0x000fe4000bf05070 */
[----:B------:R-:W-:Y:S02]  /*1070*/  ULDC UR10, c[0x0][0x21c] ;  /* 0x00008700000a7ab9 */ /* 0x000fe40000000800 */
[----:B------:R-:W-:Y:S02]  /*1080*/  @!UP2 UISETP.NE.AND.EX UP0, UPT, URZ, UR7, UPT, UP0 ;  /* 0x000000073f00a28c */ /* 0x000fe4000bf05300 */
[----:B------:R-:W-:Y:S02]  /*1090*/  USHF.L.U32 UR23, UR18, 0x6, URZ ;  /* 0x0000000612177899 */ /* 0x000fe4000800063f */
[----:B------:R-:W-:Y:S01]  /*10a0*/  @!UP2 USEL UR6, URZ, UR10, !UP0 ;  /* 0x0000000a3f06a287 */ /* 0x000fe2000c000000 */
[----:B--2---:R-:W1:Y:S02]  /*10b0*/  @P0 R2UR UR9, R5 ;  /* 0x00000000050903c2 */ /* 0x004e6400000e0000 */
[----:B-1--4-:R-:W-:-:S02]  /*10c0*/  @UP2 UIADD3 UR15, UR9, -UR19, URZ ;  /* 0x80000013090f2290 */ /* 0x012fc4000fffe03f */
[----:B------:R-:W-:-:S04]  /*10d0*/  @!UP2 UIADD3 UR15, UR6, UR8, -UR19 ;  /* 0x00000008060fa290 */ /* 0x000fc8000fffe813 */
[----:B------:R-:W-:-:S06]  /*10e0*/  UISETP.GT.AND UP0, UPT, UR15, UR23, UPT ;  /* 0x000000170f00728c */ /* 0x000fcc000bf04270 */
[----:B------:R-:W-:-:S13]  /*10f0*/  PLOP3.LUT P0, PT, PT, PT, UP0, 0x80, 0x0 ;  /* 0x000000000000781c */ /* 0x000fda0003f0f008 */
[----:B------:R-:W-:Y:S05]  /*1100*/  @!P0 BRA `(.L_x_200) ;  /* 0x00008b7000008947 */ /* 0x000fea0003800000 */
[----:B------:R-:W-:Y:S02]  /*1110*/  ULDC.64 UR6, c[0x0][0x190] ;  /* 0x0000640000067ab9 */ /* 0x000fe40000000a00 */
[----:B------:R-:W-:Y:S02]  /*1120*/  UISETP.NE.AND UP0, UPT, UR26, -0x1, UPT ;  /* 0xffffffff1a00788c */ /* 0x000fe4000bf05270 */
[----:B------:R-:W-:Y:S02]  /*1130*/  UIMAD.WIDE.U32 UR8, UR14, UR6, URZ ;  /* 0x000000060e0872a5 */ /* 0x000fe4000f8e003f */
[----:B------:R-:W-:Y:S02]  /*1140*/  UIADD3 UR6, UR25, 0x3f, URZ ;  /* 0x0000003f19067890 */ /* 0x000fe4000fffe03f */
[----:B------:R-:W-:Y:S01]  /*1150*/  UIMAD UR24, UR14, UR7, URZ ;  /* 0x000000070e1872a4 */ /* 0x000fe2000f8e023f */
[----:B------:R-:W-:Y:S01]  /*1160*/  PLOP3.LUT P1, PT, PT, PT, UP0, 0x80, 0x0 ;  /* 0x000000000000781c */ /* 0x000fe20003f2f008 */
[----:B------:R-:W-:-:S02]  /*1170*/  USHF.R.S32.HI UR7, URZ, 0x1f, UR6 ;  /* 0x0000001f3f077899 */ /* 0x000fc40008011406 */
[----:B------:R-:W-:Y:S02]  /*1180*/  UISETP.NE.AND UP2, UPT, UR14, -0x1, UPT ;  /* 0xffffffff0e00788c */ /* 0x000fe4000bf45270 */
[----:B------:R-:W-:Y:S02]  /*1190*/  ULEA.HI UR12, UR7, UR6, URZ, 0x6 ;  /* 0x00000006070c7291 */ /* 0x000fe4000f8f303f */
[----:B------:R-:W-:Y:S02]  /*11a0*/  ULDC.64 UR16, c[0x0][0x178] ;  /* 0x00005e0000107ab9 */ /* 0x000fe40000000a00 */
[----:B------:R-:W-:Y:S02]  /*11b0*/  @UP0 UIADD3 UR13, UR19, UR26, URZ ;  /* 0x0000001a130d0290 */ /* 0x000fe4000fffe03f */
[----:B------:R-:W-:Y:S02]  /*11c0*/  UIMAD UR22, UR38, UR16, URZ ;  /* 0x00000010261672a4 */ /* 0x000fe4000f8e023f */
[----:B------:R-:W-:-:S02]  /*11d0*/  ULDC.64 UR20, c[0x0][0x198] ;  /* 0x0000660000147ab9 */ /* 0x000fc40000000a00 */
[----:B------:R-:W-:Y:S02]  /*11e0*/  USHF.R.S32.HI UR35, URZ, 0x6, UR12 ;  /* 0x000000063f237899 */ /* 0x000fe4000801140c */
[----:B------:R-:W-:Y:S02]  /*11f0*/  ULOP3.LUT UR12, UR12, 0xffffffc0, URZ, 0xc0, !UPT ;  /* 0xffffffc00c0c7892 */ /* 0x000fe4000f8ec03f */
[----:B------:R-:W-:Y:S02]  /*1200*/  @UP0 UIMAD.WIDE.U32 UR6, UR13, UR20, URZ ;  /* 0x000000140d0602a5 */ /* 0x000fe4000f8e003f */
[----:B------:R-:W-:Y:S02]  /*1210*/  UIMAD.WIDE.U32 UR10, UR33, UR16, URZ ;  /* 0x00000010210a72a5 */ /* 0x000fe4000f8e003f */
[----:B------:R-:W-:Y:S02]  /*1220*/  UIMAD UR17, UR33, UR17, UR22 ;  /* 0x00000011211172a4 */ /* 0x000fe4000f8e0216 */
[----:B------:R-:W-:-:S02]  /*1230*/  UIADD3 UR22, UR12, -0x40, URZ ;  /* 0xffffffc00c167890 */ /* 0x000fc4000fffe03f */
[----:B------:R-:W-:Y:S02]  /*1240*/  UIADD3 UR29, UR11, UR17, URZ ;  /* 0x000000110b1d7290 */ /* 0x000fe4000fffe03f */
[----:B------:R-:W-:Y:S02]  /*1250*/  @UP2 UIADD3 UR29, UR9, UR24, URZ ;  /* 0x00000018091d2290 */ /* 0x000fe4000fffe03f */
[----:B------:R-:W-:Y:S02]  /*1260*/  @UP0 UIMAD UR27, UR13, UR21, UR7 ;  /* 0x000000150d1b02a4 */ /* 0x000fe4000f8e0207 */
        /* <DEDUP_REMOVED lines=16> */
.L_x_201:
[----:B------:R-:W-:Y:S01]  /*1370*/  IABS R7, c[0x0][0x1c8] ;  /* 0x0000720000077a13 */ /* 0x000fe20000000000 */
[----:B------:R-:W-:Y:S01]  /*1380*/  @UP0 UIADD3 UR8, UR19, UR26, URZ ;  /* 0x0000001a13080290 */ /* 0x000fe2000fffe03f */
[----:B------:R-:W-:Y:S01]  /*1390*/  ISETP.LE.AND P0, PT, RZ, UR55, PT ;  /* 0x00000037ff007c0c */ /* 0x000fe2000bf03270 */
[----:B------:R-:W-:Y:S01]  /*13a0*/  ULDC.64 UR10, c[0x0][0x1a0] ;  /* 0x00006800000a7ab9 */ /* 0x000fe20000000a00 */
[----:B------:R-:W1:Y:S01]  /*13b0*/  I2F.RP R13, R7 ;  /* 0x00000007000d7306 */ /* 0x000e620000209400 */
[----:B------:R-:W-:-:S04]  /*13c0*/  @UP0 UIMAD.WIDE.U32 UR6, UR8, UR10, URZ ;  /* 0x0000000a080602a5 */ /* 0x000fc8000f8e003f */
[----:B------:R-:W-:-:S03]  /*13d0*/  @UP0 UIMAD UR21, UR8, UR11, UR7 ;  /* 0x0000000b081502a4 */ /* 0x000fc6000f8e0207 */
[----:B------:R-:W-:Y:S01]  /*13e0*/  @UP0 UMOV UR20, UR6 ;  /* 0x0000000600140c82 */ /* 0x000fe20008000000 */
[----:B-1----:R-:W1:Y:S02]  /*13f0*/  MUFU.RCP R8, R13 ;  /* 0x0000000d00087308 */ /* 0x002e640000001000 */
[----:B-1----:R-:W-:-:S06]  /*1400*/  IADD3 R8, R8, 0xffffffe, RZ ;  /* 0x0ffffffe08087810 */ /* 0x002fcc0007ffe0ff */
[----:B------:R-:W1:Y:S02]  /*1410*/  F2I.FTZ.U32.TRUNC.NTZ R9, R8 ;  /* 0x0000000800097305 */ /* 0x000e64000021f000 */
[----:B-1----:R-:W-:Y:S02]  /*1420*/  IMAD.MOV R5, RZ, RZ, -R9 ;  /* 0x000000ffff057224 */ /* 0x002fe400078e0a09 */
[----:B------:R-:W-:Y:S02]  /*1430*/  IMAD.MOV.U32 R8, RZ, RZ, RZ ;  /* 0x000000ffff087224 */ /* 0x000fe400078e00ff */
[----:B------:R-:W-:Y:S01]  /*1440*/  IMAD R6, R5, R7, RZ ;  /* 0x0000000705067224 */ /* 0x000fe200078e02ff */
[----:B------:R-:W-:-:S03]  /*1450*/  IABS R5, UR34 ;  /* 0x0000002200057c13 */ /* 0x000fc60008000000 */
[----:B------:R-:W-:-:S06]  /*1460*/  IMAD.HI.U32 R6, R9, R6, R8 ;  /* 0x0000000609067227 */ /* 0x000fcc00078e0008 */
[----:B------:R-:W-:-:S04]  /*1470*/  IMAD.HI.U32 R10, R6, R5, RZ ;  /* 0x00000005060a7227 */ /* 0x000fc800078e00ff */
[----:B------:R-:W-:-:S04]  /*1480*/  IMAD.MOV R6, RZ, RZ, -R10 ;  /* 0x000000ffff067224 */ /* 0x000fc800078e0a0a */
[----:B------:R-:W-:-:S05]  /*1490*/  IMAD R6, R7, R6, R5 ;  /* 0x0000000607067224 */ /* 0x000fca00078e0205 */
[----:B------:R-:W-:-:S13]  /*14a0*/  ISETP.GT.U32.AND P2, PT, R7, R6, PT ;  /* 0x000000060700720c */ /* 0x000fda0003f44070 */
[----:B------:R-:W-:Y:S01]  /*14b0*/  @!P2 IMAD.IADD R6, R6, 0x1, -R7 ;  /* 0x000000010606a824 */ /* 0x000fe200078e0a07 */
[----:B------:R-:W-:Y:S02]  /*14c0*/  @!P2 IADD3 R10, R10, 0x1, RZ ;  /* 0x000000010a0aa810 */ /* 0x000fe40007ffe0ff */
[----:B------:R-:W-:Y:S02]  /*14d0*/  ISETP.NE.AND P2, PT, RZ, c[0x0][0x1c8], PT ;  /* 0x00007200ff007a0c */ /* 0x000fe40003f45270 */
[----:B------:R-:W-:-:S13]  /*14e0*/  ISETP.GE.U32.AND P3, PT, R6, R7, PT ;  /* 0x000000070600720c */ /* 0x000fda0003f66070 */
[----:B------:R-:W-:-:S05]  /*14f0*/  @P3 IADD3 R10, R10, 0x1, RZ ;  /* 0x000000010a0a3810 */ /* 0x000fca0007ffe0ff */
[----:B------:R-:W-:Y:S01]  /*1500*/  @!P0 IMAD.MOV R10, RZ, RZ, -R10 ;  /* 0x000000ffff0a8224 */ /* 0x000fe200078e0a0a */
[----:B------:R-:W-:-:S04]  /*1510*/  @!P2 LOP3.LUT R10, RZ, c[0x0][0x1c8], RZ, 0x33, !PT ;  /* 0x00007200ff0aaa12 */ /* 0x000fc800078e33ff */
[----:B------:R-:W-:Y:S01]  /*1520*/  SHF.R.S32.HI R8, RZ, 0x1f, R10 ;  /* 0x0000001fff087819 */ /* 0x000fe2000001140a */
        /* <DEDUP_REMOVED lines=13> */
.L_x_202:
[----:B------:R-:W-:Y:S01]  /*1600*/  ULDC.64 UR8, c[0x0][0x370] ;  /* 0x0000dc0000087ab9 */ /* 0x000fe20000000a00 */
[----:B------:R-:W-:Y:S01]  /*1610*/  PLOP3.LUT P0, PT, PT, PT, UP5, 0x80, 0x0 ;  /* 0x000000000000781c */ /* 0x000fe20003f0f058 */
[----:B------:R-:W-:Y:S02]  /*1620*/  @UP2 UIMAD.WIDE.U32 UR6, UR14, UR8, URZ ;  /* 0x000000080e0622a5 */ /* 0x000fe4000f8e003f */
[----:B------:R-:W-:Y:S02]  /*1630*/  ULDC UR13, c[0x0][0x234] ;  /* 0x00008d00000d7ab9 */ /* 0x000fe40000000800 */
[----:B------:R-:W-:-:S03]  /*1640*/  @UP2 UIMAD UR17, UR14, UR9, UR7 ;  /* 0x000000090e1122a4 */ /* 0x000fc6000f8e0207 */
[----:B------:R-:W-:Y:S02]  /*1650*/  @UP2 UMOV UR16, UR6 ;  /* 0x0000000600102c82 */ /* 0x000fe40008000000 */
[----:B------:R-:W-:Y:S02]  /*1660*/  ULDC.64 UR6, c[0x0][0x368] ;  /* 0x0000da0000067ab9 */ /* 0x000fe40000000a00 */
[----:B------:R-:W-:-:S04]  /*1670*/  @!UP2 UIMAD UR8, UR38, UR6, URZ ;  /* 0x000000062608a2a4 */ /* 0x000fc8000f8e023f */
[----:B------:R-:W-:Y:S02]  /*1680*/  @!UP2 UIMAD UR8, UR33, UR7, UR8 ;  /* 0x000000072108a2a4 */ /* 0x000fe4000f8e0208 */
[----:B------:R-:W-:-:S04]  /*1690*/  @!UP2 UIMAD.WIDE.U32 UR6, UR33, UR6, URZ ;  /* 0x000000062106a2a5 */ /* 0x000fc8000f8e003f */
[----:B------:R-:W-:-:S03]  /*16a0*/  @!UP2 UIADD3 UR17, UR7, UR8, URZ ;  /* 0x000000080711a290 */ /* 0x000fc6000fffe03f */
[----:B------:R-:W-:Y:S02]  /*16b0*/  ULDC.64 UR8, c[0x0][0x3d8] ;  /* 0x0000f60000087ab9 */ /* 0x000fe40000000a00 */
[----:B------:R-:W-:Y:S02]  /*16c0*/  @!UP2 UMOV UR16, UR6 ;  /* 0x000000060010ac82 */ /* 0x000fe40008000000 */
[----:B------:R-:W-:-:S04]  /*16d0*/  UIMAD.WIDE.U32 UR6, UR28, UR8, URZ ;  /* 0x000000081c0672a5 */ /* 0x000fc8000f8e003f */
[----:B------:R-:W-:Y:S02]  /*16e0*/  UIMAD UR10, UR28, UR9, UR7 ;  /* 0x000000091c0a72a4 */ /* 0x000fe4000f8e0207 */
[----:B------:R-:W-:Y:S02]  /*16f0*/  UIMAD UR7, UR38, UR61, UR51 ;  /* 0x0000003d260772a4 */ /* 0x000fe4000f8e0233 */
[----:B------:R-:W-:Y:S02]  /*1700*/  UIMAD.WIDE.U32 UR8, UR36, UR14, URZ ;  /* 0x0000000e240872a5 */ /* 0x000fe4000f8e003f */
[----:B------:R-:W-:Y:S02]  /*1710*/  UIADD3 UR7, UR43, UR7, URZ ;  /* 0x000000072b077290 */ /* 0x000fe4000fffe03f */
[----:B------:R-:W-:Y:S02]  /*1720*/  USEL UR12, UR6, URZ, UP6 ;  /* 0x0000003f060c7287 */ /* 0x000fe4000b000000 */
[----:B------:R-:W-:-:S02]  /*1730*/  UIMAD UR7, UR36, UR7, UR50 ;  /* 0x00000007240772a4 */ /* 0x000fc4000f8e0232 */
[----:B------:R-:W-:Y:S02]  /*1740*/  USHF.L.U64.HI UR6, UR33, 0x7, UR38 ;  /* 0x0000000721067899 */ /* 0x000fe40008010226 */
[----:B------:R-:W-:Y:S02]  /*1750*/  UIADD3 UR11, UR41, UR7, URZ ;  /* 0x00000007290b7290 */ /* 0x000fe4000fffe03f */
[----:B------:R-:W-:Y:S02]  /*1760*/  UIMAD UR7, UR37, UR14, URZ ;  /* 0x0000000e250772a4 */ /* 0x000fe4000f8e023f */
[----:B------:R-:W-:Y:S02]  /*1770*/  USEL UR28, UR40, UR8, !UP2 ;  /* 0x00000008281c7287 */ /* 0x000fe4000d000000 */
[----:B------:R-:W-:Y:S02]  /*1780*/  @UP2 UIADD3 UR11, UR9, UR7, URZ ;  /* 0x00000007090b2290 */ /* 0x000fe4000fffe03f */
[----:B------:R-:W-:-:S02]  /*1790*/  USEL UR7, UR60, URZ, UP1 ;  /* 0x0000003f3c077287 */ /* 0x000fc40008800000 */
[----:B------:R-:W-:Y:S02]  /*17a0*/  USEL UR6, UR6, URZ, UP1 ;  /* 0x0000003f06067287 */ /* 0x000fe40008800000 */
[----:B------:R-:W-:Y:S02]  /*17b0*/  UIADD3 UR8, UP1, UR22, UR7, URZ ;  /* 0x0000000716087290 */ /* 0x000fe4000ff3e03f */
[----:B------:R-:W-:Y:S02]  /*17c0*/  USEL UR10, UR10, URZ, UP6 ;  /* 0x0000003f0a0a7287 */ /* 0x000fe4000b000000 */
[----:B------:R-:W-:Y:S02]  /*17d0*/  UIADD3.X UR7, UR32, UR6, URZ, UP1, !UPT ;  /* 0x0000000620077290 */ /* 0x000fe40008ffe43f */
[----:B------:R-:W-:-:S04]  /*17e0*/  UIMAD UR6, UR37, UR8, URZ ;  /* 0x00000008250672a4 */ /* 0x000fc8000f8e023f */
[----:B------:R-:W-:Y:S02]  /*17f0*/  UIMAD UR9, UR36, UR7, UR6 ;  /* 0x00000007240972a4 */ /* 0x000fe4000f8e0206 */
[----:B------:R-:W-:-:S04]  /*1800*/  @UP5 USEL UR6, UR53, UR14, !UP2 ;  /* 0x0000000e35065287 */ /* 0x000fc8000d000000 */
[----:B------:R-:W-:Y:S02]  /*1810*/  @UP5 UIMAD UR13, UR34, UR13, UR6 ;  /* 0x0000000d220d52a4 */ /* 0x000fe4000f8e0206 */
[----:B------:R-:W-:-:S04]  /*1820*/  UIMAD.WIDE.U32 UR6, UR36, UR8, URZ ;  /* 0x00000008240672a5 */ /* 0x000fc8000f8e003f */
[----:B------:R-:W-:Y:S02]  /*1830*/  UIADD3 UR9, UR7, UR9, URZ ;  /* 0x0000000907097290 */ /* 0x000fe4000fffe03f */
[----:B------:R-:W-:Y:S01]  /*1840*/  @!UP5 UMOV UR13, UR48 ;  /* 0x00000030000ddc82 */ /* 0x000fe20008000000 */
[----:B------:R-:W-:Y:S05]  /*1850*/  @!P0 BRA `(.L_x_203) ;  /* 0x0000005000008947 */ /* 0x000fea0003800000 */
[----:B------:R-:W-:Y:S02]  /*1860*/  ULDC UR8, c[0x0][0x224] ;  /* 0x0000890000087ab9 */ /* 0x000fe40000000800 */
[----:B------:R-:W-:-:S04]  /*1870*/  @!UP2 UIMAD UR14, UR33, UR8, URZ ;  /* 0x00000008210ea2a4 */ /* 0x000fc8000f8e023f */
[----:B------:R-:W-:-:S04]  /*1880*/  ULEA UR8, UR33, UR14, 0x7 ;  /* 0x0000000e21087291 */ /* 0x000fc8000f8e383f */
[----:B------:R-:W-:Y:S01]  /*1890*/  UIMAD UR8, UR54, UR34, UR8 ;  /* 0x00000022360872a4 */ /* 0x000fe2000f8e0208 */
[----:B------:R-:W-:Y:S05]  /*18a0*/  BRA `(.L_x_204) ;  /* 0x0000001000007947 */ /* 0x000fea0003800000 */
.L_x_203:
[----:B------:R-:W-:-:S04]  /*18b0*/  UMOV UR8, UR49 ;  /* 0x0000003100087c82 */ /* 0x000fc80008000000 */
.L_x_204:
[----:B------:R-:W-:Y:S01]  /*18c0*/  UIADD3 UR6, UP4, UP3, UR6, UR44, UR46 ;  /* 0x0000002c06067290 */ /* 0x000fe2000fb9e02e */
[----:B------:R-:W-:Y:S01]  /*18d0*/  IMAD.U32 R6, RZ, RZ, UR5 ;  /* 0x00000005ff067e24 */ /* 0x000fe2000f8e00ff */
[----:B------:R-:W1:Y:S01]  /*18e0*/  S2R R9, SR_TID.X ;  /* 0x0000000000097919 */ /* 0x000e620000002100 */
[----:B------:R-:W-:Y:S01]  /*18f0*/  IMAD.U32 R5, RZ, RZ, UR4 ;  /* 0x00000004ff057e24 */ /* 0x000fe2000f8e00ff */
[----:B------:R-:W-:Y:S01]  /*1900*/  UIADD3 UR30, UP2, UP1, UR12, UR6, UR28 ;  /* 0x000000060c1e7290 */ /* 0x000fe2000f95e01c */
[--C-:B------:R-:W-:Y:S01]  /*1910*/  SHF.R.S32.HI R233, RZ, 0x1f, R232.reuse ;  /* 0x0000001fffe97819 */ /* 0x100fe200000114e8 */
[----:B------:R-:W-:Y:S01]  /*1920*/  UIADD3.X UR6, UR9, UR47, UR52, UP4, UP3 ;  /* 0x0000002f09067290 */ /* 0x000fe2000a7e6434 */
[----:B------:R-:W-:Y:S01]  /*1930*/  IADD3 R16, P2, R232, UR16, RZ ;  /* 0x00000010e8107c10 */ /* 0x000fe2000ff5e0ff */
[----:B------:R-:W-:Y:S01]  /*1940*/  ULDC.64 UR4, c[0x0][0x3c8] ;  /* 0x0000f20000047ab9 */ /* 0x000fe20000000a00 */
[----:B------:R-:W-:Y:S01]  /*1950*/  IADD3 R15, P0, R230, UR22, RZ ;  /* 0x00000016e60f7c10 */ /* 0x000fe2000ff1e0ff */
[----:B------:R-:W-:Y:S01]  /*1960*/  UIADD3.X UR28, UR10, UR6, UR11, UP2, UP1 ;  /* 0x000000060a1c7290 */ /* 0x000fe200097e240b */
[----:B------:R-:W-:Y:S01]  /*1970*/  IADD3.X R17, R233, UR17, RZ, P2, !PT ;  /* 0x00000011e9117c10 */ /* 0x000fe200097fe4ff */
[----:B------:R-:W-:Y:S01]  /*1980*/  IMAD.U32 R20, RZ, RZ, UR22 ;  /* 0x00000016ff147e24 */ /* 0x000fe2000f8e00ff */
[----:B------:R-:W-:Y:S01]  /*1990*/  ULDC.64 UR6, c[0x0][0x1a8] ;  /* 0x00006a0000067ab9 */ /* 0x000fe20000000a00 */
[----:B------:R-:W-:Y:S01]  /*19a0*/  IMAD.WIDE.U32 R22, R15, c[0x0][0x190], R232 ;  /* 0x000064000f167a25 */ /* 0x000fe200078e00e8 */
[----:B------:R-:W-:Y:S01]  /*19b0*/  UIMAD UR6, UR56, UR6, URZ ;  /* 0x00000006380672a4 */ /* 0x000fe2000f8e023f */
[----:B------:R-:W-:Y:S02]  /*19c0*/  BSSY B1, `(.L_x_200) ;  /* 0x000082b000017945 */ /* 0x000fe40003800000 */
[----:B------:R-:W-:Y:S01]  /*19d0*/  IMAD.WIDE.U32 R20, R20, c[0x0][0x370], R16 ;  /* 0x0000dc0014147a25 */ /* 0x000fe200078e0010 */
[----:B------:R-:W-:-:S03]  /*19e0*/  UIMAD UR14, UR34, UR7, UR6 ;  /* 0x00000007220e72a4 */ /* 0x000fc6000f8e0206 */
[----:B------:R-:W-:Y:S01]  /*19f0*/  ULDC.64 UR6, c[0x0][0x370] ;  /* 0x0000dc0000067ab9 */ /* 0x000fe20000000a00 */
[----:B------:R-:W-:Y:S01]  /*1a00*/  IMAD.U32 R16, RZ, RZ, UR34 ;  /* 0x00000022ff107e24 */ /* 0x000fe2000f8e00ff */
[----:B------:R-:W-:-:S04]  /*1a10*/  UIMAD UR6, UR32, UR6, URZ ;  /* 0x00000006200672a4 */ /* 0x000fc8000f8e023f */
[----:B------:R-:W-:-:S03]  /*1a20*/  UIMAD UR11, UR22, UR7, UR6 ;  /* 0x00000007160b72a4 */ /* 0x000fc6000f8e0206 */
[----:B------:R-:W-:Y:S02]  /*1a30*/  ULDC.64 UR6, c[0x0][0x378] ;  /* 0x0000de0000067ab9 */ /* 0x000fe40000000a00 */
[----:B------:R-:W-:Y:S01]  /*1a40*/  UIMAD UR6, UR56, UR6, URZ ;  /* 0x00000006380672a4 */ /* 0x000fe2000f8e023f */
[----:B------:R-:W-:-:S03]  /*1a50*/  IADD3 R21, R21, UR11, RZ ;  /* 0x0000000b15157c10 */ /* 0x000fc6000fffe0ff */
[----:B------:R-:W-:Y:S02]  /*1a60*/  UIMAD UR12, UR34, UR7, UR6 ;  /* 0x00000007220c72a4 */ /* 0x000fe4000f8e0206 */
[----:B------:R-:W-:Y:S01]  /*1a70*/  UIADD3 UR6, UR22, UR8, URZ ;  /* 0x0000000816067290 */ /* 0x000fe2000fffe03f */
[----:B------:R-:W-:-:S03]  /*1a80*/  IMAD.WIDE.U32 R16, R16, c[0x0][0x378], R20 ;  /* 0x0000de0010107a25 */ /* 0x000fc600078e0014 */
[----:B------:R-:W-:Y:S01]  /*1a90*/  UIMAD.WIDE UR6, UR6, UR59, UR4 ;  /* 0x0000003b060672a5 */ /* 0x000fe2000f8e0204 */
[----:B------:R-:W-:Y:S01]  /*1aa0*/  IMAD.U32 R20, RZ, RZ, UR34 ;  /* 0x00000022ff147e24 */ /* 0x000fe2000f8e00ff */
[----:B------:R-:W-:Y:S01]  /*1ab0*/  IADD3 R17, R17, UR12, RZ ;  /* 0x0000000c11117c10 */ /* 0x000fe2000fffe0ff */
[----:B------:R-:W-:-:S04]  /*1ac0*/  ULDC.64 UR4, c[0x0][0x200] ;  /* 0x0000800000047ab9 */ /* 0x000fc80000000a00 */
[----:B------:R-:W-:Y:S01]  /*1ad0*/  UMOV UR10, UR6 ;  /* 0x00000006000a7c82 */ /* 0x000fe20008000000 */
[----:B------:R-:W-:Y:S01]  /*1ae0*/  IMAD.WIDE.U32 R16, R230, c[0x0][0x370], R16 ;  /* 0x0000dc00e6107a25 */ /* 0x000fe200078e0010 */
[----:B------:R-:W-:Y:S02]  /*1af0*/  UIADD3 UR6, UR22, UR13, URZ ;  /* 0x0000000d16067290 */ /* 0x000fe4000fffe03f */
[----:B------:R-:W-:Y:S02]  /*1b00*/  UMOV UR9, UR7 ;  /* 0x0000000700097c82 */ /* 0x000fe40008000000 */
[----:B------:R-:W-:Y:S01]  /*1b10*/  UIMAD.WIDE UR6, UR6, UR59, UR4 ;  /* 0x0000003b060672a5 */ /* 0x000fe2000f8e0204 */
[----:B------:R1:W2:Y:S01]  /*1b20*/  R2UR UR5, R6 ;  /* 0x00000000060573c2 */ /* 0x0002a200000e0000 */
[----:B------:R-:W-:Y:S01]  /*1b30*/  ULDC UR13, c[0x0][0x2e8] ;  /* 0x0000ba00000d7ab9 */ /* 0x000fe20000000800 */
[----:B------:R-:W-:-:S04]  /*1b40*/  LEA R246, P3, R16, c[0x0][0x330], 0x1 ;  /* 0x0000cc0010f67a11 */ /* 0x000fc800078608ff */
[----:B------:R-:W-:Y:S02]  /*1b50*/  UMOV UR8, UR6 ;  /* 0x0000000600087c82 */ /* 0x000fe40008000000 */
[----:B------:R-:W-:Y:S01]  /*1b60*/  UIADD3 UR6, -UR15, UR25, UR23 ;  /* 0x000000190f067290 */ /* 0x000fe2000fffe117 */
[----:B------:R3:W4:Y:S03]  /*1b70*/  R2UR UR4, R5 ;  /* 0x00000000050473c2 */ /* 0x00072600000e0000 */
[----:B------:R-:W-:-:S04]  /*1b80*/  UIADD3 UR6, UR6, -UR13, URZ ;  /* 0x8000000d06067290 */ /* 0x000fc8000fffe03f */
[----:B------:R-:W-:-:S04]  /*1b90*/  USHF.R.S32.HI UR13, URZ, 0x1f, UR6 ;  /* 0x0000001f3f0d7899 */ /* 0x000fc80008011406 */
[----:B------:R-:W-:Y:S02]  /*1ba0*/  ULEA.HI UR13, UR13, UR6, URZ, 0x6 ;  /* 0x000000060d0d7291 */ /* 0x000fe4000f8f303f */
[----:B------:R-:W-:Y:S01]  /*1bb0*/  UIADD3 UR6, UR35, -0x1, URZ ;  /* 0xffffffff23067890 */ /* 0x000fe2000fffe03f */
[----:B-1----:R-:W-:Y:S01]  /*1bc0*/  SHF.R.S32.HI R6, RZ, 0x1f, R9 ;  /* 0x0000001fff067819 */ /* 0x002fe20000011409 */
[----:B------:R-:W-:-:S03]  /*1bd0*/  USHF.R.S32.HI UR13, URZ, 0x6, UR13 ;  /* 0x000000063f0d7899 */ /* 0x000fc6000801140d */
[----:B------:R-:W-:Y:S01]  /*1be0*/  LEA.HI R7, R6, R9, RZ, 0x5 ;  /* 0x0000000906077211 */ /* 0x000fe200078f28ff */
[----:B------:R-:W-:-:S03]  /*1bf0*/  UISETP.LT.AND UP1, UPT, URZ, UR13, UPT ;  /* 0x0000000d3f00728c */ /* 0x000fc6000bf21270 */
[----:B------:R-:W-:Y:S01]  /*1c00*/  LOP3.LUT R6, R7, 0xffffffe0, RZ, 0xc0, !PT ;  /* 0xffffffe007067812 */ /* 0x000fe200078ec0ff */
[----:B------:R-:W-:Y:S01]  /*1c10*/  USEL UR13, URZ, UR13, !UP1 ;  /* 0x0000000d3f0d7287 */ /* 0x000fe2000c800000 */
[----:B------:R-:W-:Y:S02]  /*1c20*/  SHF.R.S32.HI R7, RZ, 0x5, R7 ;  /* 0x00000005ff077819 */ /* 0x000fe40000011407 */
[C---:B---3--:R-:W-:Y:S01]  /*1c30*/  IADD3.X R5, R4.reuse, UR32, RZ, P0, !PT ;  /* 0x0000002004057c10 */ /* 0x048fe200087fe4ff */
[----:B------:R-:W-:Y:S01]  /*1c40*/  IMAD.IADD R6, R9, 0x1, -R6 ;  /* 0x0000000109067824 */ /* 0x000fe200078e0a06 */
[----:B------:R-:W-:Y:S01]  /*1c50*/  UISETP.GT.AND UP1, UPT, UR35, UR13, UPT ;  /* 0x0000000d2300728c */ /* 0x000fe2000bf24270 */
[----:B------:R-:W-:Y:S02]  /*1c60*/  IMAD R9, R4, c[0x0][0x370], RZ ;  /* 0x0000dc0004097a24 */ /* 0x000fe400078e02ff */
[----:B------:R-:W-:Y:S02]  /*1c70*/  IMAD R6, R7, UR45, R6 ;  /* 0x0000002d07067c24 */ /* 0x000fe4000f8e0206 */
[----:B------:R-:W-:-:S02]  /*1c80*/  IMAD R18, R5, c[0x0][0x190], RZ ;  /* 0x0000640005127a24 */ /* 0x000fc400078e02ff */
[----:B------:R-:W-:Y:S01]  /*1c90*/  IMAD R9, R230, c[0x0][0x374], R9 ;  /* 0x0000dd00e6097a24 */ /* 0x000fe200078e0209 */
[C---:B------:R-:W-:Y:S01]  /*1ca0*/  IADD3 R7, P0, R6.reuse, UR30, RZ ;  /* 0x0000001e06077c10 */ /* 0x040fe2000ff1e0ff */
[----:B------:R-:W-:Y:S02]  /*1cb0*/  IMAD R18, R15, c[0x0][0x194], R18 ;  /* 0x000065000f127a24 */ /* 0x000fe400078e0212 */
[----:B------:R-:W-:Y:S01]  /*1cc0*/  IMAD.IADD R9, R17, 0x1, R9 ;  /* 0x0000000111097824 */ /* 0x000fe200078e0209 */
[----:B------:R-:W-:Y:S02]  /*1cd0*/  LEA.HI.X.SX32 R6, R6, UR28, 0x1, P0 ;  /* 0x0000001c06067c11 */ /* 0x000fe400080f0eff */
[----:B------:R-:W-:Y:S02]  /*1ce0*/  IADD3 R22, P0, R22, UR31, RZ ;  /* 0x0000001f16167c10 */ /* 0x000fe4000ff1e0ff */
[----:B------:R-:W-:Y:S02]  /*1cf0*/  LEA R250, P2, R7, c[0x0][0x350], 0x2 ;  /* 0x0000d40007fa7a11 */ /* 0x000fe400078410ff */
[----:B------:R-:W-:-:S02]  /*1d00*/  IADD3.X R23, R23, UR29, R18, P0, !PT ;  /* 0x0000001d17177c10 */ /* 0x000fc400087fe412 */
[----:B------:R-:W-:Y:S02]  /*1d10*/  PLOP3.LUT P0, PT, PT, PT, UP1, 0x80, 0x0 ;  /* 0x000000000000781c */ /* 0x000fe40003f0f018 */
[----:B------:R-:W-:Y:S01]  /*1d20*/  LEA.HI.X R251, R7, c[0x0][0x354], R6, 0x2, P2 ;  /* 0x0000d50007fb7a11 */ /* 0x000fe200010f1406 */
[----:B------:R-:W-:Y:S01]  /*1d30*/  IMAD.WIDE.U32 R20, R20, c[0x0][0x1a8], R22 ;  /* 0x00006a0014147a25 */ /* 0x000fe200078e0016 */
[----:B------:R-:W-:-:S04]  /*1d40*/  LEA.HI.X R247, R16, c[0x0][0x334], R9, 0x1, P3 ;  /* 0x0000cd0010f77a11 */ /* 0x000fc800018f0c09 */
[----:B------:R-:W-:Y:S02]  /*1d50*/  LEA R244, P4, R20, c[0x0][0x160], 0x1 ;  /* 0x0000580014f47a11 */ /* 0x000fe400078808ff */
[----:B------:R-:W-:-:S04]  /*1d60*/  IADD3 R13, R21, UR14, RZ ;  /* 0x0000000e150d7c10 */ /* 0x000fc8000fffe0ff */
[----:B------:R-:W-:Y:S01]  /*1d70*/  LEA.HI.X R245, R20, c[0x0][0x164], R13, 0x1, P4 ;  /* 0x0000590014f57a11 */ /* 0x000fe200020f0c0d */
[----:B--2-4-:R-:W-:Y:S05]  /*1d80*/  @P0 BRA `(.L_x_205) ;  /* 0x0000091000000947 */ /* 0x014fea0003800000 */
        /* <DEDUP_REMOVED lines=18> */
.L_x_206:
        /* <DEDUP_REMOVED lines=18> */
.L_x_207:
[----:B------:R-:W-:Y:S01]  /*1fd0*/  USHF.R.S32.HI UR10, URZ, 0x1f, UR23 ;  /* 0x0000001f3f0a7899 */ /* 0x000fe20008011417 */
[----:B------:R-:W-:Y:S01]  /*1fe0*/  IMAD.U32 R5, RZ, RZ, UR23 ;  /* 0x00000017ff057e24 */ /* 0x000fe2000f8e00ff */
[----:B------:R-:W-:Y:S01]  /*1ff0*/  ULDC.64 UR6, c[0x0][0x3a0] ;  /* 0x0000e80000067ab9 */ /* 0x000fe20000000a00 */
[----:B------:R-:W-:Y:S01]  /*2000*/  IMAD.U32 R10, RZ, RZ, UR34 ;  /* 0x00000022ff0a7e24 */ /* 0x000fe2000f8e00ff */
[----:B------:R-:W-:Y:S01]  /*2010*/  UIMAD UR6, UR10, UR6, URZ ;  /* 0x000000060a0672a4 */ /* 0x000fe2000f8e023f */
[----:B------:R-:W-:Y:S01]  /*2020*/  IMAD.WIDE.U32 R6, R5, c[0x0][0x3a0], R232 ;  /* 0x0000e80005067a25 */ /* 0x000fe200078e00e8 */
[----:B------:R-:W-:Y:S01]  /*2030*/  ULDC.64 UR8, c[0x0][0x3b8] ;  /* 0x0000ee0000087ab9 */ /* 0x000fe20000000a00 */
[----:B------:R-:W-:Y:S01]  /*2040*/  BSSY B0, `(.L_x_208) ;  /* 0x000001b000007945 */ /* 0x000fe20003800000 */
[----:B------:R-:W-:-:S02]  /*2050*/  UIMAD UR7, UR23, UR7, UR6 ;  /* 0x00000007170772a4 */ /* 0x000fc4000f8e0206 */
[----:B------:R-:W-:Y:S01]  /*2060*/  UIADD3 UR6, -UR23, UR15, URZ ;  /* 0x0000000f17067290 */ /* 0x000fe2000fffe13f */
[----:B------:R-:W-:-:S03]  /*2070*/  IADD3 R8, P0, R6, UR13, RZ ;  /* 0x0000000d06087c10 */ /* 0x000fc6000ff1e0ff */
[----:B------:R-:W-:Y:S01]  /*2080*/  MOV R6, UR7 ;  /* 0x0000000700067c02 */ /* 0x000fe20008000f00 */
[----:B------:R-:W-:Y:S01]  /*2090*/  UIMAD UR7, UR56, UR8, URZ ;  /* 0x00000008380772a4 */ /* 0x000fe2000f8e023f */
[----:B------:R-:W-:Y:S02]  /*20a0*/  ISETP.GE.AND P5, PT, R230, UR6, PT ;  /* 0x00000006e6007c0c */ /* 0x000fe4000bfa6270 */
[----:B------:R-:W-:Y:S01]  /*20b0*/  IADD3.X R9, R7, UR14, R6, P0, !PT ;  /* 0x0000000e07097c10 */ /* 0x000fe200087fe406 */
[----:B------:R-:W-:-:S04]  /*20c0*/  UIMAD UR7, UR34, UR9, UR7 ;  /* 0x00000009220772a4 */ /* 0x000fc8000f8e0207 */
[----:B------:R-:W-:-:S05]  /*20d0*/  IMAD.WIDE.U32 R10, R10, c[0x0][0x3b8], R8 ;  /* 0x0000ee000a0a7a25 */ /* 0x000fca00078e0008 */
[----:B------:R-:W-:Y:S01]  /*20e0*/  IADD3 R7, R11, UR7, RZ ;  /* 0x000000070b077c10 */ /* 0x000fe2000fffe0ff */
[----:B------:R-:W-:Y:S05]  /*20f0*/  @P5 BRA `(.L_x_209) ;  /* 0x000000f000005947 */ /* 0x000fea0003800000 */
[----:B------:R-:W-:Y:S01]  /*2100*/  IMAD.MOV.U32 R6, RZ, RZ, R10 ;  /* 0x000000ffff067224 */ /* 0x000fe200078e000a */
[----:B------:R-:W-:Y:S01]  /*2110*/  ISETP.GE.AND P4, PT, R232, c[0x0][0x220], PT ;  /* 0x00008800e8007a0c */ /* 0x000fe20003f86270 */
[----:B------:R-:W-:Y:S01]  /*2120*/  IMAD R9, R4, c[0x0][0x3a0], RZ ;  /* 0x0000e80004097a24 */ /* 0x000fe200078e02ff */
[----:B------:R-:W-:Y:S01]  /*2130*/  ISETP.GE.AND P3, PT, R229, c[0x0][0x220], PT ;  /* 0x00008800e5007a0c */ /* 0x000fe20003f66270 */
[----:B------:R-:W-:Y:S01]  /*2140*/  IMAD.WIDE.U32 R12, R230, c[0x0][0x3a0], R6 ;  /* 0x0000e800e60c7a25 */ /* 0x000fe200078e0006 */
[----:B------:R-:W-:Y:S02]  /*2150*/  ISETP.GE.AND P2, PT, R228, c[0x0][0x220], PT ;  /* 0x00008800e4007a0c */ /* 0x000fe40003f46270 */
[----:B------:R-:W-:Y:S01]  /*2160*/  ISETP.GE.AND P1, PT, R227, c[0x0][0x220], PT ;  /* 0x00008800e3007a0c */ /* 0x000fe20003f26270 */
[----:B------:R-:W-:Y:S01]  /*2170*/  IMAD R6, R230, c[0x0][0x3a4], R9 ;  /* 0x0000e900e6067a24 */ /* 0x000fe200078e0209 */
[----:B------:R-:W-:-:S03]  /*2180*/  LEA R8, P0, R12, c[0x0][0x340], 0x1 ;  /* 0x0000d0000c087a11 */ /* 0x000fc600078008ff */
[----:B------:R-:W-:-:S05]  /*2190*/  IMAD.IADD R6, R13, 0x1, R6 ;  /* 0x000000010d067824 */ /* 0x000fca00078e0206 */
[----:B------:R-:W-:-:S05]  /*21a0*/  LEA.HI.X R9, R12, c[0x0][0x344], R6, 0x1, P0 ;  /* 0x0000d1000c097a11 */ /* 0x000fca00000f0c06 */
[----:B------:R1:W-:Y:S04]  /*21b0*/  @!P4 STG.E.128 [R8.64], RZ ;  /* 0x000000ff0800c986 */ /* 0x0003e8000c101d04 */
[----:B------:R1:W-:Y:S04]  /*21c0*/  @!P3 STG.E.128 [R8.64+0x80], RZ ;  /* 0x000080ff0800b986 */ /* 0x0003e8000c101d04 */
[----:B------:R1:W-:Y:S04]  /*21d0*/  @!P2 STG.E.128 [R8.64+0x100], RZ ;  /* 0x000100ff0800a986 */ /* 0x0003e8000c101d04 */
[----:B------:R1:W-:Y:S02]  /*21e0*/  @!P1 STG.E.128 [R8.64+0x180], RZ ;  /* 0x000180ff08009986 */ /* 0x0003e4000c101d04 */
.L_x_209:
[----:B------:R-:W-:Y:S05]  /*21f0*/  BSYNC B0 ;  /* 0x0000000000007941 */ /* 0x000fea0003800000 */
.L_x_208:
[----:B------:R-:W-:Y:S01]  /*2200*/  IADD3 R6, R230, 0x20, RZ ;  /* 0x00000020e6067810 */ /* 0x000fe20007ffe0ff */
[----:B------:R-:W-:Y:S03]  /*2210*/  BSSY B0, `(.L_x_210) ;  /* 0x0000014000007945 */ /* 0x000fe60003800000 */
[----:B------:R-:W-:-:S13]  /*2220*/  ISETP.GE.AND P4, PT, R6, UR6, PT ;  /* 0x0000000606007c0c */ /* 0x000fda000bf86270 */
[----:B------:R-:W-:Y:S05]  /*2230*/  @P4 BRA `(.L_x_211) ;  /* 0x0000011000004947 */ /* 0x000fea0003800000 */
[----:B-1----:R-:W-:Y:S01]  /*2240*/  IADD3 R9, P0, R230, 0x20, RZ ;  /* 0x00000020e6097810 */ /* 0x002fe20007f1e0ff */
[----:B------:R-:W-:Y:S01]  /*2250*/  IMAD.MOV.U32 R11, RZ, RZ, R7 ;  /* 0x000000ffff0b7224 */ /* 0x000fe200078e0007 */
[----:B------:R-:W-:Y:S02]  /*2260*/  ISETP.GE.AND P3, PT, R232, c[0x0][0x220], PT ;  /* 0x00008800e8007a0c */ /* 0x000fe40003f66270 */
[----:B------:R-:W-:Y:S01]  /*2270*/  ISETP.GE.AND P2, PT, R229, c[0x0][0x220], PT ;  /* 0x00008800e5007a0c */ /* 0x000fe20003f46270 */
[----:B------:R-:W-:Y:S01]  /*2280*/  IMAD.X R6, RZ, RZ, R4, P0 ;  /* 0x000000ffff067224 */ /* 0x000fe200000e0604 */
[----:B------:R-:W-:Y:S01]  /*2290*/  ISETP.GE.AND P1, PT, R228, c[0x0][0x220], PT ;  /* 0x00008800e4007a0c */ /* 0x000fe20003f26270 */
[----:B------:R-:W-:Y:S01]  /*22a0*/  IMAD.WIDE.U32 R10, R9, c[0x0][0x3a0], R10 ;  /* 0x0000e800090a7a25 */ /* 0x000fe200078e000a */
[----:B------:R-:W-:-:S03]  /*22b0*/  ISETP.GE.AND P0, PT, R227, c[0x0][0x220], PT ;  /* 0x00008800e3007a0c */ /* 0x000fc60003f06270 */
[----:B------:R-:W-:Y:S01]  /*22c0*/  IMAD R6, R6, c[0x0][0x3a0], RZ ;  /* 0x0000e80006067a24 */ /* 0x000fe200078e02ff */
[----:B------:R-:W-:-:S03]  /*22d0*/  LEA R8, P6, R10, c[0x0][0x340], 0x1 ;  /* 0x0000d0000a087a11 */ /* 0x000fc600078c08ff */
[----:B------:R-:W-:-:S04]  /*22e0*/  IMAD R6, R9, c[0x0][0x3a4], R6 ;  /* 0x0000e90009067a24 */ /* 0x000fc800078e0206 */
[----:B------:R-:W-:-:S05]  /*22f0*/  IMAD.IADD R7, R11, 0x1, R6 ;  /* 0x000000010b077824 */ /* 0x000fca00078e0206 */
[----:B------:R-:W-:-:S05]  /*2300*/  LEA.HI.X R9, R10, c[0x0][0x344], R7, 0x1, P6 ;  /* 0x0000d1000a097a11 */ /* 0x000fca00030f0c07 */
[----:B------:R1:W-:Y:S04]  /*2310*/  @!P3 STG.E.128 [R8.64], RZ ;  /* 0x000000ff0800b986 */ /* 0x0003e8000c101d04 */
[----:B------:R1:W-:Y:S04]  /*2320*/  @!P2 STG.E.128 [R8.64+0x80], RZ ;  /* 0x000080ff0800a986 */ /* 0x0003e8000c101d04 */
[----:B------:R1:W-:Y:S04]  /*2330*/  @!P1 STG.E.128 [R8.64+0x100], RZ ;  /* 0x000100ff08009986 */ /* 0x0003e8000c101d04 */
[----:B------:R1:W-:Y:S02]  /*2340*/  @!P0 STG.E.128 [R8.64+0x180], RZ ;  /* 0x000180ff08008986 */ /* 0x0003e4000c101d04 */
.L_x_211:
[----:B------:R-:W-:Y:S05]  /*2350*/  BSYNC B0 ;  /* 0x0000000000007941 */ /* 0x000fea0003800000 */
.L_x_210:
[----:B------:R-:W-:Y:S01]  /*2360*/  ULDC.64 UR6, c[0x0][0x3a8] ;  /* 0x0000ea0000067ab9 */ /* 0x000fe20000000a00 */
[----:B------:R-:W-:Y:S01]  /*2370*/  IMAD.WIDE.U32 R6, R5, c[0x0][0x3a8], R232 ;  /* 0x0000ea0005067a25 */ /* 0x000fe200078e00e8 */
[----:B------:R-:W-:Y:S01]  /*2380*/  UIMAD UR6, UR10, UR6, URZ ;  /* 0x000000060a0672a4 */ /* 0x000fe2000f8e023f */
[----:B-1----:R-:W-:Y:S01]  /*2390*/  MOV R8, UR34 ;  /* 0x0000002200087c02 */ /* 0x002fe20008000f00 */
[----:B------:R-:W-:Y:S02]  /*23a0*/  BSSY B0, `(.L_x_212) ;  /* 0x000001b000007945 */ /* 0x000fe40003800000 */
[----:B------:R-:W-:Y:S01]  /*23b0*/  UIMAD UR6, UR23, UR7, UR6 ;  /* 0x00000007170672a4 */ /* 0x000fe2000f8e0206 */
[----:B------:R-:W-:-:S05]  /*23c0*/  IADD3 R6, P0, R6, UR11, RZ ;  /* 0x0000000b06067c10 */ /* 0x000fca000ff1e0ff */
[----:B------:R-:W-:Y:S01]  /*23d0*/  IMAD.U32 R5, RZ, RZ, UR6 ;  /* 0x00000006ff057e24 */ /* 0x000fe2000f8e00ff */
[----:B------:R-:W-:Y:S02]  /*23e0*/  ULDC.64 UR6, c[0x0][0x3c0] ;  /* 0x0000f00000067ab9 */ /* 0x000fe40000000a00 */
[----:B------:R-:W-:Y:S02]  /*23f0*/  UIMAD UR6, UR56, UR6, URZ ;  /* 0x00000006380672a4 */ /* 0x000fe4000f8e023f */
[----:B------:R-:W-:Y:S02]  /*2400*/  IADD3.X R7, R7, UR12, R5, P0, !PT ;  /* 0x0000000c07077c10 */ /* 0x000fe400087fe405 */
[----:B------:R-:W-:-:S03]  /*2410*/  UIMAD UR6, UR34, UR7, UR6 ;  /* 0x00000007220672a4 */ /* 0x000fc6000f8e0206 */
[----:B------:R-:W-:-:S05]  /*2420*/  IMAD.WIDE.U32 R8, R8, c[0x0][0x3c0], R6 ;  /* 0x0000f00008087a25 */ /* 0x000fca00078e0006 */
[----:B------:R-:W-:Y:S01]  /*2430*/  IADD3 R5, R9, UR6, RZ ;  /* 0x0000000609057c10 */ /* 0x000fe2000fffe0ff */
[----:B------:R-:W-:Y:S05]  /*2440*/  @P5 BRA `(.L_x_213) ;  /* 0x0000010000005947 */ /* 0x000fea0003800000 */
[----:B------:R-:W-:Y:S01]  /*2450*/  IMAD R7, R4, c[0x0][0x3a8], RZ ;  /* 0x0000ea0004077a24 */ /* 0x000fe200078e02ff */
[----:B------:R-:W-:Y:S01]  /*2460*/  ISETP.GE.AND P3, PT, R232, c[0x0][0x220], PT ;  /* 0x00008800e8007a0c */ /* 0x000fe20003f66270 */
[----:B------:R-:W-:Y:S01]  /*2470*/  IMAD.MOV.U32 R10, RZ, RZ, R8 ;  /* 0x000000ffff0a7224 */ /* 0x000fe200078e0008 */
[----:B------:R-:W-:Y:S01]  /*2480*/  ISETP.GE.AND P2, PT, R229, c[0x0][0x220], PT ;  /* 0x00008800e5007a0c */ /* 0x000fe20003f46270 */
[----:B------:R-:W-:Y:S01]  /*2490*/  IMAD.MOV.U32 R11, RZ, RZ, R5 ;  /* 0x000000ffff0b7224 */ /* 0x000fe200078e0005 */
[----:B------:R-:W-:Y:S01]  /*24a0*/  ISETP.GE.AND P1, PT, R228, c[0x0][0x220], PT ;  /* 0x00008800e4007a0c */ /* 0x000fe20003f26270 */
[C---:B------:R-:W-:Y:S01]  /*24b0*/  IMAD R6, R230.reuse, c[0x0][0x3ac], R7 ;  /* 0x0000eb00e6067a24 */ /* 0x040fe200078e0207 */
[----:B------:R-:W-:Y:S01]  /*24c0*/  ISETP.GE.AND P0, PT, R227, c[0x0][0x220], PT ;  /* 0x00008800e3007a0c */ /* 0x000fe20003f06270 */
[----:B------:R-:W-:-:S04]  /*24d0*/  IMAD.WIDE.U32 R10, R230, c[0x0][0x3a8], R10 ;  /* 0x0000ea00e60a7a25 */ /* 0x000fc800078e000a */
[----:B------:R-:W-:Y:S01]  /*24e0*/  IMAD.IADD R6, R11, 0x1, R6 ;  /* 0x000000010b067824 */ /* 0x000fe200078e0206 */
[----:B------:R-:W-:-:S04]  /*24f0*/  LEA R12, P5, R10, c[0x0][0x348], 0x1 ;  /* 0x0000d2000a0c7a11 */ /* 0x000fc800078a08ff */
[----:B------:R-:W-:-:S05]  /*2500*/  LEA.HI.X R13, R10, c[0x0][0x34c], R6, 0x1, P5 ;  /* 0x0000d3000a0d7a11 */ /* 0x000fca00028f0c06 */
[----:B------:R1:W-:Y:S04]  /*2510*/  @!P3 STG.E.128 [R12.64], RZ ;  /* 0x000000ff0c00b986 */ /* 0x0003e8000c101d04 */
[----:B------:R1:W-:Y:S04]  /*2520*/  @!P2 STG.E.128 [R12.64+0x80], RZ ;  /* 0x000080ff0c00a986 */ /* 0x0003e8000c101d04 */
[----:B------:R1:W-:Y:S04]  /*2530*/  @!P1 STG.E.128 [R12.64+0x100], RZ ;  /* 0x000100ff0c009986 */ /* 0x0003e8000c101d04 */
[----:B------:R1:W-:Y:S02]  /*2540*/  @!P0 STG.E.128 [R12.64+0x180], RZ ;  /* 0x000180ff0c008986 */ /* 0x0003e4000c101d04 */
.L_x_213:
[----:B------:R-:W-:Y:S05]  /*2550*/  BSYNC B0 ;  /* 0x0000000000007941 */ /* 0x000fea0003800000 */
.L_x_212:
[----:B------:R-:W-:Y:S05]  /*2560*/  @P4 BRA `(.L_x_214) ;  /* 0x0000770000004947 */ /* 0x000fea0003800000 */
[----:B------:R-:W-:Y:S02]  /*2570*/  IADD3 R6, P0, R230, 0x20, RZ ;  /* 0x00000020e6067810 */ /* 0x000fe40007f1e0ff */
[----:B------:R-:W-:-:S02]  /*2580*/  ISETP.GE.AND P2, PT, R232, c[0x0][0x220], PT ;  /* 0x00008800e8007a0c */ /* 0x000fc40003f46270 */
[----:B------:R-:W-:Y:S01]  /*2590*/  ISETP.GE.AND P1, PT, R229, c[0x0][0x220], PT ;  /* 0x00008800e5007a0c */ /* 0x000fe20003f26270 */
[----:B------:R-:W-:Y:S01]  /*25a0*/  IMAD.X R4, RZ, RZ, R4, P0 ;  /* 0x000000ffff047224 */ /* 0x000fe200000e0604 */
[----:B------:R-:W-:-:S03]  /*25b0*/  ISETP.GE.AND P0, PT, R228, c[0x0][0x220], PT ;  /* 0x00008800e4007a0c */ /* 0x000fc60003f06270 */
[----:B------:R-:W-:Y:S02]  /*25c0*/  IMAD R7, R4, c[0x0][0x3a8], RZ ;  /* 0x0000ea0004077a24 */ /* 0x000fe400078e02ff */
[----:B------:R-:W-:Y:S02]  /*25d0*/  IMAD.MOV.U32 R4, RZ, RZ, R8 ;  /* 0x000000ffff047224 */ /* 0x000fe400078e0008 */
[C---:B------:R-:W-:Y:S02]  /*25e0*/  IMAD R7, R6.reuse, c[0x0][0x3ac], R7 ;  /* 0x0000eb0006077a24 */ /* 0x040fe400078e0207 */
[----:B------:R-:W-:-:S04]  /*25f0*/  IMAD.WIDE.U32 R4, R6, c[0x0][0x3a8], R4 ;  /* 0x0000ea0006047a25 */ /* 0x000fc800078e0004 */
[----:B------:R-:W-:Y:S01]  /*2600*/  IMAD.IADD R7, R5, 0x1, R7 ;  /* 0x0000000105077824 */ /* 0x000fe200078e0207 */
        /* <DEDUP_REMOVED lines=9> */
.L_x_205:
[----:B------:R-:W-:Y:S01]  /*26a0*/  PLOP3.LUT P0, PT, PT, PT, UP6, 0x80, 0x0 ;  /* 0x000000000000781c */ /* 0x000fe20003f0f068 */
[----:B------:R-:W-:Y:S01]  /*26b0*/  UIMAD UR11, UR6, -0x40, UR25 ;  /* 0xffffffc0060b78a4 */ /* 0x000fe2000f8e0219 */
        /* <DEDUP_REMOVED lines=8> */
[----:B------:R-:W-:Y:S01]  /*2740*/  IMAD R6, R5, c[0x0][0x370], RZ ;  /* 0x0000dc0005067a24 */ /* 0x000fe200078e02ff */
[----:B------:R-:W-:Y:S01]  /*2750*/  ISETP.GE.AND P4, PT, R232, c[0x0][0x220], PT ;  /* 0x00008800e8007a0c */ /* 0x000fe20003f86270 */
[----:B------:R-:W-:Y:S01]  /*2760*/  IMAD.U32 R22, RZ, RZ, UR16 ;  /* 0x00000010ff167e24 */ /* 0x000fe2000f8e00ff */
[----:B------:R-:W-:Y:S01]  /*2770*/  ISETP.GE.AND P3, PT, R229, c[0x0][0x220], PT ;  /* 0x00008800e5007a0c */ /* 0x000fe20003f66270 */
[----:B------:R-:W-:Y:S01]  /*2780*/  IMAD.U32 R23, RZ, RZ, UR17 ;  /* 0x00000011ff177e24 */ /* 0x000fe2000f8e00ff */
[----:B------:R-:W-:Y:S01]  /*2790*/  ISETP.GE.AND P2, PT, R228, c[0x0][0x220], PT ;  /* 0x00008800e4007a0c */ /* 0x000fe20003f46270 */
[----:B------:R-:W-:Y:S01]  /*27a0*/  IMAD R5, R15, c[0x0][0x374], R6 ;  /* 0x0000dd000f057a24 */ /* 0x000fe200078e0206 */
[----:B------:R-:W-:Y:S01]  /*27b0*/  ISETP.GE.AND P1, PT, R227, c[0x0][0x220], PT ;  /* 0x00008800e3007a0c */ /* 0x000fe20003f26270 */
[----:B------:R-:W-:-:S04]  /*27c0*/  IMAD.WIDE.U32 R6, R15, c[0x0][0x370], R22 ;  /* 0x0000dc000f067a25 */ /* 0x000fc800078e0016 */
[----:B------:R-:W-:Y:S01]  /*27d0*/  IMAD.MOV.U32 R22, RZ, RZ, R6 ;  /* 0x000000ffff167224 */ /* 0x000fe200078e0006 */
[----:B------:R-:W-:Y:S01]  /*27e0*/  IADD3 R23, R7, R5, RZ ;  /* 0x0000000507177210 */ /* 0x000fe20007ffe0ff */
[----:B------:R-:W-:Y:S01]  /*27f0*/  IMAD.U32 R5, RZ, RZ, UR34 ;  /* 0x00000022ff057e24 */ /* 0x000fe2000f8e00ff */
[----:B------:R-:W-:Y:S01]  /*2800*/  MOV R7, 0x2 ;  /* 0x0000000200077802 */ /* 0x000fe20000000f00 */
[----:B------:R2:W-:Y:S02]  /*2810*/  @P4 STS.128 [R226+0x8000], RZ ;  /* 0x008000ffe2004388 */ /* 0x0005e40000000c00 */
[----:B------:R-:W-:Y:S02]  /*2820*/  IMAD.WIDE.U32 R22, R5, c[0x0][0x378], R22 ;  /* 0x0000de0005167a25 */ /* 0x000fe400078e0016 */
[----:B------:R-:W-:Y:S01]  /*2830*/  @!PT LDS RZ, [RZ] ;  /* 0x00000000fffff984 */ /* 0x000fe20000000800 */
[----:B------:R-:W-:Y:S01]  /*2840*/  @!PT LDS RZ, [RZ] ;  /* 0x00000000fffff984 */ /* 0x000fe20000000800 */
[----:B------:R-:W-:Y:S01]  /*2850*/  @!PT LDS RZ, [RZ] ;  /* 0x00000000fffff984 */ /* 0x000fe20000000800 */
[----:B------:R2:W-:Y:S02]  /*2860*/  @!P4 LDGSTS.E.BYPASS.LTC128B.128 [R226+0x8000], [R246.64] ;  /* 0x08000000f6e2cfae */ /* 0x0005e4000b901d44 */
[----:B------:R-:W-:Y:S01]  /*2870*/  IMAD.WIDE R6, R232, R7, c[0x0][0x330] ;  /* 0x0000cc00e8067625 */ /* 0x000fe200078e0207 */
[----:B------:R-:W-:Y:S01]  /*2880*/  IADD3 R5, R23, UR12, RZ ;  /* 0x0000000c17057c10 */ /* 0x000fe2000fffe0ff */
[----:B------:R2:W-:Y:S03]  /*2890*/  @P3 STS.128 [R226+0xa000], RZ ;  /* 0x00a000ffe2003388 */ /* 0x0005e60000000c00 */
[----:B------:R-:W-:-:S04]  /*28a0*/  LEA R6, P0, R22, R6, 0x1 ;  /* 0x0000000616067211 */ /* 0x000fc800078008ff */
[----:B------:R-:W-:-:S05]  /*28b0*/  LEA.HI.X R7, R22, R7, R5, 0x1, P0 ;  /* 0x0000000716077211 */ /* 0x000fca00000f0c05 */
        /* <DEDUP_REMOVED lines=15> */
.L_x_216:
[----:B------:R-:W-:Y:S05]  /*29b0*/  BSYNC B0 ;  /* 0x0000000000007941 */ /* 0x000fea0003800000 */
.L_x_215:
[----:B--23--:R-:W-:Y:S01]  /*29c0*/  IADD3 R6, R230, 0x20, RZ ;  /* 0x00000020e6067810 */ /* 0x00cfe20007ffe0ff */
        /* <DEDUP_REMOVED lines=8> */
[----:B------:R-:W-:Y:S01]  /*2a50*/  ISETP.GE.AND P4, PT, R232, c[0x0][0x220], PT ;  /* 0x00008800e8007a0c */ /* 0x000fe20003f86270 */
[----:B------:R-:W-:Y:S01]  /*2a60*/  IMAD.WIDE.U32 R22, R5, c[0x0][0x370], RZ ;  /* 0x0000dc0005167a25 */ /* 0x000fe200078e00ff */
[----:B------:R-:W-:-:S02]  /*2a70*/  ISETP.GE.AND P3, PT, R229, c[0x0][0x220], PT ;  /* 0x00008800e5007a0c */ /* 0x000fc40003f66270 */
[----:B------:R-:W-:Y:S02]  /*2a80*/  ISETP.GE.AND P2, PT, R228, c[0x0][0x220], PT ;  /* 0x00008800e4007a0c */ /* 0x000fe40003f46270 */
[----:B------:R-:W-:Y:S01]  /*2a90*/  IADD3 R7, P1, R16, R22, RZ ;  /* 0x0000001610077210 */ /* 0x000fe20007f3e0ff */
[----:B------:R-:W-:-:S05]  /*2aa0*/  IMAD R16, R5, c[0x0][0x374], RZ ;  /* 0x0000dd0005107a24 */ /* 0x000fca00078e02ff */
[----:B------:R-:W-:Y:S01]  /*2ab0*/  IADD3.X R16, R9, R23, R16, P1, !PT ;  /* 0x0000001709107210 */ /* 0x000fe20000ffe410 */
[----:B------:R-:W-:Y:S01]  /*2ac0*/  @!P4 IMAD.MOV.U32 R17, RZ, RZ, c[0x0][0x370] ;  /* 0x0000dc00ff11c624 */ /* 0x000fe200078e00ff */
[----:B------:R3:W-:Y:S01]  /*2ad0*/  @P4 STS.128 [R226+0x9000], RZ ;  /* 0x009000ffe2004388 */ /* 0x0007e20000000c00 */
[----:B------:R-:W-:Y:S02]  /*2ae0*/  @!P4 IMAD.MOV.U32 R14, RZ, RZ, c[0x0][0x374] ;  /* 0x0000dd00ff0ec624 */ /* 0x000fe400078e00ff */
[----:B------:R-:W-:Y:S02]  /*2af0*/  @!P2 LEA R24, P1, R7, c[0x0][0x330], 0x1 ;  /* 0x0000cc000718aa11 */ /* 0x000fe400078208ff */
[----:B------:R-:W-:Y:S02]  /*2b00*/  @!P4 LEA R22, P0, R17, R246, 0x6 ;  /* 0x000000f61116c211 */ /* 0x000fe400078030ff */
[----:B------:R-:W-:Y:S02]  /*2b10*/  @!P2 LEA.HI.X R25, R7, c[0x0][0x334], R16, 0x1, P1 ;  /* 0x0000cd000719aa11 */ /* 0x000fe400008f0c10 */
[----:B------:R-:W-:-:S02]  /*2b20*/  @!P4 LEA.HI.X R23, R17, R247, R14, 0x6, P0 ;  /* 0x000000f71117c211 */ /* 0x000fc400000f340e */
[----:B------:R-:W-:-:S03]  /*2b30*/  @!P3 LEA R26, P0, R7, c[0x0][0x330], 0x1 ;  /* 0x0000cc00071aba11 */ /* 0x000fc600078008ff */
[----:B------:R-:W-:Y:S01]  /*2b40*/  @!PT LDS RZ, [RZ] ;  /* 0x00000000fffff984 */ /* 0x000fe20000000800 */
[----:B------:R-:W-:Y:S01]  /*2b50*/  @!PT LDS RZ, [RZ] ;  /* 0x00000000fffff984 */ /* 0x000fe20000000800 */
[----:B------:R-:W-:Y:S01]  /*2b60*/  @!PT LDS RZ, [RZ] ;  /* 0x00000000fffff984 */ /* 0x000fe20000000800 */
[----:B------:R3:W-:Y:S01]  /*2b70*/  @!P4 LDGSTS.E.BYPASS.LTC128B.128 [R226+0x9000], [R22.64] ;  /* 0x0900000016e2cfae */ /* 0x0007e2000b901d44 */
[----:B------:R-:W-:Y:S02]  /*2b80*/  @!P3 LEA.HI.X R27, R7, c[0x0][0x334], R16, 0x1, P0 ;  /* 0x0000cd00071bba11 */ /* 0x000fe400000f0c10 */
[----:B------:R-:W-:Y:S01]  /*2b90*/  ISETP.GE.AND P0, PT, R227, c[0x0][0x220], PT ;  /* 0x00008800e3007a0c */ /* 0x000fe20003f06270 */
        /* <DEDUP_REMOVED lines=12> */
[----:B---3--:R-:W-:-:S04]  /*2c60*/  LEA R22, P0, R7, c[0x0][0x330], 0x1 ;  /* 0x0000cc0007167a11 */ /* 0x008fc800078008ff */
[----:B------:R-:W-:-:S05]  /*2c70*/  LEA.HI.X R23, R7, c[0x0][0x334], R16, 0x1, P0 ;  /* 0x0000cd0007177a11 */ /* 0x000fca00000f0c10 */
[----:B------:R-:W-:Y:S01]  /*2c80*/  @!PT LDS RZ, [RZ] ;  /* 0x00000000fffff984 */ /* 0x000fe20000000800 */
[----:B------:R-:W-:Y:S01]  /*2c90*/  @!PT LDS RZ, [RZ] ;  /* 0x00000000fffff984 */ /* 0x000fe20000000800 */
[----:B------:R-:W-:Y:S01]  /*2ca0*/  @!PT LDS RZ, [RZ] ;  /* 0x00000000fffff984 */ /* 0x000fe20000000800 */
[----:B------:R3:W-:Y:S04]  /*2cb0*/  LDGSTS.E.BYPASS.LTC128B.128 [R226+0xf000], [R22.64+0x180] ;  /* 0x0f00018016e27fae */ /* 0x0007e8000b901d44 */
.L_x_218:
[----:B------:R-:W-:Y:S05]  /*2cc0*/  BSYNC B0 ;  /* 0x0000000000007941 */ /* 0x000fea0003800000 */
.L_x_217:
[----:B------:R4:W-:Y:S01]  /*2cd0*/  @P6 STS.128 [R226], RZ ;  /* 0x000000ffe2006388 */ /* 0x0009e20000000c00 */
[----:B------:R-:W-:Y:S03]  /*2ce0*/  BSSY B0, `(.L_x_219) ;  /* 0x0000029000007945 */ /* 0x000fe60003800000 */
[----:B------:R4:W-:Y:S04]  /*2cf0*/  @P6 STS.128 [R226+0x2000], RZ ;  /* 0x002000ffe2006388 */ /* 0x0009e80000000c00 */
[----:B------:R4:W-:Y:S04]  /*2d00*/  @P6 STS.128 [R226+0x4000], RZ ;  /* 0x004000ffe2006388 */ /* 0x0009e80000000c00 */
[----:B------:R4:W-:Y:S01]  /*2d10*/  @P6 STS.128 [R226+0x6000], RZ ;  /* 0x006000ffe2006388 */ /* 0x0009e20000000c00 */
[----:B------:R-:W-:Y:S05]  /*2d20*/  @P6 BRA `(.L_x_220) ;  /* 0x0000024000006947 */ /* 0x000fea0003800000 */
[----:B------:R-:W-:Y:S01]  /*2d30*/  IMAD.U32 R16, RZ, RZ, UR31 ;  /* 0x0000001fff107e24 */ /* 0x000fe2000f8e00ff */
[----:B------:R-:W-:Y:S01]  /*2d40*/  MOV R9, 0x2 ;  /* 0x0000000200097802 */ /* 0x000fe20000000f00 */
[----:B------:R-:W-:Y:S01]  /*2d50*/  IMAD.U32 R17, RZ, RZ, UR29 ;  /* 0x0000001dff117e24 */ /* 0x000fe2000f8e00ff */
[----:B------:R-:W-:Y:S01]  /*2d60*/  ISETP.GE.AND P3, PT, R232, c[0x0][0x220], PT ;  /* 0x00008800e8007a0c */ /* 0x000fe20003f66270 */
[----:B------:R-:W-:Y:S01]  /*2d70*/  IMAD.U32 R7, RZ, RZ, UR34 ;  /* 0x00000022ff077e24 */ /* 0x000fe2000f8e00ff */
[----:B------:R-:W-:Y:S01]  /*2d80*/  ISETP.GE.AND P2, PT, R229, c[0x0][0x220], PT ;  /* 0x00008800e5007a0c */ /* 0x000fe20003f46270 */
[----:B------:R-:W-:Y:S01]  /*2d90*/  IMAD.WIDE.U32 R14, R15, c[0x0][0x190], R16 ;  /* 0x000064000f0e7a25 */ /* 0x000fe200078e0010 */
[----:B------:R-:W-:-:S02]  /*2da0*/  ISETP.GE.AND P1, PT, R228, c[0x0][0x220], PT ;  /* 0x00008800e4007a0c */ /* 0x000fc40003f26270 */
[----:B------:R-:W-:Y:S01]  /*2db0*/  ISETP.GE.AND P0, PT, R227, c[0x0][0x220], PT ;  /* 0x00008800e3007a0c */ /* 0x000fe20003f06270 */
[----:B------:R-:W-:Y:S01]  /*2dc0*/  IMAD.WIDE R16, R232, R9, c[0x0][0x160] ;  /* 0x00005800e8107625 */ /* 0x000fe200078e0209 */
[----:B------:R-:W-:-:S05]  /*2dd0*/  IADD3 R15, R18, R15, RZ ;  /* 0x0000000f120f7210 */ /* 0x000fca0007ffe0ff */
[----:B------:R-:W-:Y:S01]  /*2de0*/  IMAD.WIDE.U32 R14, R7, c[0x0][0x1a8], R14 ;  /* 0x00006a00070e7a25 */ /* 0x000fe200078e000e */
[----:B------:R1:W-:Y:S04]  /*2df0*/  @P3 STS.128 [R226], RZ ;  /* 0x000000ffe2003388 */ /* 0x0003e80000000c00 */
[----:B------:R-:W-:Y:S01]  /*2e00*/  IADD3 R7, R15, UR14, RZ ;  /* 0x0000000e0f077c10 */ /* 0x000fe2000fffe0ff */
[----:B------:R-:W-:Y:S01]  /*2e10*/  @!PT LDS RZ, [RZ] ;  /* 0x00000000fffff984 */ /* 0x000fe20000000800 */
[----:B------:R-:W-:Y:S01]  /*2e20*/  @!PT LDS RZ, [RZ] ;  /* 0x00000000fffff984 */ /* 0x000fe20000000800 */
[----:B------:R-:W-:Y:S01]  /*2e30*/  @!PT LDS RZ, [RZ] ;  /* 0x00000000fffff984 */ /* 0x000fe20000000800 */
[----:B------:R1:W-:Y:S01]  /*2e40*/  @!P3 LDGSTS.E.BYPASS.LTC128B.128 [R226], [R244.64] ;  /* 0x00000000f4e2bfae */ /* 0x0003e2000b901d44 */
[----:B------:R-:W-:-:S03]  /*2e50*/  LEA R16, P4, R14, R16, 0x1 ;  /* 0x000000100e107211 */ /* 0x000fc600078808ff */
[----:B------:R1:W-:Y:S01]  /*2e60*/  @P2 STS.128 [R226+0x2000], RZ ;  /* 0x002000ffe2002388 */ /* 0x0003e20000000c00 */
        /* <DEDUP_REMOVED lines=16> */
.L_x_220:
[----:B------:R-:W-:Y:S05]  /*2f70*/  BSYNC B0 ;  /* 0x0000000000007941 */ /* 0x000fea0003800000 */
.L_x_219:
[----:B------:R1:W-:Y:S01]  /*2f80*/  @P5 STS.128 [R226+0x1000], RZ ;  /* 0x001000ffe2005388 */ /* 0x0003e20000000c00 */
[----:B------:R-:W-:Y:S03]  /*2f90*/  BSSY B0, `(.L_x_221) ;  /* 0x000002c000007945 */ /* 0x000fe60003800000 */
[----:B------:R1:W-:Y:S04]  /*2fa0*/  @P5 STS.128 [R226+0x3000], RZ ;  /* 0x003000ffe2005388 */ /* 0x0003e80000000c00 */
[----:B------:R1:W-:Y:S04]  /*2fb0*/  @P5 STS.128 [R226+0x5000], RZ ;  /* 0x005000ffe2005388 */ /* 0x0003e80000000c00 */
[----:B------:R1:W-:Y:S01]  /*2fc0*/  @P5 STS.128 [R226+0x7000], RZ ;  /* 0x007000ffe2005388 */ /* 0x0003e20000000c00 */
[----:B------:R-:W-:Y:S05]  /*2fd0*/  @P5 BRA `(.L_x_222) ;  /* 0x0000027000005947 */ /* 0x000fea0003800000 */
[----:B------:R-:W-:Y:S01]  /*2fe0*/  ISETP.GE.AND P4, PT, R232, c[0x0][0x220], PT ;  /* 0x00008800e8007a0c */ /* 0x000fe20003f86270 */
[----:B-1----:R-:W-:Y:S01]  /*2ff0*/  IMAD.WIDE.U32 R16, R5, c[0x0][0x190], RZ ;  /* 0x0000640005107a25 */ /* 0x002fe200078e00ff */
[----:B------:R-:W-:-:S02]  /*3000*/  ISETP.GE.AND P3, PT, R229, c[0x0][0x220], PT ;  /* 0x00008800e5007a0c */ /* 0x000fc40003f66270 */
[----:B------:R-:W-:Y:S02]  /*3010*/  ISETP.GE.AND P2, PT, R228, c[0x0][0x220], PT ;  /* 0x00008800e4007a0c */ /* 0x000fe40003f46270 */
[----:B------:R-:W-:Y:S01]  /*3020*/  IADD3 R20, P1, R20, R16, RZ ;  /* 0x0000001014147210 */ /* 0x000fe20007f3e0ff */
[----:B------:R-:W-:-:S05]  /*3030*/  IMAD R16, R5, c[0x0][0x194], RZ ;  /* 0x0000650005107a24 */ /* 0x000fca00078e02ff */
[----:B------:R-:W-:Y:S01]  /*3040*/  IADD3.X R13, R13, R17, R16, P1, !PT ;  /* 0x000000110d0d7210 */ /* 0x000fe20000ffe410 */
[----:B------:R-:W-:Y:S01]  /*3050*/  @!P4 IMAD.MOV.U32 R7, RZ, RZ, c[0x0][0x190] ;  /* 0x00006400ff07c624 */ /* 0x000fe200078e00ff */
[----:B------:R1:W-:Y:S01]  /*3060*/  @P4 STS.128 [R226+0x1000], RZ ;  /* 0x001000ffe2004388 */ /* 0x0003e20000000c00 */
[----:B------:R-:W-:Y:S01]  /*3070*/  @!P4 IMAD.MOV.U32 R14, RZ, RZ, c[0x0][0x194] ;  /* 0x00006500ff0ec624 */ /* 0x000fe200078e00ff */
[C---:B------:R-:W-:Y:S02]  /*3080*/  @!P3 LEA R16, P5, R20.reuse, c[0x0][0x160], 0x1 ;  /* 0x000058001410ba11 */ /* 0x040fe400078a08ff */
[C---:B------:R-:W-:Y:S02]  /*3090*/  @!P4 LEA R18, P0, R7.reuse, R244, 0x6 ;  /* 0x000000f40712c211 */ /* 0x040fe400078030ff */
[----:B------:R-:W-:Y:S02]  /*30a0*/  @!P3 LEA.HI.X R17, R20, c[0x0][0x164], R13, 0x1, P5 ;  /* 0x000059001411ba11 */ /* 0x000fe400028f0c0d */
[----:B------:R-:W-:-:S02]  /*30b0*/  @!P4 LEA.HI.X R19, R7, R245, R14, 0x6, P0 ;  /* 0x000000f50713c211 */ /* 0x000fc400000f340e */
[----:B------:R-:W-:Y:S02]  /*30c0*/  ISETP.GE.AND P0, PT, R227, c[0x0][0x220], PT ;  /* 0x00008800e3007a0c */ /* 0x000fe40003f06270 */
[C---:B------:R-:W-:Y:S01]  /*30d0*/  @!P2 LEA R14, P1, R20.reuse, c[0x0][0x160], 0x1 ;  /* 0x00005800140eaa11 */ /* 0x040fe200078208ff */
[----:B------:R-:W-:Y:S01]  /*30e0*/  @!PT LDS RZ, [RZ] ;  /* 0x00000000fffff984 */ /* 0x000fe20000000800 */
[----:B------:R-:W-:Y:S01]  /*30f0*/  @!PT LDS RZ, [RZ] ;  /* 0x00000000fffff984 */ /* 0x000fe20000000800 */
[----:B------:R-:W-:Y:S01]  /*3100*/  @!PT LDS RZ, [RZ] ;  /* 0x00000000fffff984 */ /* 0x000fe20000000800 */
[----:B------:R1:W-:Y:S03]  /*3110*/  @!P4 LDGSTS.E.BYPASS.LTC128B.128 [R226+0x1000], [R18.64] ;  /* 0x0100000012e2cfae */ /* 0x0003e6000b901d44 */
[----:B------:R-:W-:Y:S01]  /*3120*/  @!P2 LEA.HI.X R15, R20, c[0x0][0x164], R13, 0x1, P1 ;  /* 0x00005900140faa11 */ /* 0x000fe200008f0c0d */
        /* <DEDUP_REMOVED lines=18> */
.L_x_222:
[----:B------:R-:W-:Y:S05]  /*3250*/  BSYNC B0 ;  /* 0x0000000000007941 */ /* 0x000fea0003800000 */
.L_x_221:
[----:B------:R-:W-:Y:S01]  /*3260*/  UIADD3 UR12, -UR23, UR15, URZ ;  /* 0x0000000f170c7290 */ /* 0x000fe2000fffe13f */
[C---:B------:R-:W-:Y:S01]  /*3270*/  IADD3 R5, R225.reuse, 0x8, RZ ;  /* 0x00000008e1057810 */ /* 0x040fe20007ffe0ff */
[C---:B-1----:R-:W-:Y:S01]  /*3280*/  IMAD.SHL.U32 R16, R225.reuse, 0x4, RZ ;  /* 0x00000004e1107824 */ /* 0x042fe200078e00ff */
[----:B------:R-:W-:Y:S01]  /*3290*/  SHF.R.S32.HI R240, RZ, 0x1f, R225 ;  /* 0x0000001ffff07819 */ /* 0x000fe200000114e1 */
[----:B------:R-:W-:Y:S01]  /*32a0*/  ULDC.64 UR16, c[0x0][0x198] ;  /* 0x0000660000107ab9 */ /* 0x000fe20000000a00 */
[----:B------:R-:W-:Y:S01]  /*32b0*/  ISETP.GE.AND P2, PT, R225, UR11, PT ;  /* 0x0000000be1007c0c */ /* 0x000fe2000bf46270 */
[----:B------:R-:W-:Y:S01]  /*32c0*/  IMAD.MOV.U32 R248, RZ, RZ, 0x7f800000 ;  /* 0x7f800000fff87424 */ /* 0x000fe200078e00ff */
[----:B------:R-:W-:Y:S01]  /*32d0*/  ISETP.GE.AND P5, PT, R230, UR12, PT ;  /* 0x0000000ce6007c0c */ /* 0x000fe2000bfa6270 */
[----:B------:R-:W-:Y:S01]  /*32e0*/  IMAD.MOV.U32 R249, RZ, RZ, 0x7f800000 ;  /* 0x7f800000fff97424 */ /* 0x000fe200078e00ff */
[----:B------:R-:W-:Y:S01]  /*32f0*/  ISETP.GE.AND P1, PT, R5, UR11, PT ;  /* 0x0000000b05007c0c */ /* 0x000fe2000bf26270 */
[----:B------:R-:W-:Y:S01]  /*3300*/  USHF.R.S32.HI UR11, URZ, 0x1f, UR23 ;  /* 0x0000001f3f0b7899 */ /* 0x000fe20008011417 */
[----:B------:R-:W-:-:S02]  /*3310*/  IADD3 R16, P0, R16, UR8, RZ ;  /* 0x0000000810107c10 */ /* 0x000fc4000ff1e0ff */
[----:B------:R-:W-:Y:S01]  /*3320*/  SHF.L.U64.HI R5, R225, 0x2, R240 ;  /* 0x00000002e1057819 */ /* 0x000fe200000102f0 */
[----:B------:R-:W-:-:S03]  /*3330*/  UIMAD UR14, UR11, UR16, URZ ;  /* 0x000000100b0e72a4 */ /* 0x000fc6000f8e023f */
[----:B------:R-:W-:Y:S01]  /*3340*/  IADD3.X R17, R5, UR7, RZ, P0, !PT ;  /* 0x0000000705117c10 */ /* 0x000fe200087fe4ff */
[----:B------:R-:W-:Y:S01]  /*3350*/  IMAD.U32 R5, RZ, RZ, UR23 ;  /* 0x00000017ff057e24 */ /* 0x000fe2000f8e00ff */
[----:B------:R-:W-:Y:S01]  /*3360*/  UIMAD UR14, UR23, UR17, UR14 ;  /* 0x00000011170e72a4 */ /* 0x000fe2000f8e020e */
[----:B------:R1:W-:Y:S02]  /*3370*/  @P5 STS.128 [R226+0x10000], RZ ;  /* 0x010000ffe2005388 */ /* 0x0003e40000000c00 */
[----:B------:R-:W-:Y:S02]  /*3380*/  IMAD.WIDE.U32 R14, R5, c[0x0][0x198], R232 ;  /* 0x00006600050e7a25 */ /* 0x000fe400078e00e8 */
[----:B------:R1:W-:Y:S04]  /*3390*/  @P5 STS.128 [R226+0x12000], RZ ;  /* 0x012000ffe2005388 */ /* 0x0003e80000000c00 */
[----:B------:R1:W-:Y:S04]  /*33a0*/  @P5 STS.128 [R226+0x14000], RZ ;  /* 0x014000ffe2005388 */ /* 0x0003e80000000c00 */
[----:B------:R1:W-:Y:S01]  /*33b0*/  @P5 STS.128 [R226+0x16000], RZ ;  /* 0x016000ffe2005388 */ /* 0x0003e20000000c00 */
[----:B------:R-:W-:-:S03]  /*33c0*/  IMAD.U32 R7, RZ, RZ, UR14 ;  /* 0x0000000eff077e24 */ /* 0x000fc6000f8e00ff */
[----:B------:R2:W5:Y:S04]  /*33d0*/  @!P2 LDG.E R248, [R16.64] ;  /* 0x0000000410f8a981 */ /* 0x000568000c1e1900 */
[----:B------:R2:W5:Y:S01]  /*33e0*/  @!P1 LDG.E R249, [R16.64+0x20] ;  /* 0x0000200410f99981 */ /* 0x000562000c1e1900 */
[----:B------:R-:W-:Y:S01]  /*33f0*/  BSSY B0, `(.L_x_223) ;  /* 0x0000036000007945 */ /* 0x000fe20003800000 */
[----:B--2---:R-:W-:-:S04]  /*3400*/  IADD3 R16, P0, R14, UR24, RZ ;  /* 0x000000180e107c10 */ /* 0x004fc8000ff1e0ff */
[----:B------:R-:W-:Y:S01]  /*3410*/  IADD3.X R17, R15, UR27, R7, P0, !PT ;  /* 0x0000001b0f117c10 */ /* 0x000fe200087fe407 */
[----:B------:R-:W-:-:S04]  /*3420*/  IMAD R7, R8, c[0x0][0x1b0], RZ ;  /* 0x00006c0008077a24 */ /* 0x000fc800078e02ff */
[C---:B------:R-:W-:Y:S02]  /*3430*/  IMAD R14, R10.reuse, c[0x0][0x1b4], R7 ;  /* 0x00006d000a0e7a24 */ /* 0x040fe400078e0207 */
[----:B------:R-:W-:-:S04]  /*3440*/  IMAD.WIDE.U32 R16, R10, c[0x0][0x1b0], R16 ;  /* 0x00006c000a107a25 */ /* 0x000fc800078e0010 */
[----:B------:R-:W-:Y:S01]  /*3450*/  IMAD.IADD R9, R17, 0x1, R14 ;  /* 0x0000000111097824 */ /* 0x000fe200078e020e */
[----:B------:R-:W-:Y:S05]  /*3460*/  @P5 BRA `(.L_x_224) ;  /* 0x000002e000005947 */ /* 0x000fea0003800000 */
[----:B-1----:R-:W-:Y:S01]  /*3470*/  ISETP.GE.AND P3, PT, R232, c[0x0][0x220], PT ;  /* 0x00008800e8007a0c */ /* 0x002fe20003f66270 */
[----:B------:R-:W-:Y:S01]  /*3480*/  IMAD R7, R11, c[0x0][0x198], RZ ;  /* 0x000066000b077a24 */ /* 0x000fe200078e02ff */
[----:B------:R-:W-:Y:S02]  /*3490*/  MOV R18, UR24 ;  /* 0x0000001800127c02 */ /* 0x000fe40008000f00 */
[----:B------:R-:W-:Y:S01]  /*34a0*/  MOV R19, UR27 ;  /* 0x0000001b00137c02 */ /* 0x000fe20008000f00 */
[C---:B------:R-:W-:Y:S01]  /*34b0*/  IMAD R20, R12.reuse, c[0x0][0x19c], R7 ;  /* 0x000067000c147a24 */ /* 0x040fe200078e0207 */
[----:B------:R-:W-:Y:S02]  /*34c0*/  MOV R7, 0x2 ;  /* 0x0000000200077802 */ /* 0x000fe40000000f00 */
[----:B------:R-:W-:Y:S01]  /*34d0*/  ISETP.GE.AND P2, PT, R229, c[0x0][0x220], PT ;  /* 0x00008800e5007a0c */ /* 0x000fe20003f46270 */
[----:B------:R-:W-:Y:S01]  /*34e0*/  IMAD.WIDE.U32 R18, R12, c[0x0][0x198], R18 ;  /* 0x000066000c127a25 */ /* 0x000fe200078e0012 */
[----:B------:R-:W-:-:S02]  /*34f0*/  ISETP.GE.AND P1, PT, R228, c[0x0][0x220], PT ;  /* 0x00008800e4007a0c */ /* 0x000fc40003f26270 */
[----:B------:R-:W-:Y:S01]  /*3500*/  ISETP.GE.AND P0, PT, R227, c[0x0][0x220], PT ;  /* 0x00008800e3007a0c */ /* 0x000fe20003f06270 */
[----:B------:R-:W-:Y:S01]  /*3510*/  IMAD.IADD R21, R19, 0x1, R20 ;  /* 0x0000000113157824 */ /* 0x000fe200078e0214 */
[----:B------:R1:W-:Y:S01]  /*3520*/  @P3 STS.128 [R226+0x10000], RZ ;  /* 0x010000ffe2003388 */ /* 0x0003e20000000c00 */
[----:B------:R-:W-:Y:S01]  /*3530*/  IMAD.MOV.U32 R20, RZ, RZ, R18 ;  /* 0x000000ffff147224 */ /* 0x000fe200078e0012 */
[----:B------:R-:W-:Y:S01]  /*3540*/  @!P3 MOV R18, R16 ;  /* 0x000000100012b202 */ /* 0x000fe20000000f00 */
[----:B------:R-:W-:Y:S02]  /*3550*/  @!P3 IMAD R13, R4, c[0x0][0x198], RZ ;  /* 0x00006600040dba24 */ /* 0x000fe400078e02ff */
[----:B------:R-:W-:Y:S02]  /*3560*/  @!P3 IMAD.MOV.U32 R19, RZ, RZ, R9 ;  /* 0x000000ffff13b224 */ /* 0x000fe400078e0009 */
[C---:B------:R-:W-:Y:S02]  /*3570*/  @!P3 IMAD R13, R230.reuse, c[0x0][0x19c], R13 ;  /* 0x00006700e60dba24 */ /* 0x040fe400078e020d */
[----:B------:R-:W-:-:S04]  /*3580*/  @!P3 IMAD.WIDE.U32 R18, R230, c[0x0][0x198], R18 ;  /* 0x00006600e612ba25 */ /* 0x000fc800078e0012 */
[----:B------:R-:W-:Y:S01]  /*3590*/  IMAD.WIDE.U32 R20, R10, c[0x0][0x1b0], R20 ;  /* 0x00006c000a147a25 */ /* 0x000fe200078e0014 */
[----:B------:R-:W-:Y:S02]  /*35a0*/  @!P3 IADD3 R13, R19, R13, RZ ;  /* 0x0000000d130db210 */ /* 0x000fe40007ffe0ff */
[----:B---3--:R-:W-:Y:S01]  /*35b0*/  @!P3 LEA R24, P6, R18, c[0x0][0x168], 0x1 ;  /* 0x00005a001218ba11 */ /* 0x008fe200078c08ff */
[----:B------:R-:W-:-:S03]  /*35c0*/  IMAD.WIDE R22, R232, R7, c[0x0][0x168] ;  /* 0x00005a00e8167625 */ /* 0x000fc600078e0207 */
[----:B------:R-:W-:Y:S01]  /*35d0*/  @!P3 LEA.HI.X R25, R18, c[0x0][0x16c], R13, 0x1, P6 ;  /* 0x00005b001219ba11 */ /* 0x000fe200030f0c0d */
[----:B------:R-:W-:Y:S01]  /*35e0*/  IMAD.IADD R7, R14, 0x1, R21 ;  /* 0x000000010e077824 */ /* 0x000fe200078e0215 */
[----:B------:R-:W-:-:S03]  /*35f0*/  LEA R22, P4, R20, R22, 0x1 ;  /* 0x0000001614167211 */ /* 0x000fc600078808ff */
[----:B------:R-:W-:Y:S01]  /*3600*/  @!PT LDS RZ, [RZ] ;  /* 0x00000000fffff984 */ /* 0x000fe20000000800 */
[----:B------:R-:W-:Y:S01]  /*3610*/  @!PT LDS RZ, [RZ] ;  /* 0x00000000fffff984 */ /* 0x000fe20000000800 */
[----:B------:R-:W-:Y:S01]  /*3620*/  @!PT LDS RZ, [RZ] ;  /* 0x00000000fffff984 */ /* 0x000fe20000000800 */
[----:B------:R1:W-:Y:S01]  /*3630*/  @!P3 LDGSTS.E.BYPASS.LTC128B.128 [R226+0x10000], [R24.64] ;  /* 0x1000000018e2bfae */ /* 0x0003e2000b901d44 */
[----:B------:R-:W-:-:S03]  /*3640*/  LEA.HI.X R23, R20, R23, R7, 0x1, P4 ;  /* 0x0000001714177211 */ /* 0x000fc600020f0c07 */
        /* <DEDUP_REMOVED lines=16> */
.L_x_224:
[----:B-1----:R-:W-:Y:S05]  /*3750*/  BSYNC B0 ;  /* 0x0000000000007941 */ /* 0x002fea0003800000 */
.L_x_223:
[----:B------:R-:W-:Y:S01]  /*3760*/  ISETP.GE.AND P4, PT, R6, UR12, PT ;  /* 0x0000000c06007c0c */ /* 0x000fe2000bf86270 */
[----:B------:R-:W-:-:S12]  /*3770*/  BSSY B0, `(.L_x_225) ;  /* 0x0000036000007945 */ /* 0x000fd80003800000 */
[----:B------:R1:W-:Y:S04]  /*3780*/  @P4 STS.128 [R226+0x11000], RZ ;  /* 0x011000ffe2004388 */ /* 0x0003e80000000c00 */
[----:B------:R1:W-:Y:S04]  /*3790*/  @P4 STS.128 [R226+0x13000], RZ ;  /* 0x013000ffe2004388 */ /* 0x0003e80000000c00 */
[----:B------:R1:W-:Y:S04]  /*37a0*/  @P4 STS.128 [R226+0x15000], RZ ;  /* 0x015000ffe2004388 */ /* 0x0003e80000000c00 */
[----:B------:R1:W-:Y:S01]  /*37b0*/  @P4 STS.128 [R226+0x17000], RZ ;  /* 0x017000ffe2004388 */ /* 0x0003e20000000c00 */
[----:B------:R-:W-:Y:S05]  /*37c0*/  @P4 BRA `(.L_x_226) ;  /* 0x0000030000004947 */ /* 0x000fea0003800000 */
[----:B------:R-:W-:Y:S01]  /*37d0*/  IADD3 R18, P0, R12, 0x20, RZ ;  /* 0x000000200c127810 */ /* 0x000fe20007f1e0ff */
[----:B------:R-:W-:Y:S01]  /*37e0*/  IMAD.U32 R20, RZ, RZ, UR24 ;  /* 0x00000018ff147e24 */ /* 0x000fe2000f8e00ff */
[----:B------:R-:W-:Y:S01]  /*37f0*/  ISETP.GE.AND P3, PT, R232, c[0x0][0x220], PT ;  /* 0x00008800e8007a0c */ /* 0x000fe20003f66270 */
[----:B------:R-:W-:Y:S01]  /*3800*/  IMAD.U32 R21, RZ, RZ, UR27 ;  /* 0x0000001bff157e24 */ /* 0x000fe2000f8e00ff */
[----:B------:R-:W-:-:S02]  /*3810*/  IADD3.X R13, RZ, R11, RZ, P0, !PT ;  /* 0x0000000bff0d7210 */ /* 0x000fc400007fe4ff */
[----:B------:R-:W-:Y:S01]  /*3820*/  IADD3 R7, P0, R230, 0x20, RZ ;  /* 0x00000020e6077810 */ /* 0x000fe20007f1e0ff */
[----:B------:R-:W-:Y:S01]  /*3830*/  IMAD.WIDE.U32 R20, R18, c[0x0][0x198], R20 ;  /* 0x0000660012147a25 */ /* 0x000fe200078e0014 */
[----:B------:R-:W-:Y:S02]  /*3840*/  MOV R17, R9 ;  /* 0x0000000900117202 */ /* 0x000fe40000000f00 */
[----:B------:R-:W-:Y:S01]  /*3850*/  IADD3.X R6, RZ, R4, RZ, P0, !PT ;  /* 0x00000004ff067210 */ /* 0x000fe200007fe4ff */
[----:B------:R-:W-:Y:S01]  /*3860*/  IMAD R13, R13, c[0x0][0x198], RZ ;  /* 0x000066000d0d7a24 */ /* 0x000fe200078e02ff */
[----:B------:R-:W-:Y:S01]  /*3870*/  ISETP.GE.AND P2, PT, R229, c[0x0][0x220], PT ;  /* 0x00008800e5007a0c */ /* 0x000fe20003f46270 */
[----:B------:R-:W-:Y:S01]  /*3880*/  IMAD.WIDE.U32 R16, R7, c[0x0][0x198], R16 ;  /* 0x0000660007107a25 */ /* 0x000fe200078e0010 */
[----:B------:R-:W-:Y:S01]  /*3890*/  ISETP.GE.AND P1, PT, R228, c[0x0][0x220], PT ;  /* 0x00008800e4007a0c */ /* 0x000fe20003f26270 */
[----:B------:R1:W-:Y:S02]  /*38a0*/  @P3 STS.128 [R226+0x11000], RZ ;  /* 0x011000ffe2003388 */ /* 0x0003e40000000c00 */
[----:B------:R-:W-:-:S02]  /*38b0*/  IMAD R6, R6, c[0x0][0x198], RZ ;  /* 0x0000660006067a24 */ /* 0x000fc400078e02ff */
[----:B------:R-:W-:Y:S01]  /*38c0*/  IMAD R13, R18, c[0x0][0x19c], R13 ;  /* 0x00006700120d7a24 */ /* 0x000fe200078e020d */
[----:B------:R-:W-:Y:S01]  /*38d0*/  @!P3 LEA R18, P0, R16, c[0x0][0x168], 0x1 ;  /* 0x00005a001012ba11 */ /* 0x000fe200078008ff */
[----:B------:R-:W-:Y:S02]  /*38e0*/  IMAD R6, R7, c[0x0][0x19c], R6 ;  /* 0x0000670007067a24 */ /* 0x000fe400078e0206 */
[----:B------:R-:W-:Y:S02]  /*38f0*/  IMAD.IADD R21, R21, 0x1, R13 ;  /* 0x0000000115157824 */ /* 0x000fe400078e020d */
[----:B------:R-:W-:Y:S01]  /*3900*/  IMAD.MOV.U32 R7, RZ, RZ, 0x2 ;  /* 0x00000002ff077424 */ /* 0x000fe200078e00ff */
[----:B------:R-:W-:Y:S01]  /*3910*/  IADD3 R9, R17, R6, RZ ;  /* 0x0000000611097210 */ /* 0x000fe20007ffe0ff */
[----:B------:R-:W-:-:S03]  /*3920*/  IMAD.WIDE.U32 R20, R10, c[0x0][0x1b0], R20 ;  /* 0x00006c000a147a25 */ /* 0x000fc600078e0014 */
[----:B------:R-:W-:Y:S01]  /*3930*/  @!P3 LEA.HI.X R19, R16, c[0x0][0x16c], R9, 0x1, P0 ;  /* 0x00005b001013ba11 */ /* 0x000fe200000f0c09 */
[----:B--23--:R-:W-:Y:S01]  /*3940*/  IMAD.WIDE R22, R232, R7, c[0x0][0x168] ;  /* 0x00005a00e8167625 */ /* 0x00cfe200078e0207 */
[----:B------:R-:W-:-:S03]  /*3950*/  ISETP.GE.AND P0, PT, R227, c[0x0][0x220], PT ;  /* 0x00008800e3007a0c */ /* 0x000fc60003f06270 */
[----:B------:R-:W-:Y:S01]  /*3960*/  IMAD.IADD R7, R14, 0x1, R21 ;  /* 0x000000010e077824 */ /* 0x000fe200078e0215 */
[C---:B------:R-:W-:Y:S01]  /*3970*/  LEA R6, P6, R20.reuse, R22, 0x1 ;  /* 0x0000001614067211 */ /* 0x040fe200078c08ff */
[----:B------:R-:W-:Y:S01]  /*3980*/  @!PT LDS RZ, [RZ] ;  /* 0x00000000fffff984 */ /* 0x000fe20000000800 */
[----:B------:R-:W-:Y:S01]  /*3990*/  @!PT LDS RZ, [RZ] ;  /* 0x00000000fffff984 */ /* 0x000fe20000000800 */
[----:B------:R-:W-:Y:S01]  /*39a0*/  @!PT LDS RZ, [RZ] ;  /* 0x00000000fffff984 */ /* 0x000fe20000000800 */
[----:B------:R1:W-:Y:S03]  /*39b0*/  @!P3 LDGSTS.E.BYPASS.LTC128B.128 [R226+0x11000], [R18.64] ;  /* 0x1100000012e2bfae */ /* 0x0003e6000b901d44 */
[----:B------:R-:W-:Y:S01]  /*39c0*/  LEA.HI.X R7, R20, R23, R7, 0x1, P6 ;  /* 0x0000001714077211 */ /* 0x000fe200030f0c07 */
        /* <DEDUP_REMOVED lines=16> */
.L_x_226:
[----:B------:R-:W-:Y:S05]  /*3ad0*/  BSYNC B0 ;  /* 0x0000000000007941 */ /* 0x000fea0003800000 */
.L_x_225:
[----:B------:R-:W-:Y:S01]  /*3ae0*/  ULDC.64 UR16, c[0x0][0x1a0] ;  /* 0x0000680000107ab9 */ /* 0x000fe20000000a00 */
[----:B------:R1:W-:Y:S01]  /*3af0*/  @P5 STS.128 [R226+0x18000], RZ ;  /* 0x018000ffe2005388 */ /* 0x0003e20000000c00 */
[----:B------:R-:W-:Y:S01]  /*3b00*/  UIMAD UR11, UR11, UR16, URZ ;  /* 0x000000100b0b72a4 */ /* 0x000fe2000f8e023f */
[----:B-12---:R-:W-:Y:S01]  /*3b10*/  IMAD.WIDE.U32 R6, R5, c[0x0][0x1a0], R232 ;  /* 0x0000680005067a25 */ /* 0x006fe200078e00e8 */
[----:B------:R-:W-:Y:S01]  /*3b20*/  BSSY B0, `(.L_x_227) ;  /* 0x000003a000007945 */ /* 0x000fe20003800000 */
[----:B------:R1:W-:Y:S01]  /*3b30*/  @P5 STS.128 [R226+0x1a000], RZ ;  /* 0x01a000ffe2005388 */ /* 0x0003e20000000c00 */
[----:B------:R-:W-:-:S02]  /*3b40*/  UIMAD UR11, UR23, UR17, UR11 ;  /* 0x00000011170b72a4 */ /* 0x000fc4000f8e020b */
[----:B------:R-:W-:Y:S01]  /*3b50*/  IADD3 R14, P0, R6, UR20, RZ ;  /* 0x00000014060e7c10 */ /* 0x000fe2000ff1e0ff */
[----:B------:R1:W-:Y:S03]  /*3b60*/  @P5 STS.128 [R226+0x1c000], RZ ;  /* 0x01c000ffe2005388 */ /* 0x0003e60000000c00 */
[----:B------:R-:W-:Y:S01]  /*3b70*/  MOV R5, UR11 ;  /* 0x0000000b00057c02 */ /* 0x000fe20008000f00 */
[----:B------:R1:W-:Y:S03]  /*3b80*/  @P5 STS.128 [R226+0x1e000], RZ ;  /* 0x01e000ffe2005388 */ /* 0x0003e60000000c00 */
[----:B------:R-:W-:Y:S01]  /*3b90*/  IADD3.X R15, R7, UR21, R5, P0, !PT ;  /* 0x00000015070f7c10 */ /* 0x000fe200087fe405 */
[----:B------:R-:W-:-:S04]  /*3ba0*/  IMAD R5, R8, c[0x0][0x1b8], RZ ;  /* 0x00006e0008057a24 */ /* 0x000fc800078e02ff */
[C---:B------:R-:W-:Y:S02]  /*3bb0*/  IMAD R8, R10.reuse, c[0x0][0x1bc], R5 ;  /* 0x00006f000a087a24 */ /* 0x040fe400078e0205 */
[----:B------:R-:W-:-:S05]  /*3bc0*/  IMAD.WIDE.U32 R14, R10, c[0x0][0x1b8], R14 ;  /* 0x00006e000a0e7a25 */ /* 0x000fca00078e000e */
[----:B------:R-:W-:Y:S01]  /*3bd0*/  IADD3 R7, R15, R8, RZ ;  /* 0x000000080f077210 */ /* 0x000fe20007ffe0ff */
[----:B------:R-:W-:Y:S05]  /*3be0*/  @P5 BRA `(.L_x_228) ;  /* 0x000002d000005947 */ /* 0x000fea0003800000 */
[----:B------:R-:W-:Y:S01]  /*3bf0*/  ISETP.GE.AND P3, PT, R232, c[0x0][0x220], PT ;  /* 0x00008800e8007a0c */ /* 0x000fe20003f66270 */
[----:B------:R-:W-:Y:S01]  /*3c00*/  IMAD.U32 R16, RZ, RZ, UR20 ;  /* 0x00000014ff107e24 */ /* 0x000fe2000f8e00ff */
[----:B------:R-:W-:Y:S01]  /*3c10*/  ISETP.GE.AND P2, PT, R229, c[0x0][0x220], PT ;  /* 0x00008800e5007a0c */ /* 0x000fe20003f46270 */
[----:B------:R-:W-:Y:S01]  /*3c20*/  IMAD.U32 R17, RZ, RZ, UR21 ;  /* 0x00000015ff117e24 */ /* 0x000fe2000f8e00ff */
[----:B------:R-:W-:Y:S01]  /*3c30*/  ISETP.GE.AND P1, PT, R228, c[0x0][0x220], PT ;  /* 0x00008800e4007a0c */ /* 0x000fe20003f26270 */
[----:B------:R-:W-:Y:S01]  /*3c40*/  IMAD R5, R11, c[0x0][0x1a0], RZ ;  /* 0x000068000b057a24 */ /* 0x000fe200078e02ff */
[----:B------:R-:W-:Y:S01]  /*3c50*/  ISETP.GE.AND P0, PT, R227, c[0x0][0x220], PT ;  /* 0x00008800e3007a0c */ /* 0x000fe20003f06270 */
[----:B------:R-:W-:-:S04]  /*3c60*/  IMAD.WIDE.U32 R16, R12, c[0x0][0x1a0], R16 ;  /* 0x000068000c107a25 */ /* 0x000fc800078e0010 */
[----:B------:R-:W-:Y:S02]  /*3c70*/  IMAD R18, R12, c[0x0][0x1a4], R5 ;  /* 0x000069000c127a24 */ /* 0x000fe400078e0205 */
[----:B------:R-:W-:Y:S01]  /*3c80*/  @!P3 IMAD.MOV.U32 R6, RZ, RZ, R14 ;  /* 0x000000ffff06b224 */ /* 0x000fe200078e000e */
[----:B------:R2:W-:Y:S01]  /*3c90*/  @P3 STS.128 [R226+0x18000], RZ ;  /* 0x018000ffe2003388 */ /* 0x0005e20000000c00 */
[----:B------:R-:W-:Y:S01]  /*3ca0*/  @!P3 IMAD R9, R4, c[0x0][0x1a0], RZ ;  /* 0x000068000409ba24 */ /* 0x000fe200078e02ff */
[----:B------:R-:W-:Y:S01]  /*3cb0*/  IADD3 R19, R17, R18, RZ ;  /* 0x0000001211137210 */ /* 0x000fe20007ffe0ff */
[----:B------:R-:W-:Y:S01]  /*3cc0*/  IMAD.MOV.U32 R5, RZ, RZ, 0x2 ;  /* 0x00000002ff057424 */ /* 0x000fe200078e00ff */
[----:B------:R-:W-:Y:S01]  /*3cd0*/  MOV R18, R16 ;  /* 0x0000001000127202 */ /* 0x000fe20000000f00 */
[----:B------:R-:W-:-:S04]  /*3ce0*/  @!P3 IMAD.WIDE.U32 R16, R230, c[0x0][0x1a0], R6 ;  /* 0x00006800e610ba25 */ /* 0x000fc800078e0006 */
[----:B------:R-:W-:Y:S01]  /*3cf0*/  @!P3 IMAD R6, R230, c[0x0][0x1a4], R9 ;  /* 0x00006900e606ba24 */ /* 0x000fe200078e0209 */
[----:B---3--:R-:W-:Y:S01]  /*3d00*/  @!P3 LEA R22, P6, R16, c[0x0][0x170], 0x1 ;  /* 0x00005c001016ba11 */ /* 0x008fe200078c08ff */
[----:B------:R-:W-:-:S03]  /*3d10*/  IMAD.WIDE.U32 R18, R10, c[0x0][0x1b8], R18 ;  /* 0x00006e000a127a25 */ /* 0x000fc600078e0012 */
[----:B------:R-:W-:Y:S01]  /*3d20*/  @!P3 IADD3 R6, R17, R6, RZ ;  /* 0x000000061106b210 */ /* 0x000fe20007ffe0ff */
[----:B------:R-:W-:Y:S01]  /*3d30*/  IMAD.WIDE R20, R232, R5, c[0x0][0x170] ;  /* 0x00005c00e8147625 */ /* 0x000fe200078e0205 */
[----:B------:R-:W-:Y:S02]  /*3d40*/  IADD3 R5, R8, R19, RZ ;  /* 0x0000001308057210 */ /* 0x000fe40007ffe0ff */
[----:B------:R-:W-:Y:S02]  /*3d50*/  @!P3 LEA.HI.X R23, R16, c[0x0][0x174], R6, 0x1, P6 ;  /* 0x00005d001017ba11 */ /* 0x000fe400030f0c06 */
        /* <DEDUP_REMOVED lines=22> */
.L_x_228:
[----:B------:R-:W-:Y:S05]  /*3ec0*/  BSYNC B0 ;  /* 0x0000000000007941 */ /* 0x000fea0003800000 */
.L_x_227:
[----:B------:R1:W-:Y:S01]  /*3ed0*/  @P4 STS.128 [R226+0x19000], RZ ;  /* 0x019000ffe2004388 */ /* 0x0003e20000000c00 */
[----:B------:R-:W-:Y:S03]  /*3ee0*/  BSSY B0, `(.L_x_229) ;  /* 0x0000035000007945 */ /* 0x000fe60003800000 */
[----:B------:R1:W-:Y:S04]  /*3ef0*/  @P4 STS.128 [R226+0x1b000], RZ ;  /* 0x01b000ffe2004388 */ /* 0x0003e80000000c00 */
[----:B------:R1:W-:Y:S04]  /*3f00*/  @P4 STS.128 [R226+0x1d000], RZ ;  /* 0x01d000ffe2004388 */ /* 0x0003e80000000c00 */
[----:B------:R1:W-:Y:S01]  /*3f10*/  @P4 STS.128 [R226+0x1f000], RZ ;  /* 0x01f000ffe2004388 */ /* 0x0003e20000000c00 */
[----:B------:R-:W-:Y:S05]  /*3f20*/  @P4 BRA `(.L_x_230) ;  /* 0x0000030000004947 */ /* 0x000fea0003800000 */
[----:B------:R-:W-:Y:S01]  /*3f30*/  IADD3 R12, P0, R12, 0x20, RZ ;  /* 0x000000200c0c7810 */ /* 0x000fe20007f1e0ff */
[----:B------:R-:W-:Y:S01]  /*3f40*/  IMAD.U32 R17, RZ, RZ, UR21 ;  /* 0x00000015ff117e24 */ /* 0x000fe2000f8e00ff */
[----:B------:R-:W-:-:S02]  /*3f50*/  IADD3 R5, P1, R230, 0x20, RZ ;  /* 0x00000020e6057810 */ /* 0x000fc40007f3e0ff */
[----:B------:R-:W-:Y:S01]  /*3f60*/  MOV R16, UR20 ;  /* 0x0000001400107c02 */ /* 0x000fe20008000f00 */
[----:B------:R-:W-:Y:S01]  /*3f70*/  IMAD.X R11, RZ, RZ, R11, P0 ;  /* 0x000000ffff0b7224 */ /* 0x000fe200000e060b */
[----:B------:R-:W-:Y:S02]  /*3f80*/  IADD3.X R4, RZ, R4, RZ, P1, !PT ;  /* 0x00000004ff047210 */ /* 0x000fe40000ffe4ff */
[----:B------:R-:W-:Y:S01]  /*3f90*/  ISETP.GE.AND P3, PT, R232, c[0x0][0x220], PT ;  /* 0x00008800e8007a0c */ /* 0x000fe20003f66270 */
[----:B------:R-:W-:Y:S01]  /*3fa0*/  IMAD R11, R11, c[0x0][0x1a0], RZ ;  /* 0x000068000b0b7a24 */ /* 0x000fe200078e02ff */
[----:B------:R-:W-:Y:S01]  /*3fb0*/  MOV R6, R14 ;  /* 0x0000000e00067202 */ /* 0x000fe20000000f00 */
[----:B------:R-:W-:Y:S01]  /*3fc0*/  IMAD R4, R4, c[0x0][0x1a0], RZ ;  /* 0x0000680004047a24 */ /* 0x000fe200078e02ff */
[----:B------:R-:W-:Y:S01]  /*3fd0*/  ISETP.GE.AND P2, PT, R229, c[0x0][0x220], PT ;  /* 0x00008800e5007a0c */ /* 0x000fe20003f46270 */
[----:B------:R-:W-:Y:S01]  /*3fe0*/  IMAD.WIDE.U32 R16, R12, c[0x0][0x1a0], R16 ;  /* 0x000068000c107a25 */ /* 0x000fe200078e0010 */
[----:B------:R-:W-:-:S02]  /*3ff0*/  ISETP.GE.AND P1, PT, R228, c[0x0][0x220], PT ;  /* 0x00008800e4007a0c */ /* 0x000fc40003f26270 */
[----:B------:R-:W-:Y:S01]  /*4000*/  ISETP.GE.AND P0, PT, R227, c[0x0][0x220], PT ;  /* 0x00008800e3007a0c */ /* 0x000fe20003f06270 */
[----:B------:R-:W-:Y:S02]  /*4010*/  IMAD R11, R12, c[0x0][0x1a4], R11 ;  /* 0x000069000c0b7a24 */ /* 0x000fe400078e020b */
[C---:B------:R-:W-:Y:S02]  /*4020*/  IMAD.WIDE.U32 R6, R5.reuse, c[0x0][0x1a0], R6 ;  /* 0x0000680005067a25 */ /* 0x040fe400078e0006 */
[----:B------:R1:W-:Y:S02]  /*4030*/  @P3 STS.128 [R226+0x19000], RZ ;  /* 0x019000ffe2003388 */ /* 0x0003e40000000c00 */
[----:B------:R-:W-:Y:S01]  /*4040*/  IMAD R4, R5, c[0x0][0x1a4], R4 ;  /* 0x0000690005047a24 */ /* 0x000fe200078e0204 */
[----:B------:R-:W-:Y:S01]  /*4050*/  @!P3 LEA R14, P5, R6, c[0x0][0x170], 0x1 ;  /* 0x00005c00060eba11 */ /* 0x000fe200078a08ff */
[----:B------:R-:W-:Y:S02]  /*4060*/  IMAD.IADD R17, R17, 0x1, R11 ;  /* 0x0000000111117824 */ /* 0x000fe400078e020b */
[----:B------:R-:W-:-:S02]  /*4070*/  IMAD.MOV.U32 R5, RZ, RZ, 0x2 ;  /* 0x00000002ff057424 */ /* 0x000fc400078e00ff */
[----:B------:R-:W-:-:S04]  /*4080*/  IMAD.WIDE.U32 R10, R10, c[0x0][0x1b8], R16 ;  /* 0x00006e000a0a7a25 */ /* 0x000fc800078e0010 */
[----:B------:R-:W-:Y:S01]  /*4090*/  IMAD.WIDE R12, R232, R5, c[0x0][0x170] ;  /* 0x00005c00e80c7625 */ /* 0x000fe200078e0205 */
[----:B------:R-:W-:-:S03]  /*40a0*/  IADD3 R5, R7, R4, RZ ;  /* 0x0000000407057210 */ /* 0x000fc60007ffe0ff */
[----:B------:R-:W-:Y:S01]  /*40b0*/  IMAD.IADD R8, R8, 0x1, R11 ;  /* 0x0000000108087824 */ /* 0x000fe200078e020b */
[----:B------:R-:W-:Y:S02]  /*40c0*/  LEA R4, P4, R10, R12, 0x1 ;  /* 0x0000000c0a047211 */ /* 0x000fe400078808ff */
[----:B------:R-:W-:Y:S02]  /*40d0*/  @!P3 LEA.HI.X R15, R6, c[0x0][0x174], R5, 0x1, P5 ;  /* 0x00005d00060fba11 */ /* 0x000fe400028f0c05 */
[----:B------:R-:W-:-:S03]  /*40e0*/  LEA.HI.X R5, R10, R13, R8, 0x1, P4 ;  /* 0x0000000d0a057211 */ /* 0x000fc600020f0c08 */
        /* <DEDUP_REMOVED lines=20> */
.L_x_230:
[----:B------:R-:W-:Y:S05]  /*4230*/  BSYNC B0 ;  /* 0x0000000000007941 */ /* 0x000fea0003800000 */
.L_x_229:
[----:B------:R-:W0:Y:S01]  /*4240*/  LDGDEPBAR ;  /* 0x00000000000079af */ /* 0x000e220000000000 */
[----:B------:R-:W-:Y:S01]  /*4250*/  IMAD.MOV.U32 R241, RZ, RZ, c[0x0][0x22c] ;  /* 0x00008b00fff17624 */ /* 0x000fe200078e00ff */
[----:B-1----:R-:W-:Y:S01]  /*4260*/  IADD3 R5, R225, 0x1, RZ ;  /* 0x00000001e1057810 */ /* 0x002fe20007ffe0ff */
[----:B------:R-:W-:Y:S01]  /*4270*/  IMAD.U32 R242, RZ, RZ, UR25 ;  /* 0x00000019fff27e24 */ /* 0x000fe2000f8e00ff */
[----:B------:R-:W-:Y:S01]  /*4280*/  UIADD3 UR14, UR25, 0x40, UR23 ;  /* 0x00000040190e7890 */ /* 0x000fe2000fffe017 */
[----:B------:R-:W-:Y:S01]  /*4290*/  IMAD R241, R241, c[0x0][0x1c0], RZ ;  /* 0x00007000f1f17a24 */ /* 0x000fe200078e02ff */
[----:B------:R-:W-:Y:S01]  /*42a0*/  CS2R R190, SRZ ;  /* 0x0000000000be7805 */ /* 0x000fe2000001ff00 */
[----:B------:R-:W-:Y:S01]  /*42b0*/  CS2R R188, SRZ ;  /* 0x0000000000bc7805 */ /* 0x000fe2000001ff00 */
[----:B------:R-:W-:Y:S01]  /*42c0*/  IADD3 R242, R5, UR15, -R242 ;  /* 0x0000000f05f27c10 */ /* 0x000fe2000fffe8f2 */
        /* <DEDUP_REMOVED lines=58> */
[----:B---3--:R-:W-:Y:S01]  /*4670*/  CS2R R26, SRZ ;  /* 0x00000000001a7805 */ /* 0x008fe2000001ff00 */
[----:B------:R-:W-:Y:S01]  /*4680*/  CS2R R24, SRZ ;  /* 0x0000000000187805 */ /* 0x000fe2000001ff00 */
[----:B--2---:R-:W-:Y:S01]  /*4690*/  CS2R R22, SRZ ;  /* 0x0000000000167805 */ /* 0x004fe2000001ff00 */
[----:B------:R-:W-:Y:S01]  /*46a0*/  CS2R R20, SRZ ;  /* 0x0000000000147805 */ /* 0x000fe2000001ff00 */
[----:B------:R-:W-:Y:S01]  /*46b0*/  SHF.L.U64.HI R240, R225, 0x2, R240 ;  /* 0x00000002e1f07819 */ /* 0x000fe200000102f0 */
[----:B------:R-:W-:Y:S01]  /*46c0*/  IMAD.U32 R243, R241, -0x40, RZ ;  /* 0xffffffc0f1f37824 */ /* 0x000fe200078e00ff */
[----:B------:R-:W-:Y:S01]  /*46d0*/  SHF.L.U32 R239, R225, 0x2, RZ ;  /* 0x00000002e1ef7819 */ /* 0x000fe200000006ff */
[----:B------:R-:W-:-:S02]  /*46e0*/  UIADD3 UR14, UR14, -UR15, URZ ;  /* 0x8000000f0e0e7290 */ /* 0x000fc4000fffe03f */
.L_x_233:
[----:B------:R-:W0:Y:S01]  /*46f0*/  LDGDEPBAR ;  /* 0x00000000000079af */ /* 0x000e220000000000 */
[----:B------:R-:W-:Y:S01]  /*4700*/  USHF.L.U32 UR11, UR6, 0x6, URZ ;  /* 0x00000006060b7899 */ /* 0x000fe2000800063f */
[----:B------:R-:W-:Y:S01]  /*4710*/  IMAD.U32 R117, RZ, RZ, UR18 ;  /* 0x00000012ff757e24 */ /* 0x000fe2000f8e00ff */
[C---:B-----5:R-:W-:Y:S01]  /*4720*/  FSETP.NEU.FTZ.AND P1, PT, R248.reuse, -INF , PT ;  /* 0xff800000f800780b */ /* 0x060fe20003f3d000 */
[----:B------:R-:W-:Y:S01]  /*4730*/  FMUL.FTZ R196, R249, 1.4426950216293334961 ;  /* 0x3fb8aa3bf9c47820 */ /* 0x000fe20000410000 */
[----:B------:R-:W-:Y:S01]  /*4740*/  UISETP.GE.AND UP0, UPT, UR11, UR14, UPT ;  /* 0x0000000e0b00728c */ /* 0x000fe2000bf06270 */
[----:B------:R-:W-:Y:S01]  /*4750*/  FMUL.FTZ R129, R248, 1.4426950216293334961 ;  /* 0x3fb8aa3bf8817820 */ /* 0x000fe20000410000 */
[----:B------:R-:W-:Y:S02]  /*4760*/  USHF.L.U32 UR12, UR18, 0x6, URZ ;  /* 0x00000006120c7899 */ /* 0x000fe4000800063f */
[----:B------:R-:W-:Y:S02]  /*4770*/  UISETP.GT.AND UP2, UPT, UR6, UR13, UPT ;  /* 0x0000000d0600728c */ /* 0x000fe4000bf44270 */
[----:B------:R-:W-:Y:S01]  /*4780*/  FSEL R129, R129, RZ, P1 ;  /* 0x000000ff81817208 */ /* 0x000fe20000800000 */
[----:B------:R-:W-:Y:S04]  /*4790*/  UIADD3 UR12, UR12, 0x40, URZ ;  /* 0x000000400c0c7890 */ /* 0x000fe8000fffe03f */
[----:B------:R-:W-:Y:S06]  /*47a0*/  UISETP.LT.AND UP0, UPT, UR12, UR15, UP0 ;  /* 0x0000000f0c00728c */ /* 0x000fec0008701270 */
[----:B------:R-:W-:Y:S01]  /*47b0*/  PLOP3.LUT P0, PT, PT, PT, UP0, 0x80, 0x0 ;  /* 0x000000000000781c */ /* 0x000fe20003f0f008 */
[----:B------:R-:W-:Y:S04]  /*47c0*/  DEPBAR.LE SB0, 0x0 ;  /* 0x000080000000791a */ /* 0x000fe80000000000 */
[----:B------:R-:W-:Y:S08]  /*47d0*/  BAR.SYNC.DEFER_BLOCKING 0x0 ;  /* 0x0000000000007b1d */ /* 0x000ff00000010000 */
[----:B------:R-:W-:Y:S01]  /*47e0*/  @!P0 IMAD R128, R117, 0x40, R224 ;  /* 0x0000004075808824 */ /* 0x000fe200078e02e0 */
[----:B------:R-:W-:Y:S04]  /*47f0*/  @!P0 IADD3 R116, R242, UR11, RZ ;  /* 0x0000000bf2748c10 */ /* 0x000fe8000fffe0ff */
[----:B------:R-:W-:Y:S02]  /*4800*/  @!P0 IMNMX R131, R116, UR15, PT ;  /* 0x0000000f74838c17 */ /* 0x000fe4000b800200 */
[----:B------:R-:W-:Y:S02]  /*4810*/  @!P0 IADD3 R118, R128, 0x1, RZ ;  /* 0x0000000180768810 */ /* 0x000fe40007ffe0ff */
[----:B------:R-:W-:Y:S02]  /*4820*/  @!P0 IADD3 R197, R116, 0x8, RZ ;  /* 0x0000000874c58810 */ /* 0x000fe40007ffe0ff */
[-C--:B------:R-:W-:Y:S02]  /*4830*/  @!P0 ISETP.GE.AND P1, PT, R118, R131.reuse, PT ;  /* 0x000000837600820c */ /* 0x080fe40003f26270 */
[----:B------:R-:W-:Y:S02]  /*4840*/  @!P0 IMNMX R197, R197, UR15, PT ;  /* 0x0000000fc5c58c17 */ /* 0x000fe4000b800200 */
[C---:B------:R-:W-:Y:S01]  /*4850*/  @!P0 IADD3 R124, R128.reuse, 0x8, RZ ;  /* 0x00000008807c8810 */ /* 0x040fe20007ffe0ff */
[----:B------:R-:W-:Y:S01]  /*4860*/  LDSM.16.M88.4 R84, [R223] ;  /* 0x00000000df54783b */ /* 0x000fe20000000200 */
[C---:B------:R-:W-:Y:S02]  /*4870*/  @!P0 ISETP.GE.AND P2, PT, R128.reuse, R131, PT ;  /* 0x000000838000820c */ /* 0x040fe40003f46270 */
[C---:B------:R-:W-:Y:S02]  /*4880*/  @!P0 IADD3 R122, R128.reuse, 0x9, RZ ;  /* 0x00000009807a8810 */ /* 0x040fe40007ffe0ff */
[----:B-1----:R-:W1:Y:S01]  /*4890*/  LDSM.16.M88.4 R88, [R222+0x10000] ;  /* 0x01000000de58783b */ /* 0x002e620000000200 */
[C---:B------:R-:W-:Y:S02]  /*48a0*/  @!P0 IADD3 R130, R128.reuse, 0x10, RZ ;  /* 0x0000001080828810 */ /* 0x040fe40007ffe0ff */
[C---:B------:R-:W-:Y:S02]  /*48b0*/  @!P0 IADD3 R126, R128.reuse, 0x11, RZ ;  /* 0x00000011807e8810 */ /* 0x040fe40007ffe0ff */
[----:B------:R-:W2:Y:S01]  /*48c0*/  LDSM.16.M88.4 R92, [R222+0x10800] ;  /* 0x01080000de5c783b */ /* 0x000ea20000000200 */
[----:B------:R-:W-:Y:S04]  /*48d0*/  @!P0 IADD3 R198, R128, 0x19, RZ ;  /* 0x0000001980c68810 */ /* 0x000fe80007ffe0ff */
[----:B------:R-:W-:Y:S05]  /*48e0*/  LDSM.16.M88.4 R96, [R221] ;  /* 0x00000000dd60783b */ /* 0x000fea0000000200 */
[----:B------:R-:W3:Y:S05]  /*48f0*/  LDSM.16.M88.4 R100, [R212+0x10000] ;  /* 0x01000000d464783b */ /* 0x000eea0000000200 */
[----:B------:R-:W4:Y:S05]  /*4900*/  LDSM.16.M88.4 R104, [R212+0x10800] ;  /* 0x01080000d468783b */ /* 0x000f2a0000000200 */
[----:B------:R-:W-:Y:S05]  /*4910*/  LDSM.16.M88.4 R108, [R3+0x10000] ;  /* 0x01000000036c783b */ /* 0x000fea0000000200 */
[----:B------:R-:W-:Y:S01]  /*4920*/  LDSM.16.M88.4 R112, [R3+0x10800] ;  /* 0x010800000370783b */ /* 0x000fe20000000200 */
[C---:B-1----:R-:W-:Y:S08]  /*4930*/  HMMA.16816.F32.BF16 R4, R84.reuse, R88, RZ ;  /* 0x000000585404723c */ /* 0x042ff000000418ff */
[C---:B------:R-:W-:Y:S01]  /*4940*/  HMMA.16816.F32.BF16 R8, R84.reuse, R90, RZ ;  /* 0x0000005a5408723c */ /* 0x040fe200000418ff */
[----:B------:R-:W1:Y:S07]  /*4950*/  LDSM.16.M88.4 R88, [R220] ;  /* 0x00000000dc58783b */ /* 0x000e6e0000000200 */
[C---:B--2---:R-:W-:Y:S08]  /*4960*/  HMMA.16816.F32.BF16 R12, R84.reuse, R92, RZ ;  /* 0x0000005c540c723c */ /* 0x044ff000000418ff */
[----:B------:R-:W-:Y:S01]  /*4970*/  HMMA.16816.F32.BF16 R16, R84, R94, RZ ;  /* 0x0000005e5410723c */ /* 0x000fe200000418ff */
[----:B------:R-:W-:Y:S05]  /*4980*/  LDSM.16.M88.4 R84, [R219] ;  /* 0x00000000db54783b */ /* 0x000fea0000000200 */
[----:B------:R-:W2:Y:S02]  /*4990*/  LDSM.16.M88.4 R92, [R2+0x10000] ;  /* 0x01000000025c783b */ /* 0x000ea40000000200 */
[C---:B---3--:R-:W-:Y:S08]  /*49a0*/  HMMA.16816.F32.BF16 R4, R96.reuse, R100, R4 ;  /* 0x000000646004723c */ /* 0x048ff00000041804 */
[C---:B------:R-:W-:Y:S01]  /*49b0*/  HMMA.16816.F32.BF16 R8, R96.reuse, R102, R8 ;  /* 0x000000666008723c */ /* 0x040fe20000041808 */
[----:B------:R-:W3:Y:S07]  /*49c0*/  LDSM.16.M88.4 R100, [R2+0x10800] ;  /* 0x010800000264783b */ /* 0x000eee0000000200 */
[C---:B----4-:R-:W-:Y:S08]  /*49d0*/  HMMA.16816.F32.BF16 R12, R96.reuse, R104, R12 ;  /* 0x00000068600c723c */ /* 0x050ff0000004180c */
[----:B------:R-:W-:Y:S01]  /*49e0*/  HMMA.16816.F32.BF16 R16, R96, R106, R16 ;  /* 0x0000006a6010723c */ /* 0x000fe20000041810 */
[----:B------:R-:W-:Y:S05]  /*49f0*/  LDSM.16.M88.4 R96, [R223+0x2000] ;  /* 0x00200000df60783b */ /* 0x000fea0000000200 */
[----:B------:R-:W4:Y:S02]  /*4a00*/  LDSM.16.M88.4 R104, [R222+0x12000] ;  /* 0x01200000de68783b */ /* 0x000f240000000200 */
[C---:B-1----:R-:W-:Y:S08]  /*4a10*/  HMMA.16816.F32.BF16 R4, R88.reuse, R108, R4 ;  /* 0x0000006c5804723c */ /* 0x042ff00000041804 */
[C---:B------:R-:W-:Y:S01]  /*4a20*/  HMMA.16816.F32.BF16 R8, R88.reuse, R110, R8 ;  /* 0x0000006e5808723c */ /* 0x040fe20000041808 */
[----:B------:R-:W1:Y:S07]  /*4a30*/  LDSM.16.M88.4 R108, [R222+0x12800] ;  /* 0x01280000de6c783b */ /* 0x000e6e0000000200 */
[C---:B------:R-:W-:Y:S08]  /*4a40*/  HMMA.16816.F32.BF16 R12, R88.reuse, R112, R12 ;  /* 0x00000070580c723c */ /* 0x040ff0000004180c */
[----:B------:R-:W-:Y:S01]  /*4a50*/  HMMA.16816.F32.BF16 R16, R88, R114, R16 ;  /* 0x000000725810723c */ /* 0x000fe20000041810 */
[----:B------:R-:W-:Y:S05]  /*4a60*/  LDSM.16.M88.4 R88, [R221+0x2000] ;  /* 0x00200000dd58783b */ /* 0x000fea0000000200 */
[----:B------:R-:W-:Y:S02]  /*4a70*/  LDSM.16.M88.4 R112, [R212+0x12800] ;  /* 0x01280000d470783b */ /* 0x000fe40000000200 */
[C---:B--2---:R-:W-:Y:S08]  /*4a80*/  HMMA.16816.F32.BF16 R4, R84.reuse, R92, R4 ;  /* 0x0000005c5404723c */ /* 0x044ff00000041804 */
[C---:B------:R-:W-:Y:S01]  /*4a90*/  HMMA.16816.F32.BF16 R8, R84.reuse, R94, R8 ;  /* 0x0000005e5408723c */ /* 0x040fe20000041808 */
[----:B------:R-:W2:Y:S07]  /*4aa0*/  LDSM.16.M88.4 R92, [R212+0x12000] ;  /* 0x01200000d45c783b */ /* 0x000eae0000000200 */
[C---:B---3--:R-:W-:Y:S08]  /*4ab0*/  HMMA.16816.F32.BF16 R12, R84.reuse, R100, R12 ;  /* 0x00000064540c723c */ /* 0x048ff0000004180c */
[----:B------:R-:W-:Y:S01]  /*4ac0*/  HMMA.16816.F32.BF16 R16, R84, R102, R16 ;  /* 0x000000665410723c */ /* 0x000fe20000041810 */
[----:B------:R-:W-:Y:S05]  /*4ad0*/  LDSM.16.M88.4 R84, [R220+0x2000] ;  /* 0x00200000dc54783b */ /* 0x000fea0000000200 */
[----:B------:R-:W3:Y:S02]  /*4ae0*/  LDSM.16.M88.4 R100, [R3+0x12000] ;  /* 0x012000000364783b */ /* 0x000ee40000000200 */
[C---:B----4-:R-:W-:Y:S08]  /*4af0*/  HMMA.16816.F32.BF16 R4, R96.reuse, R104, R4 ;  /* 0x000000686004723c */ /* 0x050ff00000041804 */
[C---:B------:R-:W-:Y:S01]  /*4b00*/  HMMA.16816.F32.BF16 R8, R96.reuse, R106, R8 ;  /* 0x0000006a6008723c */ /* 0x040fe20000041808 */
[----:B------:R-:W4:Y:S07]  /*4b10*/  LDSM.16.M88.4 R104, [R3+0x12800] ;  /* 0x012800000368783b */ /* 0x000f2e0000000200 */
[C---:B-1----:R-:W-:Y:S08]  /*4b20*/  HMMA.16816.F32.BF16 R12, R96.reuse, R108, R12 ;  /* 0x0000006c600c723c */ /* 0x042ff0000004180c */
[----:B------:R-:W-:Y:S01]  /*4b30*/  HMMA.16816.F32.BF16 R16, R96, R110, R16 ;  /* 0x0000006e6010723c */ /* 0x000fe20000041810 */
[----:B------:R-:W-:Y:S05]  /*4b40*/  LDSM.16.M88.4 R96, [R2+0x12000] ;  /* 0x012000000260783b */ /* 0x000fea0000000200 */
[----:B------:R-:W-:Y:S02]  /*4b50*/  LDSM.16.M88.4 R108, [R2+0x12800] ;  /* 0x01280000026c783b */ /* 0x000fe40000000200 */
[C---:B--2---:R-:W-:Y:S08]  /*4b60*/  HMMA.16816.F32.BF16 R4, R88.reuse, R92, R4 ;  /* 0x0000005c5804723c */ /* 0x044ff00000041804 */
[C---:B------:R-:W-:Y:S01]  /*4b70*/  HMMA.16816.F32.BF16 R8, R88.reuse, R94, R8 ;  /* 0x0000005e5808723c */ /* 0x040fe20000041808 */
[----:B------:R-:W1:Y:S07]  /*4b80*/  LDSM.16.M88.4 R92, [R219+0x2000] ;  /* 0x00200000db5c783b */ /* 0x000e6e0000000200 */
[C---:B------:R-:W-:Y:S08]  /*4b90*/  HMMA.16816.F32.BF16 R12, R88.reuse, R112, R12 ;  /* 0x00000070580c723c */ /* 0x040ff0000004180c */
[----:B------:R-:W-:Y:S01]  /*4ba0*/  HMMA.16816.F32.BF16 R16, R88, R114, R16 ;  /* 0x000000725810723c */ /* 0x000fe20000041810 */
[----:B------:R-:W-:Y:S05]  /*4bb0*/  LDSM.16.M88.4 R88, [R223+0x4000] ;  /* 0x00400000df58783b */ /* 0x000fea0000000200 */
[----:B------:R-:W-:Y:S02]  /*4bc0*/  LDSM.16.M88.4 R112, [R222+0x14800] ;  /* 0x01480000de70783b */ /* 0x000fe40000000200 */
[C---:B---3--:R-:W-:Y:S08]  /*4bd0*/  HMMA.16816.F32.BF16 R4, R84.reuse, R100, R4 ;  /* 0x000000645404723c */ /* 0x048ff00000041804 */
[C---:B------:R-:W-:Y:S01]  /*4be0*/  HMMA.16816.F32.BF16 R8, R84.reuse, R102, R8 ;  /* 0x000000665408723c */ /* 0x040fe20000041808 */
[----:B------:R-:W2:Y:S07]  /*4bf0*/  LDSM.16.M88.4 R100, [R222+0x14000] ;  /* 0x01400000de64783b */ /* 0x000eae0000000200 */
[C---:B----4-:R-:W-:Y:S08]  /*4c00*/  HMMA.16816.F32.BF16 R12, R84.reuse, R104, R12 ;  /* 0x00000068540c723c */ /* 0x050ff0000004180c */
[----:B------:R-:W-:Y:S01]  /*4c10*/  HMMA.16816.F32.BF16 R16, R84, R106, R16 ;  /* 0x0000006a5410723c */ /* 0x000fe20000041810 */
[----:B------:R-:W-:Y:S05]  /*4c20*/  LDSM.16.M88.4 R84, [R221+0x4000] ;  /* 0x00400000dd54783b */ /* 0x000fea0000000200 */
[----:B------:R-:W-:Y:S02]  /*4c30*/  LDSM.16.M88.4 R104, [R212+0x14800] ;  /* 0x01480000d468783b */ /* 0x000fe40000000200 */
        /* <DEDUP_REMOVED lines=10> */
[C---:B------:R-:W-:Y:S08]  /*4ce0*/  HMMA.16816.F32.BF16 R12, R88.reuse, R112, R12 ;  /* 0x00000070580c723c */ /* 0x040ff0000004180c */
        /* <DEDUP_REMOVED lines=22> */
[----:B------:R-:W-:Y:S07]  /*4e50*/  LDSM.16.M88.4 R88, [R220+0x6000] ;  /* 0x00600000dc58783b */ /* 0x000fee0000000200 */
[C---:B--2---:R-:W-:Y:S08]  /*4e60*/  HMMA.16816.F32.BF16 R4, R84.reuse, R100, R4 ;  /* 0x000000645404723c */ /* 0x044ff00000041804 */
[C---:B------:R-:W-:Y:S01]  /*4e70*/  HMMA.16816.F32.BF16 R8, R84.reuse, R102, R8 ;  /* 0x000000665408723c */ /* 0x040fe20000041808 */
[----:B------:R-:W2:Y:S07]  /*4e80*/  LDSM.16.M88.4 R100, [R3+0x16000] ;  /* 0x016000000364783b */ /* 0x000eae0000000200 */
[C---:B------:R-:W-:Y:S08]  /*4e90*/  HMMA.16816.F32.BF16 R12, R84.reuse, R104, R12 ;  /* 0x00000068540c723c */ /* 0x040ff0000004180c */
[----:B------:R-:W-:Y:S01]  /*4ea0*/  HMMA.16816.F32.BF16 R16, R84, R106, R16 ;  /* 0x0000006a5410723c */ /* 0x000fe20000041810 */
[----:B------:R-:W3:Y:S05]  /*4eb0*/  LDSM.16.M88.4 R84, [R3+0x16800] ;  /* 0x016800000354783b */ /* 0x000eea0000000200 */
[----:B------:R-:W-:Y:S02]  /*4ec0*/  LDSM.16.M88.4 R104, [R2+0x16000] ;  /* 0x016000000268783b */ /* 0x000fe40000000200 */
[C---:B-1----:R-:W-:Y:S08]  /*4ed0*/  HMMA.16816.F32.BF16 R4, R92.reuse, R96, R4 ;  /* 0x000000605c04723c */ /* 0x042ff00000041804 */
[C---:B------:R-:W-:Y:S01]  /*4ee0*/  HMMA.16816.F32.BF16 R8, R92.reuse, R98, R8 ;  /* 0x000000625c08723c */ /* 0x040fe20000041808 */
[----:B------:R-:W1:Y:S07]  /*4ef0*/  LDSM.16.M88.4 R96, [R219+0x6000] ;  /* 0x00600000db60783b */ /* 0x000e6e0000000200 */
[C---:B------:R-:W-:Y:S08]  /*4f00*/  HMMA.16816.F32.BF16 R12, R92.reuse, R108, R12 ;  /* 0x0000006c5c0c723c */ /* 0x040ff0000004180c */
[----:B------:R-:W-:Y:S08]  /*4f10*/  HMMA.16816.F32.BF16 R16, R92, R110, R16 ;  /* 0x0000006e5c10723c */ /* 0x000ff00000041810 */
[C---:B--2---:R-:W-:Y:S08]  /*4f20*/  HMMA.16816.F32.BF16 R4, R88.reuse, R100, R4 ;  /* 0x000000645804723c */ /* 0x044ff00000041804 */
[C---:B------:R-:W-:Y:S08]  /*4f30*/  HMMA.16816.F32.BF16 R8, R88.reuse, R102, R8 ;  /* 0x000000665808723c */ /* 0x040ff00000041808 */
[C---:B---3--:R-:W-:Y:S08]  /*4f40*/  HMMA.16816.F32.BF16 R12, R88.reuse, R84, R12 ;  /* 0x00000054580c723c */ /* 0x048ff0000004180c */
[----:B------:R-:W-:Y:S01]  /*4f50*/  HMMA.16816.F32.BF16 R16, R88, R86, R16 ;  /* 0x000000565810723c */ /* 0x000fe20000041810 */
[----:B------:R-:W2:Y:S07]  /*4f60*/  LDSM.16.M88.4 R84, [R2+0x16800] ;  /* 0x016800000254783b */ /* 0x000eae0000000200 */
[C---:B-1----:R-:W-:Y:S08]  /*4f70*/  HMMA.16816.F32.BF16 R4, R96.reuse, R104, R4 ;  /* 0x000000686004723c */ /* 0x042ff00000041804 */
[C---:B------:R-:W-:Y:S11]  /*4f80*/  HMMA.16816.F32.BF16 R8, R96.reuse, R106, R8 ;  /* 0x0000006a6008723c */ /* 0x040ff60000041808 */
[----:B------:R-:W-:Y:S05]  /*4f90*/  @!UPT UIADD3 URZ, URZ, URZ, URZ ;  /* 0x0000003f3f3ff290 */ /* 0x000fea000fffe03f */
[----:B------:R-:W-:Y:S02]  /*4fa0*/  @!P0 FSEL R5, R5, -INF , !P1 ;  /* 0xff80000005058808 */ /* 0x000fe40004800000 */
[----:B------:R-:W-:Y:S02]  /*4fb0*/  FSETP.NEU.FTZ.AND P1, PT, R249, -INF , PT ;  /* 0xff800000f900780b */ /* 0x000fe40003f3d000 */
[----:B------:R-:W-:Y:S01]  /*4fc0*/  @!P0 FSEL R4, R4, -INF , !P2 ;  /* 0xff80000004048808 */ /* 0x000fe20005000000 */
[--C-:B------:R-:W-:Y:S01]  /*4fd0*/  FFMA.FTZ R117, R5, c[0x0][0x23c], -R129.reuse ;  /* 0x00008f0005757a23 */ /* 0x100fe20000010881 */
[----:B------:R-:W-:Y:S02]  /*4fe0*/  FSEL R196, R196, RZ, P1 ;  /* 0x000000ffc4c47208 */ /* 0x000fe40000800000 */
[----:B------:R-:W-:Y:S01]  /*4ff0*/  @!P0 ISETP.GE.AND P1, PT, R118, R197, PT ;  /* 0x000000c57600820c */ /* 0x000fe20003f26270 */
[C---:B--2---:R-:W-:Y:S02]  /*5000*/  HMMA.16816.F32.BF16 R12, R96.reuse, R84, R12 ;  /* 0x00000054600c723c */ /* 0x044fe4000004180c */
[----:B------:R-:W-:Y:S01]  /*5010*/  MUFU.EX2 R117, R117 ;  /* 0x0000007500757308 */ /* 0x000fe20000000800 */
[----:B------:R-:W-:Y:S01]  /*5020*/  @!P0 FSEL R7, R7, -INF , !P1 ;  /* 0xff80000007078808 */ /* 0x000fe20004800000 */
[--C-:B------:R-:W-:Y:S01]  /*5030*/  FFMA.FTZ R119, R4, c[0x0][0x23c], -R129.reuse ;  /* 0x00008f0004777a23 */ /* 0x100fe20000010881 */
[----:B------:R-:W-:Y:S02]  /*5040*/  @!P0 ISETP.GE.AND P1, PT, R124, R131, PT ;  /* 0x000000837c00820c */ /* 0x000fe40003f26270 */
[----:B------:R-:W-:Y:S01]  /*5050*/  @!P0 ISETP.GE.AND P2, PT, R128, R197, PT ;  /* 0x000000c58000820c */ /* 0x000fe20003f46270 */
[----:B------:R-:W-:Y:S04]  /*5060*/  HMMA.16816.F32.BF16 R16, R96, R86, R16 ;  /* 0x000000566010723c */ /* 0x000fe80000041810 */
[----:B------:R-:W-:Y:S01]  /*5070*/  @!P0 FSEL R8, R8, -INF , !P1 ;  /* 0xff80000008088808 */ /* 0x000fe20004800000 */
[----:B------:R1:W2:Y:S01]  /*5080*/  MUFU.EX2 R116, R119 ;  /* 0x0000007700747308 */ /* 0x0002a20000000800 */
[----:B------:R-:W-:Y:S02]  /*5090*/  @!P0 ISETP.GE.AND P1, PT, R122, R131, PT ;  /* 0x000000837a00820c */ /* 0x000fe40003f26270 */
[----:B------:R-:W-:Y:S01]  /*50a0*/  @!P0 FSEL R6, R6, -INF , !P2 ;  /* 0xff80000006068808 */ /* 0x000fe20005000000 */
[--C-:B------:R-:W-:Y:S03]  /*50b0*/  FFMA.FTZ R120, R8, c[0x0][0x23c], -R129.reuse ;  /* 0x00008f0008787a23 */ /* 0x100fe60000010881 */
[----:B------:R-:W-:Y:S01]  /*50c0*/  @!P0 FSEL R9, R9, -INF , !P1 ;  /* 0xff80000009098808 */ /* 0x000fe20004800000 */
[--C-:B------:R-:W-:Y:S01]  /*50d0*/  FFMA.FTZ R121, R6, c[0x0][0x23c], -R196.reuse ;  /* 0x00008f0006797a23 */ /* 0x100fe200000108c4 */
[-C--:B------:R-:W-:Y:S01]  /*50e0*/  @!P0 ISETP.GE.AND P1, PT, R124, R197.reuse, PT ;  /* 0x000000c57c00820c */ /* 0x080fe20003f26270 */
[----:B------:R-:W-:Y:S03]  /*50f0*/  MUFU.EX2 R120, R120 ;  /* 0x0000007800787308 */ /* 0x000fe60000000800 */
[----:B------:R-:W-:Y:S02]  /*5100*/  @!P0 FSEL R10, R10, -INF , !P1 ;  /* 0xff8000000a0a8808 */ /* 0x000fe40004800000 */
[----:B------:R-:W-:Y:S03]  /*5110*/  @!P0 ISETP.GE.AND P1, PT, R122, R197, PT ;  /* 0x000000c57a00820c */ /* 0x000fe60003f26270 */
[--C-:B------:R-:W-:Y:S01]  /*5120*/  FFMA.FTZ R125, R10, c[0x0][0x23c], -R196.reuse ;  /* 0x00008f000a7d7a23 */ /* 0x100fe200000108c4 */
[----:B------:R-:W-:Y:S01]  /*5130*/  @!P0 FSEL R11, R11, -INF , !P1 ;  /* 0xff8000000b0b8808 */ /* 0x000fe20004800000 */
[----:B------:R3:W-:Y:S01]  /*5140*/  MUFU.EX2 R118, R121 ;  /* 0x0000007900767308 */ /* 0x0007e20000000800 */
[-C--:B------:R-:W-:Y:S01]  /*5150*/  @!P0 ISETP.GE.AND P1, PT, R130, R131.reuse, PT ;  /* 0x000000838200820c */ /* 0x080fe20003f26270 */
[--C-:B-1----:R-:W-:Y:S03]  /*5160*/  FFMA.FTZ R119, R7, c[0x0][0x23c], -R196.reuse ;  /* 0x00008f0007777a23 */ /* 0x102fe600000108c4 */
[----:B------:R-:W-:Y:S01]  /*5170*/  @!P0 FSEL R12, R12, -INF , !P1 ;  /* 0xff8000000c0c8808 */ /* 0x000fe20004800000 */
[--C-:B------:R-:W-:Y:S01]  /*5180*/  FFMA.FTZ R123, R11, c[0x0][0x23c], -R196.reuse ;  /* 0x00008f000b7b7a23 */ /* 0x100fe200000108c4 */
[----:B------:R-:W-:Y:S02]  /*5190*/  @!P0 ISETP.GE.AND P1, PT, R126, R131, PT ;  /* 0x000000837e00820c */ /* 0x000fe40003f26270 */
[----:B--2---:R-:W-:Y:S01]  /*51a0*/  F2FP.BF16.PACK_AB R207, R117, R116 ;  /* 0x0000007475cf723e */ /* 0x004fe200000010ff */
[----:B------:R1:W-:Y:S01]  /*51b0*/  MUFU.EX2 R122, R125 ;  /* 0x0000007d007a7308 */ /* 0x0003e20000000800 */
[----:B------:R-:W-:Y:S01]  /*51c0*/  @!P0 FSEL R13, R13, -INF , !P1 ;  /* 0xff8000000d0d8808 */ /* 0x000fe20004800000 */
[--C-:B------:R-:W-:Y:S01]  /*51d0*/  FFMA.FTZ R124, R12, c[0x0][0x23c], -R129.reuse ;  /* 0x00008f000c7c7a23 */ /* 0x100fe20000010881 */
[-C--:B------:R-:W-:Y:S01]  /*51e0*/  @!P0 ISETP.GE.AND P1, PT, R130, R197.reuse, PT ;  /* 0x000000c58200820c */ /* 0x080fe20003f26270 */
[----:B------:R-:W-:Y:S01]  /*51f0*/  STS [R234+0x22000], R207 ;  /* 0x022000cfea007388 */ /* 0x000fe20000000800 */
[----:B------:R-:W-:Y:S02]  /*5200*/  @!P0 IADD3 R130, R128, 0x18, RZ ;  /* 0x0000001880828810 */ /* 0x000fe40007ffe0ff */
[----:B------:R-:W-:Y:S02]  /*5210*/  @!P0 FSEL R14, R14, -INF , !P1 ;  /* 0xff8000000e0e8808 */ /* 0x000fe40004800000 */
[----:B------:R-:W-:Y:S01]  /*5220*/  @!P0 ISETP.GE.AND P1, PT, R126, R197, PT ;  /* 0x000000c57e00820c */ /* 0x000fe20003f26270 */
[----:B------:R-:W2:Y:S02]  /*5230*/  MUFU.EX2 R119, R119 ;  /* 0x0000007700777308 */ /* 0x000ea40000000800 */
[--C-:B------:R-:W-:Y:S01]  /*5240*/  FFMA.FTZ R199, R14, c[0x0][0x23c], -R196.reuse ;  /* 0x00008f000ec77a23 */ /* 0x100fe200000108c4 */
[----:B------:R-:W-:Y:S01]  /*5250*/  @!P0 FSEL R15, R15, -INF , !P1 ;  /* 0xff8000000f0f8808 */ /* 0x000fe20004800000 */
[--C-:B---3--:R-:W-:Y:S01]  /*5260*/  FFMA.FTZ R121, R9, c[0x0][0x23c], -R129.reuse ;  /* 0x00008f0009797a23 */ /* 0x108fe20000010881 */
[-C--:B------:R-:W-:Y:S03]  /*5270*/  @!P0 ISETP.GE.AND P1, PT, R130, R131.reuse, PT ;  /* 0x000000838200820c */ /* 0x080fe60003f26270 */
[--C-:B------:R-:W-:Y:S01]  /*5280*/  FFMA.FTZ R127, R15, c[0x0][0x23c], -R196.reuse ;  /* 0x00008f000f7f7a23 */ /* 0x100fe200000108c4 */
[----:B------:R-:W-:Y:S01]  /*5290*/  @!P0 FSEL R16, R16, -INF , !P1 ;  /* 0xff80000010108808 */ /* 0x000fe20004800000 */
[----:B------:R-:W3:Y:S01]  /*52a0*/  MUFU.EX2 R123, R123 ;  /* 0x0000007b007b7308 */ /* 0x000ee20000000800 */
[----:B------:R-:W-:Y:S01]  /*52b0*/  @!P0 ISETP.GE.AND P1, PT, R198, R131, PT ;  /* 0x00000083c600820c */ /* 0x000fe20003f26270 */
[--C-:B-1----:R-:W-:Y:S03]  /*52c0*/  FFMA.FTZ R125, R13, c[0x0][0x23c], -R129.reuse ;  /* 0x00008f000d7d7a23 */ /* 0x102fe60000010881 */
[----:B------:R-:W-:Y:S01]  /*52d0*/  @!P0 FSEL R17, R17, -INF , !P1 ;  /* 0xff80000011118808 */ /* 0x000fe20004800000 */
[--C-:B------:R-:W-:Y:S01]  /*52e0*/  FFMA.FTZ R128, R16, c[0x0][0x23c], -R129.reuse ;  /* 0x00008f0010807a23 */ /* 0x100fe20000010881 */
[-C--:B------:R-:W-:Y:S03]  /*52f0*/  @!P0 ISETP.GE.AND P1, PT, R130, R197.reuse, PT ;  /* 0x000000c58200820c */ /* 0x080fe60003f26270 */
[----:B------:R-:W1:Y:S01]  /*5300*/  MUFU.EX2 R121, R121 ;  /* 0x0000007900797308 */ /* 0x000e620000000800 */
[----:B------:R-:W-:Y:S01]  /*5310*/  @!P0 FSEL R18, R18, -INF , !P1 ;  /* 0xff80000012128808 */ /* 0x000fe20004800000 */
[----:B------:R-:W-:Y:S01]  /*5320*/  FFMA.FTZ R129, R17, c[0x0][0x23c], -R129 ;  /* 0x00008f0011817a23 */ /* 0x000fe20000010881 */
[----:B------:R-:W-:Y:S02]  /*5330*/  @!P0 ISETP.GE.AND P1, PT, R198, R197, PT ;  /* 0x000000c5c600820c */ /* 0x000fe40003f26270 */
[----:B--2---:R-:W-:Y:S01]  /*5340*/  F2FP.BF16.PACK_AB R205, R119, R118 ;  /* 0x0000007677cd723e */ /* 0x004fe200000010ff */
[--C-:B------:R-:W-:Y:S01]  /*5350*/  FFMA.FTZ R130, R18, c[0x0][0x23c], -R196.reuse ;  /* 0x00008f0012827a23 */ /* 0x100fe200000108c4 */
[----:B------:R-:W-:Y:S02]  /*5360*/  @!P0 FSEL R19, R19, -INF , !P1 ;  /* 0xff80000013138808 */ /* 0x000fe40004800000 */
[----:B------:R-:W-:Y:S01]  /*5370*/  PLOP3.LUT P1, PT, PT, PT, UP2, 0x80, 0x0 ;  /* 0x000000000000781c */ /* 0x000fe20003f2f028 */
[----:B------:R-:W-:Y:S01]  /*5380*/  MUFU.EX2 R126, R199 ;  /* 0x000000c7007e7308 */ /* 0x000fe20000000800 */
[----:B------:R-:W-:Y:S01]  /*5390*/  STS [R234+0x22400], R205 ;  /* 0x022400cdea007388 */ /* 0x000fe20000000800 */
[----:B------:R-:W-:Y:S01]  /*53a0*/  FFMA.FTZ R196, R19, c[0x0][0x23c], -R196 ;  /* 0x00008f0013c47a23 */ /* 0x000fe200000108c4 */
[----:B---3--:R-:W-:Y:S05]  /*53b0*/  F2FP.BF16.PACK_AB R198, R123, R122 ;  /* 0x0000007a7bc6723e */ /* 0x008fea00000010ff */
[----:B------:R2:W-:Y:S02]  /*53c0*/  STS [R237+0x22400], R198 ;  /* 0x022400c6ed007388 */ /* 0x0005e40000000800 */
[----:B------:R-:W3:Y:S01]  /*53d0*/  MUFU.EX2 R127, R127 ;  /* 0x0000007f007f7308 */ /* 0x000ee20000000800 */
[----:B-1----:R-:W-:Y:S05]  /*53e0*/  F2FP.BF16.PACK_AB R200, R121, R120 ;  /* 0x0000007879c8723e */ /* 0x002fea00000010ff */
[----:B------:R-:W-:Y:S04]  /*53f0*/  STS [R237+0x22000], R200 ;  /* 0x022000c8ed007388 */ /* 0x000fe80000000800 */
[----:B------:R-:W-:Y:S10]  /*5400*/  MUFU.EX2 R124, R124 ;  /* 0x0000007c007c7308 */ /* 0x000ff40000000800 */
[----:B------:R-:W1:Y:S01]  /*5410*/  MUFU.EX2 R125, R125 ;  /* 0x0000007d007d7308 */ /* 0x000e620000000800 */
[----:B---3--:R-:W-:Y:S02]  /*5420*/  F2FP.BF16.PACK_AB R201, R127, R126 ;  /* 0x0000007e7fc9723e */ /* 0x008fe400000010ff */
[----:B--2---:R-:W-:Y:S03]  /*5430*/  IADD3 R198, P0, R239, UR10, RZ ;  /* 0x0000000aefc67c10 */ /* 0x004fe6000ff1e0ff */
[----:B------:R-:W-:Y:S04]  /*5440*/  STS [R236+0x22400], R201 ;  /* 0x022400c9ec007388 */ /* 0x000fe80000000800 */
[----:B------:R-:W-:Y:S10]  /*5450*/  MUFU.EX2 R131, R196 ;  /* 0x000000c400837308 */ /* 0x000ff40000000800 */
[----:B------:R-:W-:Y:S01]  /*5460*/  MUFU.EX2 R128, R128 ;  /* 0x0000008000807308 */ /* 0x000fe20000000800 */
[----:B-1----:R-:W-:Y:S05]  /*5470*/  F2FP.BF16.PACK_AB R203, R125, R124 ;  /* 0x0000007c7dcb723e */ /* 0x002fea00000010ff */
[----:B------:R-:W-:Y:S04]  /*5480*/  STS [R236+0x22000], R203 ;  /* 0x022000cbec007388 */ /* 0x000fe80000000800 */
[----:B------:R-:W1:Y:S10]  /*5490*/  MUFU.EX2 R129, R129 ;  /* 0x0000008100817308 */ /* 0x000e740000000800 */
[----:B------:R-:W2:Y:S01]  /*54a0*/  MUFU.EX2 R130, R130 ;  /* 0x0000008200827308 */ /* 0x000ea20000000800 */
[----:B-1----:R-:W-:Y:S05]  /*54b0*/  F2FP.BF16.PACK_AB R199, R129, R128 ;  /* 0x0000008081c7723e */ /* 0x002fea00000010ff */
[----:B------:R1:W-:Y:S01]  /*54c0*/  STS [R238+0x22000], R199 ;  /* 0x022000c7ee007388 */ /* 0x0003e20000000800 */
[----:B--2---:R-:W-:Y:S05]  /*54d0*/  F2FP.BF16.PACK_AB R197, R131, R130 ;  /* 0x0000008283c5723e */ /* 0x004fea00000010ff */
[----:B------:R2:W-:Y:S05]  /*54e0*/  STS [R238+0x22400], R197 ;  /* 0x022400c5ee007388 */ /* 0x0005ea0000000800 */
[----:B------:R-:W-:Y:S05]  /*54f0*/  LDSM.16.M88.4 R84, [R223+0x8000] ;  /* 0x00800000df54783b */ /* 0x000fea0000000200 */
[----:B------:R-:W3:Y:S05]  /*5500*/  LDSM.16.M88.4 R88, [R222+0x18000] ;  /* 0x01800000de58783b */ /* 0x000eea0000000200 */
[----:B------:R-:W3:Y:S01]  /*5510*/  LDSM.16.M88.4 R92, [R222+0x18800] ;  /* 0x01880000de5c783b */ /* 0x000ee20000000200 */
[----:B-1----:R-:W-:Y:S02]  /*5520*/  IADD3.X R199, R240, UR9, RZ, P0, !PT ;  /* 0x00000009f0c77c10 */ /* 0x002fe400087fe4ff */
[C---:B------:R-:W-:Y:S02]  /*5530*/  LEA R250, P0, R243.reuse, R250, 0x2 ;  /* 0x000000faf3fa7211 */ /* 0x040fe400078010ff */
[----:B------:R-:W-:Y:S02]  /*5540*/  LDSM.16.M88.4 R96, [R221+0x8000] ;  /* 0x00800000dd60783b */ /* 0x000fe40000000200 */
[----:B------:R-:W-:Y:S03]  /*5550*/  LEA.HI.X.SX32 R251, R243, R251, 0x2, P0 ;  /* 0x000000fbf3fb7211 */ /* 0x000fe600000f16ff */
[----:B------:R-:W1:Y:S05]  /*5560*/  LDSM.16.M88.4 R100, [R212+0x18000] ;  /* 0x01800000d464783b */ /* 0x000e6a0000000200 */
[----:B------:R-:W4:Y:S05]  /*5570*/  LDG.E R196, [R198.64] ;  /* 0x00000004c6c47981 */ /* 0x000f2a000c1e1900 */
[----:B------:R-:W1:Y:S05]  /*5580*/  LDSM.16.M88.4 R104, [R212+0x18800] ;  /* 0x01880000d468783b */ /* 0x000e6a0000000200 */
[----:B--2---:R4:W2:Y:S05]  /*5590*/  LDG.E R197, [R198.64+0x20] ;  /* 0x00002004c6c57981 */ /* 0x0048aa000c1e1900 */
[----:B------:R-:W-:Y:S01]  /*55a0*/  LDSM.16.M88.4 R108, [R3+0x18000] ;  /* 0x01800000036c783b */ /* 0x000fe20000000200 */
[C---:B---3--:R-:W-:Y:S04]  /*55b0*/  HMMA.16816.F32.BF16 R4, R84.reuse, R88, RZ ;  /* 0x000000585404723c */ /* 0x048fe800000418ff */
[----:B------:R-:W-:Y:S04]  /*55c0*/  LDSM.16.M88.4 R112, [R3+0x18800] ;  /* 0x018800000370783b */ /* 0x000fe80000000200 */
[C---:B------:R-:W-:Y:S01]  /*55d0*/  HMMA.16816.F32.BF16 R8, R84.reuse, R90, RZ ;  /* 0x0000005a5408723c */ /* 0x040fe200000418ff */
[----:B------:R-:W3:Y:S07]  /*55e0*/  LDSM.16.M88.4 R88, [R220+0x8000] ;  /* 0x00800000dc58783b */ /* 0x000eee0000000200 */
[C---:B------:R-:W-:Y:S08]  /*55f0*/  HMMA.16816.F32.BF16 R12, R84.reuse, R92, RZ ;  /* 0x0000005c540c723c */ /* 0x040ff000000418ff */
[----:B------:R-:W-:Y:S01]  /*5600*/  HMMA.16816.F32.BF16 R16, R84, R94, RZ ;  /* 0x0000005e5410723c */ /* 0x000fe200000418ff */
[----:B------:R-:W-:Y:S05]  /*5610*/  LDSM.16.M88.4 R84, [R219+0x8000] ;  /* 0x00800000db54783b */ /* 0x000fea0000000200 */
[----:B------:R-:W3:Y:S02]  /*5620*/  LDSM.16.M88.4 R92, [R2+0x18000] ;  /* 0x01800000025c783b */ /* 0x000ee40000000200 */
[C---:B-1----:R-:W-:Y:S08]  /*5630*/  HMMA.16816.F32.BF16 R4, R96.reuse, R100, R4 ;  /* 0x000000646004723c */ /* 0x042ff00000041804 */
[C---:B------:R-:W-:Y:S01]  /*5640*/  HMMA.16816.F32.BF16 R8, R96.reuse, R102, R8 ;  /* 0x000000666008723c */ /* 0x040fe20000041808 */
[----:B------:R-:W1:Y:S07]  /*5650*/  LDSM.16.M88.4 R100, [R2+0x18800] ;  /* 0x018800000264783b */ /* 0x000e6e0000000200 */
[C---:B------:R-:W-:Y:S08]  /*5660*/  HMMA.16816.F32.BF16 R12, R96.reuse, R104, R12 ;  /* 0x00000068600c723c */ /* 0x040ff0000004180c */
[----:B------:R-:W-:Y:S01]  /*5670*/  HMMA.16816.F32.BF16 R16, R96, R106, R16 ;  /* 0x0000006a6010723c */ /* 0x000fe20000041810 */
[----:B------:R-:W-:Y:S05]  /*5680*/  LDSM.16.M88.4 R96, [R223+0xa000] ;  /* 0x00a00000df60783b */ /* 0x000fea0000000200 */
[----:B------:R-:W1:Y:S02]  /*5690*/  LDSM.16.M88.4 R104, [R222+0x1a000] ;  /* 0x01a00000de68783b */ /* 0x000e640000000200 */
[C---:B---3--:R-:W-:Y:S08]  /*56a0*/  HMMA.16816.F32.BF16 R4, R88.reuse, R108, R4 ;  /* 0x0000006c5804723c */ /* 0x048ff00000041804 */
[C---:B------:R-:W-:Y:S01]  /*56b0*/  HMMA.16816.F32.BF16 R8, R88.reuse, R110, R8 ;  /* 0x0000006e5808723c */ /* 0x040fe20000041808 */
[----:B------:R-:W-:Y:S07]  /*56c0*/  LDSM.16.M88.4 R108, [R212+0x1a000] ;  /* 0x01a00000d46c783b */ /* 0x000fee0000000200 */
[C---:B------:R-:W-:Y:S08]  /*56d0*/  HMMA.16816.F32.BF16 R12, R88.reuse, R112, R12 ;  /* 0x00000070580c723c */ /* 0x040ff0000004180c */
[----:B------:R-:W-:Y:S01]  /*56e0*/  HMMA.16816.F32.BF16 R16, R88, R114, R16 ;  /* 0x000000725810723c */ /* 0x000fe20000041810 */
[----:B------:R-:W3:Y:S07]  /*56f0*/  LDSM.16.M88.4 R88, [R222+0x1a800] ;  /* 0x01a80000de58783b */ /* 0x000eee0000000200 */
[C---:B------:R-:W-:Y:S08]  /*5700*/  HMMA.16816.F32.BF16 R4, R84.reuse, R92, R4 ;  /* 0x0000005c5404723c */ /* 0x040ff00000041804 */
[C---:B------:R-:W-:Y:S01]  /*5710*/  HMMA.16816.F32.BF16 R8, R84.reuse, R94, R8 ;  /* 0x0000005e5408723c */ /* 0x040fe20000041808 */
[----:B------:R-:W3:Y:S07]  /*5720*/  LDSM.16.M88.4 R92, [R221+0xa000] ;  /* 0x00a00000dd5c783b */ /* 0x000eee0000000200 */
[C---:B-1----:R-:W-:Y:S08]  /*5730*/  HMMA.16816.F32.BF16 R12, R84.reuse, R100, R12 ;  /* 0x00000064540c723c */ /* 0x042ff0000004180c */
[----:B------:R-:W-:Y:S01]  /*5740*/  HMMA.16816.F32.BF16 R16, R84, R102, R16 ;  /* 0x000000665410723c */ /* 0x000fe20000041810 */
[----:B------:R-:W1:Y:S05]  /*5750*/  LDSM.16.M88.4 R84, [R212+0x1a800] ;  /* 0x01a80000d454783b */ /* 0x000e6a0000000200 */
[----:B------:R-:W-:Y:S02]  /*5760*/  LDSM.16.M88.4 R100, [R220+0xa000] ;  /* 0x00a00000dc64783b */ /* 0x000fe40000000200 */
[C---:B------:R-:W-:Y:S08]  /*5770*/  HMMA.16816.F32.BF16 R4, R96.reuse, R104, R4 ;  /* 0x000000686004723c */ /* 0x040ff00000041804 */
[C---:B------:R-:W-:Y:S01]  /*5780*/  HMMA.16816.F32.BF16 R8, R96.reuse, R106, R8 ;  /* 0x0000006a6008723c */ /* 0x040fe20000041808 */
[----:B------:R-:W1:Y:S07]  /*5790*/  LDSM.16.M88.4 R104, [R3+0x1a000] ;  /* 0x01a000000368783b */ /* 0x000e6e0000000200 */
[C---:B---3--:R-:W-:Y:S08]  /*57a0*/  HMMA.16816.F32.BF16 R12, R96.reuse, R88, R12 ;  /* 0x00000058600c723c */ /* 0x048ff0000004180c */
[----:B------:R-:W-:Y:S01]  /*57b0*/  HMMA.16816.F32.BF16 R16, R96, R90, R16 ;  /* 0x0000005a6010723c */ /* 0x000fe20000041810 */
[----:B------:R-:W3:Y:S05]  /*57c0*/  LDSM.16.M88.4 R88, [R3+0x1a800] ;  /* 0x01a800000358783b */ /* 0x000eea0000000200 */
[----:B------:R-:W-:Y:S02]  /*57d0*/  LDSM.16.M88.4 R96, [R219+0xa000] ;  /* 0x00a00000db60783b */ /* 0x000fe40000000200 */
        /* <DEDUP_REMOVED lines=16> */
[----:B------:R-:W4:Y:S07]  /*58e0*/  LDSM.16.M88.4 R108, [R212+0x1c000] ;  /* 0x01c00000d46c783b */ /* 0x000f2e0000000200 */
[C---:B-1----:R-:W-:Y:S08]  /*58f0*/  HMMA.16816.F32.BF16 R12, R96.reuse, R84, R12 ;  /* 0x00000054600c723c */ /* 0x042ff0000004180c */
[----:B------:R-:W-:Y:S01]  /*5900*/  HMMA.16816.F32.BF16 R16, R96, R86, R16 ;  /* 0x000000566010723c */ /* 0x000fe20000041810 */
[----:B------:R-:W1:Y:S05]  /*5910*/  LDSM.16.M88.4 R84, [R212+0x1c800] ;  /* 0x01c80000d454783b */ /* 0x000e6a0000000200 */
[----:B------:R-:W-:Y:S02]  /*5920*/  LDSM.16.M88.4 R96, [R220+0xc000] ;  /* 0x00c00000dc60783b */ /* 0x000fe40000000200 */
[C---:B------:R-:W-:Y:S08]  /*5930*/  HMMA.16816.F32.BF16 R4, R92.reuse, R104, R4 ;  /* 0x000000685c04723c */ /* 0x040ff00000041804 */
[C---:B------:R-:W-:Y:S01]  /*5940*/  HMMA.16816.F32.BF16 R8, R92.reuse, R106, R8 ;  /* 0x0000006a5c08723c */ /* 0x040fe20000041808 */
[----:B------:R-:W2:Y:S07]  /*5950*/  LDSM.16.M88.4 R104, [R3+0x1c000] ;  /* 0x01c000000368783b */ /* 0x000eae0000000200 */
[C---:B---3--:R-:W-:Y:S08]  /*5960*/  HMMA.16816.F32.BF16 R12, R92.reuse, R88, R12 ;  /* 0x000000585c0c723c */ /* 0x048ff0000004180c */
[----:B------:R-:W-:Y:S01]  /*5970*/  HMMA.16816.F32.BF16 R16, R92, R90, R16 ;  /* 0x0000005a5c10723c */ /* 0x000fe20000041810 */
[----:B------:R-:W3:Y:S05]  /*5980*/  LDSM.16.M88.4 R88, [R3+0x1c800] ;  /* 0x01c800000358783b */ /* 0x000eea0000000200 */
[----:B------:R-:W-:Y:S02]  /*5990*/  LDSM.16.M88.4 R92, [R219+0xc000] ;  /* 0x00c00000db5c783b */ /* 0x000fe40000000200 */
[C---:B----4-:R-:W-:Y:S08]  /*59a0*/  HMMA.16816.F32.BF16 R4, R100.reuse, R108, R4 ;  /* 0x0000006c6404723c */ /* 0x050ff00000041804 */
[C---:B------:R-:W-:Y:S01]  /*59b0*/  HMMA.16816.F32.BF16 R8, R100.reuse, R110, R8 ;  /* 0x0000006e6408723c */ /* 0x040fe20000041808 */
[----:B------:R-:W4:Y:S07]  /*59c0*/  LDSM.16.M88.4 R108, [R2+0x1c000] ;  /* 0x01c00000026c783b */ /* 0x000f2e0000000200 */
[C---:B-1----:R-:W-:Y:S08]  /*59d0*/  HMMA.16816.F32.BF16 R12, R100.reuse, R84, R12 ;  /* 0x00000054640c723c */ /* 0x042ff0000004180c */
[----:B------:R-:W-:Y:S01]  /*59e0*/  HMMA.16816.F32.BF16 R16, R100, R86, R16 ;  /* 0x000000566410723c */ /* 0x000fe20000041810 */
[----:B------:R-:W1:Y:S05]  /*59f0*/  LDSM.16.M88.4 R84, [R2+0x1c800] ;  /* 0x01c800000254783b */ /* 0x000e6a0000000200 */
[----:B------:R-:W-:Y:S02]  /*5a00*/  LDSM.16.M88.4 R100, [R223+0xe000] ;  /* 0x00e00000df64783b */ /* 0x000fe40000000200 */
[C---:B--2---:R-:W-:Y:S08]  /*5a10*/  HMMA.16816.F32.BF16 R4, R96.reuse, R104, R4 ;  /* 0x000000686004723c */ /* 0x044ff00000041804 */
        /* <DEDUP_REMOVED lines=25> */
[----:B------:R-:W1:Y:S07]  /*5bb0*/  LDSM.16.M88.4 R84, [R2+0x1e800] ;  /* 0x01e800000254783b */ /* 0x000e6e0000000200 */
[C---:B--2---:R-:W-:Y:S08]  /*5bc0*/  HMMA.16816.F32.BF16 R4, R92.reuse, R104, R4 ;  /* 0x000000685c04723c */ /* 0x044ff00000041804 */
[C---:B------:R-:W-:Y:S08]  /*5bd0*/  HMMA.16816.F32.BF16 R8, R92.reuse, R106, R8 ;  /* 0x0000006a5c08723c */ /* 0x040ff00000041808 */
[C---:B---3--:R-:W-:Y:S08]  /*5be0*/  HMMA.16816.F32.BF16 R12, R92.reuse, R88, R12 ;  /* 0x000000585c0c723c */ /* 0x048ff0000004180c */
[----:B------:R-:W-:Y:S08]  /*5bf0*/  HMMA.16816.F32.BF16 R16, R92, R90, R16 ;  /* 0x0000005a5c10723c */ /* 0x000ff00000041810 */
[C---:B----4-:R-:W-:Y:S08]  /*5c00*/  HMMA.16816.F32.BF16 R4, R100.reuse, R108, R4 ;  /* 0x0000006c6404723c */ /* 0x050ff00000041804 */
[C---:B------:R-:W-:Y:S08]  /*5c10*/  HMMA.16816.F32.BF16 R8, R100.reuse, R110, R8 ;  /* 0x0000006e6408723c */ /* 0x040ff00000041808 */
[C---:B-1----:R-:W-:Y:S08]  /*5c20*/  HMMA.16816.F32.BF16 R12, R100.reuse, R84, R12 ;  /* 0x00000054640c723c */ /* 0x042ff0000004180c */
[----:B------:R-:W-:Y:S04]  /*5c30*/  HMMA.16816.F32.BF16 R16, R100, R86, R16 ;  /* 0x000000566410723c */ /* 0x000fe80000041810 */
[C---:B------:R-:W-:Y:S02]  /*5c40*/  FADD.FTZ R199, -R196.reuse, R4 ;  /* 0x00000004c4c77221 */ /* 0x040fe40000010100 */
[----:B------:R-:W-:Y:S02]  /*5c50*/  FADD.FTZ R198, -R196, R5 ;  /* 0x00000005c4c67221 */ /* 0x000fe40000010100 */
[----:B------:R-:W-:Y:S04]  /*5c60*/  FMUL.FTZ R199, R116, R199 ;  /* 0x000000c774c77220 */ /* 0x000fe80000410000 */
[----:B------:R-:W-:Y:S02]  /*5c70*/  FMUL.FTZ R198, R117, R198 ;  /* 0x000000c675c67220 */ /* 0x000fe40000410000 */
[C---:B------:R-:W-:Y:S02]  /*5c80*/  FADD.FTZ R117, -R196.reuse, R8 ;  /* 0x00000008c4757221 */ /* 0x040fe40000010100 */
        /* <DEDUP_REMOVED lines=9> */
[C---:B------:R-:W-:Y:S02]  /*5d20*/  FADD.FTZ R124, -R197.reuse, R7 ;  /* 0x00000007c57c7221 */ /* 0x040fe40000010100 */
[----:B------:R-:W-:Y:S02]  /*5d30*/  FADD.FTZ R117, -R197, R6 ;  /* 0x00000006c5757221 */ /* 0x000fe40000010100 */
[----:B------:R-:W-:Y:S02]  /*5d40*/  FMUL.FTZ R124, R119, R124 ;  /* 0x0000007c777c7220 */ /* 0x000fe40000410000 */
[----:B------:R-:W-:Y:S02]  /*5d50*/  FMUL.FTZ R117, R118, R117 ;  /* 0x0000007576757220 */ /* 0x000fe40000410000 */
[----:B------:R-:W-:Y:S02]  /*5d60*/  FMUL.FTZ R120, R125, R120 ;  /* 0x000000787d787220 */ /* 0x000fe40000410000 */
[C---:B------:R-:W-:Y:S01]  /*5d70*/  FADD.FTZ R119, -R197.reuse, R10 ;  /* 0x0000000ac5777221 */ /* 0x040fe20000010100 */
[----:B------:R-:W-:Y:S01]  /*5d80*/  F2FP.BF16.PACK_AB R117, R124, R117 ;  /* 0x000000757c75723e */ /* 0x000fe200000010ff */
[----:B------:R-:W-:Y:S01]  /*5d90*/  FADD.FTZ R118, -R197, R11 ;  /* 0x0000000bc5767221 */ /* 0x000fe20000010100 */
[----:B------:R-:W-:Y:S01]  /*5da0*/  F2FP.BF16.PACK_AB R121, R120, R121 ;  /* 0x000000797879723e */ /* 0x000fe200000010ff */
[----:B------:R-:W-:Y:S02]  /*5db0*/  FMUL.FTZ R119, R122, R119 ;  /* 0x000000777a777220 */ /* 0x000fe40000410000 */
[----:B------:R-:W-:Y:S01]  /*5dc0*/  FMUL.FTZ R118, R123, R118 ;  /* 0x000000767b767220 */ /* 0x000fe20000410000 */
[----:B------:R-:W-:Y:S01]  /*5dd0*/  STS [R234+0x20400], R117 ;  /* 0x02040075ea007388 */ /* 0x000fe20000000800 */
[C---:B------:R-:W-:Y:S02]  /*5de0*/  FADD.FTZ R123, -R197.reuse, R14 ;  /* 0x0000000ec57b7221 */ /* 0x040fe40000010100 */
[----:B------:R-:W-:Y:S01]  /*5df0*/  FADD.FTZ R120, -R197, R15 ;  /* 0x0000000fc5787221 */ /* 0x000fe20000010100 */
[----:B------:R-:W-:Y:S01]  /*5e00*/  F2FP.BF16.PACK_AB R118, R118, R119 ;  /* 0x000000777676723e */ /* 0x000fe200000010ff */
[----:B------:R-:W-:Y:S01]  /*5e10*/  FMUL.FTZ R123, R126, R123 ;  /* 0x0000007b7e7b7220 */ /* 0x000fe20000410000 */
[----:B------:R-:W-:Y:S01]  /*5e20*/  STS [R237+0x20000], R116 ;  /* 0x02000074ed007388 */ /* 0x000fe20000000800 */
[----:B------:R-:W-:Y:S02]  /*5e30*/  FMUL.FTZ R120, R127, R120 ;  /* 0x000000787f787220 */ /* 0x000fe40000410000 */
[C---:B------:R-:W-:Y:S02]  /*5e40*/  FADD.FTZ R122, -R197.reuse, R19 ;  /* 0x00000013c57a7221 */ /* 0x040fe40000010100 */
[----:B------:R-:W-:Y:S01]  /*5e50*/  FADD.FTZ R125, -R197, R18 ;  /* 0x00000012c57d7221 */ /* 0x000fe20000010100 */
[----:B------:R-:W-:Y:S01]  /*5e60*/  STS [R237+0x20400], R118 ;  /* 0x02040076ed007388 */ /* 0x000fe20000000800 */
[----:B------:R-:W-:Y:S01]  /*5e70*/  FADD.FTZ R201, -R196, R16 ;  /* 0x00000010c4c97221 */ /* 0x000fe20000010100 */
[----:B------:R-:W-:Y:S01]  /*5e80*/  F2FP.BF16.PACK_AB R123, R120, R123 ;  /* 0x0000007b787b723e */ /* 0x000fe200000010ff */
[----:B------:R-:W-:Y:S02]  /*5e90*/  FADD.FTZ R196, -R196, R17 ;  /* 0x00000011c4c47221 */ /* 0x000fe40000010100 */
[----:B------:R-:W-:Y:S01]  /*5ea0*/  FMUL.FTZ R122, R131, R122 ;  /* 0x0000007a837a7220 */ /* 0x000fe20000410000 */
[----:B------:R-:W-:Y:S01]  /*5eb0*/  STS [R236+0x20000], R121 ;  /* 0x02000079ec007388 */ /* 0x000fe20000000800 */
[----:B------:R-:W-:Y:S02]  /*5ec0*/  FMUL.FTZ R125, R130, R125 ;  /* 0x0000007d827d7220 */ /* 0x000fe40000410000 */
[----:B------:R-:W-:Y:S02]  /*5ed0*/  FMUL.FTZ R201, R128, R201 ;  /* 0x000000c980c97220 */ /* 0x000fe40000410000 */
[----:B------:R-:W-:Y:S01]  /*5ee0*/  FMUL.FTZ R196, R129, R196 ;  /* 0x000000c481c47220 */ /* 0x000fe20000410000 */
[----:B------:R-:W-:Y:S01]  /*5ef0*/  STS [R236+0x20400], R123 ;  /* 0x0204007bec007388 */ /* 0x000fe20000000800 */
[----:B------:R-:W-:Y:S03]  /*5f00*/  F2FP.BF16.PACK_AB R125, R122, R125 ;  /* 0x0000007d7a7d723e */ /* 0x000fe600000010ff */
[----:B------:R-:W-:Y:S02]  /*5f10*/  F2FP.BF16.PACK_AB R201, R196, R201 ;  /* 0x000000c9c4c9723e */ /* 0x000fe400000010ff */
[----:B------:R-:W-:Y:S05]  /*5f20*/  STS [R238+0x20400], R125 ;  /* 0x0204007dee007388 */ /* 0x000fea0000000800 */
[----:B------:R-:W-:Y:S05]  /*5f30*/  STS [R238+0x20000], R201 ;  /* 0x020000c9ee007388 */ /* 0x000fea0000000800 */
[----:B------:R-:W-:Y:S06]  /*5f40*/  BAR.SYNC.DEFER_BLOCKING 0x0 ;  /* 0x0000000000007b1d */ /* 0x000fec0000010000 */
[----:B------:R-:W-:Y:S05]  /*5f50*/  LDSM.16.MT88.4 R84, [R218+0x22000] ;  /* 0x02200000da54783b */ /* 0x000fea0000004200 */
[----:B------:R-:W1:Y:S05]  /*5f60*/  LDSM.16.MT88.4 R88, [R217+0x8000] ;  /* 0x00800000d958783b */ /* 0x000e6a0000004200 */
[----:B------:R-:W2:Y:S05]  /*5f70*/  LDSM.16.MT88.4 R92, [R0+0x22000] ;  /* 0x02200000005c783b */ /* 0x000eaa0000004200 */
[----:B------:R-:W3:Y:S05]  /*5f80*/  LDSM.16.MT88.4 R96, [R217+0xa000] ;  /* 0x00a00000d960783b */ /* 0x000eea0000004200 */
[----:B------:R-:W4:Y:S05]  /*5f90*/  LDSM.16.MT88.4 R100, [R217+0xc000] ;  /* 0x00c00000d964783b */ /* 0x000f2a0000004200 */
[----:B------:R-:W3:Y:S05]  /*5fa0*/  LDSM.16.MT88.4 R104, [R217+0xe000] ;  /* 0x00e00000d968783b */ /* 0x000eea0000004200 */
[----:B------:R-:W-:Y:S05]  /*5fb0*/  LDSM.16.MT88.4 R108, [R217+0x8800] ;  /* 0x00880000d96c783b */ /* 0x000fea0000004200 */
[----:B------:R-:W-:Y:S05]  /*5fc0*/  LDSM.16.MT88.4 R112, [R0+0x22800] ;  /* 0x022800000070783b */ /* 0x000fea0000004200 */
[----:B------:R-:W-:Y:S01]  /*5fd0*/  LDSM.16.MT88.4 R116, [R217+0xa800] ;  /* 0x00a80000d974783b */ /* 0x000fe20000004200 */
[-C--:B-1----:R-:W-:Y:S04]  /*5fe0*/  HMMA.16816.F32.BF16 R20, R84, R88.reuse, R20 ;  /* 0x000000585414723c */ /* 0x082fe80000041814 */
[----:B------:R-:W-:Y:S05]  /*5ff0*/  LDSM.16.MT88.4 R120, [R217+0xc800] ;  /* 0x00c80000d978783b */ /* 0x000fea0000004200 */
[----:B------:R-:W-:Y:S01]  /*6000*/  LDSM.16.MT88.4 R124, [R217+0xe800] ;  /* 0x00e80000d97c783b */ /* 0x000fe20000004200 */
[C---:B--2---:R-:W-:Y:S08]  /*6010*/  HMMA.16816.F32.BF16 R24, R92.reuse, R88, R24 ;  /* 0x000000585c18723c */ /* 0x044ff00000041818 */
[-C--:B------:R-:W-:Y:S08]  /*6020*/  HMMA.16816.F32.BF16 R28, R92, R90.reuse, R28 ;  /* 0x0000005a5c1c723c */ /* 0x080ff0000004181c */
[C---:B------:R-:W-:Y:S01]  /*6030*/  HMMA.16816.F32.BF16 R32, R84.reuse, R90, R32 ;  /* 0x0000005a5420723c */ /* 0x040fe20000041820 */
[----:B------:R-:W1:Y:S07]  /*6040*/  LDSM.16.MT88.4 R88, [R218+0x22800] ;  /* 0x02280000da58783b */ /* 0x000e6e0000004200 */
[-C--:B---3--:R-:W-:Y:S08]  /*6050*/  HMMA.16816.F32.BF16 R36, R84, R96.reuse, R36 ;  /* 0x000000605424723c */ /* 0x088ff00000041824 */
[C---:B------:R-:W-:Y:S08]  /*6060*/  HMMA.16816.F32.BF16 R40, R92.reuse, R96, R40 ;  /* 0x000000605c28723c */ /* 0x040ff00000041828 */
[-C--:B------:R-:W-:Y:S08]  /*6070*/  HMMA.16816.F32.BF16 R44, R92, R98.reuse, R44 ;  /* 0x000000625c2c723c */ /* 0x080ff0000004182c */
[C---:B------:R-:W-:Y:S01]  /*6080*/  HMMA.16816.F32.BF16 R48, R84.reuse, R98, R48 ;  /* 0x000000625430723c */ /* 0x040fe20000041830 */
[----:B------:R-:W-:Y:S07]  /*6090*/  LDSM.16.MT88.4 R96, [R0+0x23000] ;  /* 0x023000000060783b */ /* 0x000fee0000004200 */
        /* <DEDUP_REMOVED lines=10> */
[----:B------:R-:W2:Y:S05]  /*6140*/  LDSM.16.MT88.4 R84, [R218+0x23000] ;  /* 0x02300000da54783b */ /* 0x000eaa0000004200 */
[----:B------:R-:W3:Y:S02]  /*6150*/  LDSM.16.MT88.4 R104, [R217+0xd000] ;  /* 0x00d00000d968783b */ /* 0x000ee40000004200 */
[-C--:B-1----:R-:W-:Y:S08]  /*6160*/  HMMA.16816.F32.BF16 R20, R88, R108.reuse, R20 ;  /* 0x0000006c5814723c */ /* 0x082ff00000041814 */
[C---:B------:R-:W-:Y:S08]  /*6170*/  HMMA.16816.F32.BF16 R24, R112.reuse, R108, R24 ;  /* 0x0000006c7018723c */ /* 0x040ff00000041818 */
[-C--:B------:R-:W-:Y:S08]  /*6180*/  HMMA.16816.F32.BF16 R28, R112, R110.reuse, R28 ;  /* 0x0000006e701c723c */ /* 0x080ff0000004181c */
[C---:B------:R-:W-:Y:S01]  /*6190*/  HMMA.16816.F32.BF16 R32, R88.reuse, R110, R32 ;  /* 0x0000006e5820723c */ /* 0x040fe20000041820 */
[----:B------:R-:W1:Y:S07]  /*61a0*/  LDSM.16.MT88.4 R108, [R217+0xf000] ;  /* 0x00f00000d96c783b */ /* 0x000e6e0000004200 */
[-C--:B------:R-:W-:Y:S08]  /*61b0*/  HMMA.16816.F32.BF16 R36, R88, R116.reuse, R36 ;  /* 0x000000745824723c */ /* 0x080ff00000041824 */
[C---:B------:R-:W-:Y:S08]  /*61c0*/  HMMA.16816.F32.BF16 R40, R112.reuse, R116, R40 ;  /* 0x000000747028723c */ /* 0x040ff00000041828 */
[-C--:B------:R-:W-:Y:S08]  /*61d0*/  HMMA.16816.F32.BF16 R44, R112, R118.reuse, R44 ;  /* 0x00000076702c723c */ /* 0x080ff0000004182c */
[C---:B------:R-:W-:Y:S01]  /*61e0*/  HMMA.16816.F32.BF16 R48, R88.reuse, R118, R48 ;  /* 0x000000765830723c */ /* 0x040fe20000041830 */
[----:B------:R-:W-:Y:S07]  /*61f0*/  LDSM.16.MT88.4 R116, [R0+0x23800] ;  /* 0x023800000074783b */ /* 0x000fee0000004200 */
        /* <DEDUP_REMOVED lines=10> */
[----:B------:R-:W4:Y:S05]  /*62a0*/  LDSM.16.MT88.4 R88, [R218+0x23800] ;  /* 0x02380000da58783b */ /* 0x000f2a0000004200 */
[----:B------:R-:W1:Y:S02]  /*62b0*/  LDSM.16.MT88.4 R124, [R217+0xd800] ;  /* 0x00d80000d97c783b */ /* 0x000e640000004200 */
[-C--:B--2---:R-:W-:Y:S08]  /*62c0*/  HMMA.16816.F32.BF16 R20, R84, R92.reuse, R20 ;  /* 0x0000005c5414723c */ /* 0x084ff00000041814 */
[C---:B------:R-:W-:Y:S08]  /*62d0*/  HMMA.16816.F32.BF16 R24, R96.reuse, R92, R24 ;  /* 0x0000005c6018723c */ /* 0x040ff00000041818 */
[-C--:B------:R-:W-:Y:S08]  /*62e0*/  HMMA.16816.F32.BF16 R28, R96, R94.reuse, R28 ;  /* 0x0000005e601c723c */ /* 0x080ff0000004181c */
[C---:B------:R-:W-:Y:S01]  /*62f0*/  HMMA.16816.F32.BF16 R32, R84.reuse, R94, R32 ;  /* 0x0000005e5420723c */ /* 0x040fe20000041820 */
[----:B------:R-:W2:Y:S05]  /*6300*/  LDSM.16.MT88.4 R92, [R217+0xf800] ;  /* 0x00f80000d95c783b */ /* 0x000eaa0000004200 */
[----:B------:R-:W-:Y:S02]  /*6310*/  BAR.SYNC.DEFER_BLOCKING 0x0 ;  /* 0x0000000000007b1d */ /* 0x000fe40000010000 */
[-C--:B------:R-:W-:Y:S08]  /*6320*/  HMMA.16816.F32.BF16 R36, R84, R100.reuse, R36 ;  /* 0x000000645424723c */ /* 0x080ff00000041824 */
[C---:B------:R-:W-:Y:S08]  /*6330*/  HMMA.16816.F32.BF16 R40, R96.reuse, R100, R40 ;  /* 0x000000646028723c */ /* 0x040ff00000041828 */
[-C--:B------:R-:W-:Y:S08]  /*6340*/  HMMA.16816.F32.BF16 R44, R96, R102.reuse, R44 ;  /* 0x00000066602c723c */ /* 0x080ff0000004182c */
[C---:B------:R-:W-:Y:S08]  /*6350*/  HMMA.16816.F32.BF16 R48, R84.reuse, R102, R48 ;  /* 0x000000665430723c */ /* 0x040ff00000041830 */
[-C--:B---3--:R-:W-:Y:S08]  /*6360*/  HMMA.16816.F32.BF16 R52, R84, R104.reuse, R52 ;  /* 0x000000685434723c */ /* 0x088ff00000041834 */
[C---:B------:R-:W-:Y:S08]  /*6370*/  HMMA.16816.F32.BF16 R56, R96.reuse, R104, R56 ;  /* 0x000000686038723c */ /* 0x040ff00000041838 */
[-C--:B------:R-:W-:Y:S08]  /*6380*/  HMMA.16816.F32.BF16 R60, R96, R106.reuse, R60 ;  /* 0x0000006a603c723c */ /* 0x080ff0000004183c */
[C---:B------:R-:W-:Y:S08]  /*6390*/  HMMA.16816.F32.BF16 R64, R84.reuse, R106, R64 ;  /* 0x0000006a5440723c */ /* 0x040ff00000041840 */
[-C--:B-1----:R-:W-:Y:S08]  /*63a0*/  HMMA.16816.F32.BF16 R68, R84, R108.reuse, R68 ;  /* 0x0000006c5444723c */ /* 0x082ff00000041844 */
[C---:B------:R-:W-:Y:S08]  /*63b0*/  HMMA.16816.F32.BF16 R72, R96.reuse, R108, R72 ;  /* 0x0000006c6048723c */ /* 0x040ff00000041848 */
[-C--:B------:R-:W-:Y:S08]  /*63c0*/  HMMA.16816.F32.BF16 R76, R96, R110.reuse, R76 ;  /* 0x0000006e604c723c */ /* 0x080ff0000004184c */
[----:B------:R-:W-:Y:S08]  /*63d0*/  HMMA.16816.F32.BF16 R80, R84, R110, R80 ;  /* 0x0000006e5450723c */ /* 0x000ff00000041850 */
[-C--:B----4-:R-:W-:Y:S08]  /*63e0*/  HMMA.16816.F32.BF16 R20, R88, R112.reuse, R20 ;  /* 0x000000705814723c */ /* 0x090ff00000041814 */
[C---:B------:R-:W-:Y:S08]  /*63f0*/  HMMA.16816.F32.BF16 R24, R116.reuse, R112, R24 ;  /* 0x000000707418723c */ /* 0x040ff00000041818 */
[-C--:B------:R-:W-:Y:S08]  /*6400*/  HMMA.16816.F32.BF16 R28, R116, R114.reuse, R28 ;  /* 0x00000072741c723c */ /* 0x080ff0000004181c */
        /* <DEDUP_REMOVED lines=9> */
[-C--:B--2---:R-:W-:Y:S08]  /*64a0*/  HMMA.16816.F32.BF16 R68, R88, R92.reuse, R68 ;  /* 0x0000005c5844723c */ /* 0x084ff00000041844 */
[C---:B------:R-:W-:Y:S08]  /*64b0*/  HMMA.16816.F32.BF16 R72, R116.reuse, R92, R72 ;  /* 0x0000005c7448723c */ /* 0x040ff00000041848 */
[-C--:B------:R-:W-:Y:S08]  /*64c0*/  HMMA.16816.F32.BF16 R76, R116, R94.reuse, R76 ;  /* 0x0000005e744c723c */ /* 0x080ff0000004184c */
[----:B------:R-:W-:Y:S01]  /*64d0*/  HMMA.16816.F32.BF16 R80, R88, R94, R80 ;  /* 0x0000005e5850723c */ /* 0x000fe20000041850 */
[----:B------:R-:W-:-:S07]  /*64e0*/  @!P1 BRA `(.L_x_231) ;  /* 0x000003f000009947 */ /* 0x000fce0003800000 */
[----:B------:R-:W-:Y:S01]  /*64f0*/  IMAD.MOV.U32 R5, RZ, RZ, c[0x0][0x370] ;  /* 0x0000dc00ff057624 */ /* 0x000fe200078e00ff */
[----:B------:R-:W-:Y:S01]  /*6500*/  ISETP.GE.AND P5, PT, R232, c[0x0][0x220], PT ;  /* 0x00008800e8007a0c */ /* 0x000fe20003fa6270 */
[----:B------:R-:W-:Y:S01]  /*6510*/  IMAD.MOV.U32 R4, RZ, RZ, c[0x0][0x374] ;  /* 0x0000dd00ff047624 */ /* 0x000fe200078e00ff */
[----:B------:R-:W-:Y:S01]  /*6520*/  ISETP.GE.AND P4, PT, R229, c[0x0][0x220], PT ;  /* 0x00008800e5007a0c */ /* 0x000fe20003f86270 */
[----:B------:R-:W-:Y:S01]  /*6530*/  IMAD.U32 R7, R5, -0x40, RZ ;  /* 0xffffffc005077824 */ /* 0x000fe200078e00ff */
[----:B------:R-:W-:Y:S02]  /*6540*/  ISETP.GE.AND P3, PT, R228, c[0x0][0x220], PT ;  /* 0x00008800e4007a0c */ /* 0x000fe40003f66270 */
[----:B------:R-:W-:Y:S02]  /*6550*/  ISETP.GE.AND P2, PT, R227, c[0x0][0x220], PT ;  /* 0x00008800e3007a0c */ /* 0x000fe40003f46270 */
[-C--:B------:R-:W-:Y:S02]  /*6560*/  LEA R10, P0, R7, R246.reuse, 0x1 ;  /* 0x000000f6070a7211 */ /* 0x080fe400078008ff */
[----:B------:R-:W-:Y:S02]  /*6570*/  LEA R9, P6, R5, R7, 0x5 ;  /* 0x0000000705097211 */ /* 0x000fe400078c28ff */
[-C--:B------:R-:W-:Y:S01]  /*6580*/  LEA.HI.X.SX32 R11, R7, R247.reuse, 0x1, P0 ;  /* 0x000000f7070b7211 */ /* 0x080fe200000f0eff */
[----:B------:R1:W-:Y:S01]  /*6590*/  @P5 STS.128 [R226+0x8000], RZ ;  /* 0x008000ffe2005388 */ /* 0x0003e20000000c00 */
[----:B------:R-:W-:Y:S03]  /*65a0*/  SHF.R.S32.HI R6, RZ, 0x1f, R7 ;  /* 0x0000001fff067819 */ /* 0x000fe60000011407 */
[----:B------:R-:W-:Y:S01]  /*65b0*/  @!PT LDS RZ, [RZ] ;  /* 0x00000000fffff984 */ /* 0x000fe20000000800 */
[----:B------:R-:W-:Y:S01]  /*65c0*/  @!PT LDS RZ, [RZ] ;  /* 0x00000000fffff984 */ /* 0x000fe20000000800 */
[----:B------:R-:W-:Y:S01]  /*65d0*/  @!PT LDS RZ, [RZ] ;  /* 0x00000000fffff984 */ /* 0x000fe20000000800 */
[----:B------:R1:W-:Y:S01]  /*65e0*/  @!P5 LDGSTS.E.BYPASS.LTC128B.128 [R226+0x8000], [R10.64] ;  /* 0x080000000ae2dfae */ /* 0x0003e2000b901d44 */
[----:B------:R-:W-:Y:S02]  /*65f0*/  @!P3 LEA R14, P0, R9, R246, 0x1 ;  /* 0x000000f6090eb211 */ /* 0x000fe400078008ff */
[----:B------:R-:W-:Y:S01]  /*6600*/  LEA.HI.X R6, R5, R6, R4, 0x5, P6 ;  /* 0x0000000605067211 */ /* 0x000fe200030f2c04 */
[----:B------:R1:W-:Y:S01]  /*6610*/  @P4 STS.128 [R226+0xa000], RZ ;  /* 0x00a000ffe2004388 */ /* 0x0003e20000000c00 */
[C---:B------:R-:W-:Y:S02]  /*6620*/  @!P4 LEA R12, P6, R9.reuse, R246, 0x1 ;  /* 0x000000f6090cc211 */ /* 0x040fe400078c08ff */
[-CC-:B------:R-:W-:Y:S01]  /*6630*/  @!P3 LEA.HI.X R15, R9, R247.reuse, R6.reuse, 0x1, P0 ;  /* 0x000000f7090fb211 */ /* 0x180fe200000f0c06 */
[----:B------:R-:W-:Y:S01]  /*6640*/  @!PT LDS RZ, [RZ] ;  /* 0x00000000fffff984 */ /* 0x000fe20000000800 */
[----:B------:R-:W-:Y:S01]  /*6650*/  @!PT LDS RZ, [RZ] ;  /* 0x00000000fffff984 */ /* 0x000fe20000000800 */
[----:B------:R-:W-:Y:S01]  /*6660*/  @!PT LDS RZ, [RZ] ;  /* 0x00000000fffff984 */ /* 0x000fe20000000800 */
[----:B------:R1:W-:Y:S01]  /*6670*/  @!P4 LDGSTS.E.BYPASS.LTC128B.128 [R226+0xa000], [R10.64+0x80] ;  /* 0x0a0000800ae2cfae */ /* 0x0003e2000b901d44 */
[----:B------:R-:W-:Y:S02]  /*6680*/  @!P5 LEA R16, P0, R5, R10, 0x6 ;  /* 0x0000000a0510d211 */ /* 0x000fe400078030ff */
[----:B------:R-:W-:Y:S01]  /*6690*/  @!P4 LEA.HI.X R13, R9, R247, R6, 0x1, P6 ;  /* 0x000000f7090dc211 */ /* 0x000fe200030f0c06 */
        /* <DEDUP_REMOVED lines=36> */
.L_x_231:
[----:B------:R-:W-:Y:S01]  /*68e0*/  LDSM.16.M88.4 R196, [R216] ;  /* 0x00000000d8c4783b */ /* 0x000fe20000000200 */
[----:B------:R-:W-:Y:S02]  /*68f0*/  @UP2 UIADD3 UR12, UP1, UR8, -0x100, URZ ;  /* 0xffffff00080c2890 */ /* 0x000fe4000ff3e03f */
[----:B------:R-:W-:Y:S02]  /*6900*/  @UP2 UIADD3 UR10, UP0, UR10, -0x100, URZ ;  /* 0xffffff000a0a2890 */ /* 0x000fe4000ff1e03f */
[----:B-1----:R-:W1:Y:S01]  /*6910*/  LDSM.16.MT88.4 R16, [R217+0x10000] ;  /* 0x01000000d910783b */ /* 0x002e620000004200 */
[----:B------:R-:W-:Y:S02]  /*6920*/  @UP2 UIADD3.X UR11, UR7, -0x1, URZ, UP1, !UPT ;  /* 0xffffffff070b2890 */ /* 0x000fe40008ffe43f */
[----:B------:R-:W-:Y:S02]  /*6930*/  @UP2 UIADD3.X UR9, UR9, -0x1, URZ, UP0, !UPT ;  /* 0xffffffff09092890 */ /* 0x000fe400087fe43f */
[----:B------:R-:W2:Y:S05]  /*6940*/  LDSM.16.M88.4 R124, [R216+0x1000] ;  /* 0x00100000d87c783b */ /* 0x000eaa0000000200 */
[----:B------:R-:W3:Y:S05]  /*6950*/  LDSM.16.MT88.4 R96, [R217+0x12000] ;  /* 0x01200000d960783b */ /* 0x000eea0000004200 */
[----:B------:R-:W4:Y:S05]  /*6960*/  LDSM.16.MT88.4 R112, [R217+0x14000] ;  /* 0x01400000d970783b */ /* 0x000f2a0000004200 */
[----:B------:R-:W3:Y:S05]  /*6970*/  LDSM.16.MT88.4 R128, [R217+0x16000] ;  /* 0x01600000d980783b */ /* 0x000eea0000004200 */
[----:B------:R-:W-:Y:S05]  /*6980*/  LDSM.16.M88.4 R200, [R215] ;  /* 0x00000000d7c8783b */ /* 0x000fea0000000200 */
[----:B------:R-:W3:Y:S05]  /*6990*/  LDSM.16.MT88.4 R204, [R217+0x10800] ;  /* 0x01080000d9cc783b */ /* 0x000eea0000004200 */
[----:B------:R-:W4:Y:S01]  /*69a0*/  LDSM.16.M88.4 R208, [R215+0x1000] ;  /* 0x00100000d7d0783b */ /* 0x000f220000000200 */
[-C--:B-1----:R-:W-:Y:S08]  /*69b0*/  HMMA.16816.F32.BF16 R4, R196, R16.reuse, RZ ;  /* 0x00000010c404723c */ /* 0x082ff000000418ff */
[C---:B--2---:R-:W-:Y:S08]  /*69c0*/  HMMA.16816.F32.BF16 R8, R124.reuse, R16, RZ ;  /* 0x000000107c08723c */ /* 0x044ff000000418ff */
[-C--:B------:R-:W-:Y:S08]  /*69d0*/  HMMA.16816.F32.BF16 R12, R124, R18.reuse, RZ ;  /* 0x000000127c0c723c */ /* 0x080ff000000418ff */
[C---:B------:R-:W-:Y:S08]  /*69e0*/  HMMA.16816.F32.BF16 R16, R196.reuse, R18, RZ ;  /* 0x00000012c410723c */ /* 0x040ff000000418ff */
[-C--:B---3--:R-:W-:Y:S08]  /*69f0*/  HMMA.16816.F32.BF16 R84, R196, R96.reuse, RZ ;  /* 0x00000060c454723c */ /* 0x088ff000000418ff */
[C---:B------:R-:W-:Y:S08]  /*6a00*/  HMMA.16816.F32.BF16 R88, R124.reuse, R96, RZ ;  /* 0x000000607c58723c */ /* 0x040ff000000418ff */
        /* <DEDUP_REMOVED lines=9> */
[----:B------:R-:W-:Y:S01]  /*6aa0*/  HMMA.16816.F32.BF16 R128, R196, R130, RZ ;  /* 0x00000082c480723c */ /* 0x000fe200000418ff */
[----:B------:R-:W1:Y:S07]  /*6ab0*/  LDSM.16.MT88.4 R196, [R217+0x12800] ;  /* 0x01280000d9c4783b */ /* 0x000e6e0000004200 */
[-C--:B------:R-:W-:Y:S08]  /*6ac0*/  HMMA.16816.F32.BF16 R4, R200, R204.reuse, R4 ;  /* 0x000000ccc804723c */ /* 0x080ff00000041804 */
[C---:B------:R-:W-:Y:S08]  /*6ad0*/  HMMA.16816.F32.BF16 R8, R208.reuse, R204, R8 ;  /* 0x000000ccd008723c */ /* 0x040ff00000041808 */
[-C--:B------:R-:W-:Y:S08]  /*6ae0*/  HMMA.16816.F32.BF16 R12, R208, R206.reuse, R12 ;  /* 0x000000ced00c723c */ /* 0x080ff0000004180c */
[C---:B------:R-:W-:Y:S01]  /*6af0*/  HMMA.16816.F32.BF16 R16, R200.reuse, R206, R16 ;  /* 0x000000cec810723c */ /* 0x040fe20000041810 */
[----:B------:R-:W2:Y:S07]  /*6b00*/  LDSM.16.MT88.4 R204, [R217+0x14800] ;  /* 0x01480000d9cc783b */ /* 0x000eae0000004200 */
[-C--:B-1----:R-:W-:Y:S08]  /*6b10*/  HMMA.16816.F32.BF16 R84, R200, R196.reuse, R84 ;  /* 0x000000c4c854723c */ /* 0x082ff00000041854 */
[C---:B------:R-:W-:Y:S08]  /*6b20*/  HMMA.16816.F32.BF16 R88, R208.reuse, R196, R88 ;  /* 0x000000c4d058723c */ /* 0x040ff00000041858 */
[-C--:B------:R-:W-:Y:S08]  /*6b30*/  HMMA.16816.F32.BF16 R92, R208, R198.reuse, R92 ;  /* 0x000000c6d05c723c */ /* 0x080ff0000004185c */
[C---:B------:R-:W-:Y:S01]  /*6b40*/  HMMA.16816.F32.BF16 R96, R200.reuse, R198, R96 ;  /* 0x000000c6c860723c */ /* 0x040fe20000041860 */
[----:B------:R-:W1:Y:S07]  /*6b50*/  LDSM.16.MT88.4 R196, [R217+0x16800] ;  /* 0x01680000d9c4783b */ /* 0x000e6e0000004200 */
[-C--:B--2---:R-:W-:Y:S08]  /*6b60*/  HMMA.16816.F32.BF16 R100, R200, R204.reuse, R100 ;  /* 0x000000ccc864723c */ /* 0x084ff00000041864 */
[C---:B------:R-:W-:Y:S08]  /*6b70*/  HMMA.16816.F32.BF16 R104, R208.reuse, R204, R104 ;  /* 0x000000ccd068723c */ /* 0x040ff00000041868 */
[-C--:B------:R-:W-:Y:S08]  /*6b80*/  HMMA.16816.F32.BF16 R108, R208, R206.reuse, R108 ;  /* 0x000000ced06c723c */ /* 0x080ff0000004186c */
[C---:B------:R-:W-:Y:S01]  /*6b90*/  HMMA.16816.F32.BF16 R112, R200.reuse, R206, R112 ;  /* 0x000000cec870723c */ /* 0x040fe20000041870 */
[----:B------:R-:W-:Y:S07]  /*6ba0*/  LDSM.16.M88.4 R204, [R214] ;  /* 0x00000000d6cc783b */ /* 0x000fee0000000200 */
[-C--:B-1----:R-:W-:Y:S08]  /*6bb0*/  HMMA.16816.F32.BF16 R116, R200, R196.reuse, R116 ;  /* 0x000000c4c874723c */ /* 0x082ff00000041874 */
[C---:B------:R-:W-:Y:S08]  /*6bc0*/  HMMA.16816.F32.BF16 R120, R208.reuse, R196, R120 ;  /* 0x000000c4d078723c */ /* 0x040ff00000041878 */
[-C--:B------:R-:W-:Y:S01]  /*6bd0*/  HMMA.16816.F32.BF16 R124, R208, R198.reuse, R124 ;  /* 0x000000c6d07c723c */ /* 0x080fe2000004187c */
[----:B------:R-:W1:Y:S07]  /*6be0*/  LDSM.16.MT88.4 R208, [R217+0x11000] ;  /* 0x01100000d9d0783b */ /* 0x000e6e0000004200 */
[----:B------:R-:W-:Y:S01]  /*6bf0*/  HMMA.16816.F32.BF16 R128, R200, R198, R128 ;  /* 0x000000c6c880723c */ /* 0x000fe20000041880 */
[----:B------:R-:W2:Y:S05]  /*6c00*/  LDSM.16.M88.4 R196, [R214+0x1000] ;  /* 0x00100000d6c4783b */ /* 0x000eaa0000000200 */
[----:B------:R-:W3:Y:S02]  /*6c10*/  LDSM.16.MT88.4 R200, [R217+0x13000] ;  /* 0x01300000d9c8783b */ /* 0x000ee40000004200 */
[-C--:B-1----:R-:W-:Y:S08]  /*6c20*/  HMMA.16816.F32.BF16 R4, R204, R208.reuse, R4 ;  /* 0x000000d0cc04723c */ /* 0x082ff00000041804 */
        /* <DEDUP_REMOVED lines=13> */
[----:B------:R-:W-:Y:S07]  /*6d00*/  LDSM.16.MT88.4 R208, [R217+0x11800] ;  /* 0x01180000d9d0783b */ /* 0x000fee0000004200 */
[-C--:B--2---:R-:W-:Y:S08]  /*6d10*/  HMMA.16816.F32.BF16 R116, R204, R200.reuse, R116 ;  /* 0x000000c8cc74723c */ /* 0x084ff00000041874 */
[C---:B------:R-:W-:Y:S08]  /*6d20*/  HMMA.16816.F32.BF16 R120, R196.reuse, R200, R120 ;  /* 0x000000c8c478723c */ /* 0x040ff00000041878 */
[-C--:B------:R-:W-:Y:S01]  /*6d30*/  HMMA.16816.F32.BF16 R124, R196, R202.reuse, R124 ;  /* 0x000000cac47c723c */ /* 0x080fe2000004187c */
[----:B------:R-:W1:Y:S07]  /*6d40*/  LDSM.16.M88.4 R196, [R213] ;  /* 0x00000000d5c4783b */ /* 0x000e6e0000000200 */
        /* <DEDUP_REMOVED lines=14> */
[C---:B------:R-:W-:Y:S07]  /*6e30*/  HMMA.16816.F32.BF16 R104, R200.reuse, R208, R104 ;  /* 0x000000d0c868723c */ /* 0x040fee0000041868 */
[----:B------:R-:W-:Y:S01]  /*6e40*/  @P1 IADD3 R208, P0, R239, UR8, RZ ;  /* 0x00000008efd01c10 */ /* 0x000fe2000ff1e0ff */
[-C--:B------:R-:W-:Y:S01]  /*6e50*/  HMMA.16816.F32.BF16 R108, R200, R210.reuse, R108 ;  /* 0x000000d2c86c723c */ /* 0x080fe2000004186c */
[----:B------:R-:W-:Y:S03]  /*6e60*/  @UP2 UMOV UR8, UR12 ;  /* 0x0000000c00082c82 */ /* 0x000fe60008000000 */
[----:B------:R-:W-:Y:S01]  /*6e70*/  @P1 IADD3.X R209, R240, UR7, RZ, P0, !PT ;  /* 0x00000007f0d11c10 */ /* 0x000fe200087fe4ff */
[----:B------:R-:W-:Y:S03]  /*6e80*/  @UP2 UMOV UR7, UR11 ;  /* 0x0000000b00072c82 */ /* 0x000fe60008000000 */
[C---:B------:R-:W-:Y:S01]  /*6e90*/  HMMA.16816.F32.BF16 R112, R196.reuse, R210, R112 ;  /* 0x000000d2c470723c */ /* 0x040fe20000041870 */
[----:B------:R1:W5:Y:S05]  /*6ea0*/  @P1 LDG.E R248, [R208.64+-0x100] ;  /* 0xffff0004d0f81981 */ /* 0x00036a000c1e1900 */
[----:B------:R1:W5:Y:S01]  /*6eb0*/  @P1 LDG.E R249, [R208.64+-0xe0] ;  /* 0xffff2004d0f91981 */ /* 0x000362000c1e1900 */
[C---:B------:R-:W-:Y:S01]  /*6ec0*/  IMAD.SHL.U32 R211, R241.reuse, 0x20, RZ ;  /* 0x00000020f1d37824 */ /* 0x040fe200078e00ff */
[-C--:B--2---:R-:W-:Y:S03]  /*6ed0*/  HMMA.16816.F32.BF16 R116, R196, R204.reuse, R116 ;  /* 0x000000ccc474723c */ /* 0x084fe60000041874 */
[----:B------:R2:W-:Y:S05]  /*6ee0*/  RED.E.ADD.F32.FTZ.RN.STRONG.GPU [R250.64], R4 ;  /* 0x00000004fa00798e */ /* 0x0005ea000c10e784 */
[C---:B------:R-:W-:Y:S08]  /*6ef0*/  HMMA.16816.F32.BF16 R120, R200.reuse, R204, R120 ;  /* 0x000000ccc878723c */ /* 0x040ff00000041878 */
[-C--:B------:R-:W-:Y:S07]  /*6f00*/  HMMA.16816.F32.BF16 R124, R200, R206.reuse, R124 ;  /* 0x000000cec87c723c */ /* 0x080fee000004187c */
[----:B------:R-:W-:Y:S01]  /*6f10*/  IMAD.SHL.U32 R201, R241, 0x8, RZ ;  /* 0x00000008f1c97824 */ /* 0x000fe200078e00ff */
[----:B------:R-:W-:Y:S04]  /*6f20*/  HMMA.16816.F32.BF16 R128, R196, R206, R128 ;  /* 0x000000cec480723c */ /* 0x000fe80000041880 */
[-C--:B------:R-:W-:Y:S01]  /*6f30*/  LEA R204, P0, R201, R250.reuse, 0x2 ;  /* 0x000000fac9cc7211 */ /* 0x080fe200078010ff */
[C---:B------:R-:W-:Y:S02]  /*6f40*/  IMAD.SHL.U32 R203, R241.reuse, 0x10, RZ ;  /* 0x00000010f1cb7824 */ /* 0x040fe400078e00ff */
[----:B------:R-:W-:Y:S01]  /*6f50*/  IMAD R207, R241, 0x18, RZ ;  /* 0x00000018f1cf7824 */ /* 0x000fe200078e02ff */
[-C--:B------:R-:W-:Y:S01]  /*6f60*/  LEA.HI.X.SX32 R205, R201, R251.reuse, 0x2, P0 ;  /* 0x000000fbc9cd7211 */ /* 0x080fe200000f16ff */
[----:B-1----:R-:W-:Y:S03]  /*6f70*/  IMAD R209, R241, 0x28, RZ ;  /* 0x00000028f1d17824 */ /* 0x002fe600078e02ff */
[-C--:B------:R-:W-:Y:S01]  /*6f80*/  LEA R196, P2, R203, R250.reuse, 0x2 ;  /* 0x000000facbc47211 */ /* 0x080fe200078410ff */
[----:B------:R1:W-:Y:S01]  /*6f90*/  RED.E.ADD.F32.FTZ.RN.STRONG.GPU [R204.64], R5 ;  /* 0x00000005cc00798e */ /* 0x0003e2000c10e784 */
[-C--:B------:R-:W-:Y:S01]  /*6fa0*/  LEA R198, P0, R207, R250.reuse, 0x2 ;  /* 0x000000facfc67211 */ /* 0x080fe200078010ff */
[----:B--2---:R-:W-:Y:S01]  /*6fb0*/  IMAD R4, R241, 0x38, RZ ;  /* 0x00000038f1047824 */ /* 0x004fe200078e02ff */
[-C--:B------:R-:W-:Y:S02]  /*6fc0*/  LEA.HI.X.SX32 R197, R203, R251.reuse, 0x2, P2 ;  /* 0x000000fbcbc57211 */ /* 0x080fe400010f16ff */
[-C--:B------:R-:W-:Y:S01]  /*6fd0*/  LEA.HI.X.SX32 R199, R207, R251.reuse, 0x2, P0 ;  /* 0x000000fbcfc77211 */ /* 0x080fe200000f16ff */
[----:B------:R-:W-:Y:S01]  /*6fe0*/  IMAD R207, R241, 0x30, RZ ;  /* 0x00000030f1cf7824 */ /* 0x000fe200078e02ff */
[-C--:B------:R-:W-:Y:S01]  /*6ff0*/  LEA R210, P2, R211, R250.reuse, 0x2 ;  /* 0x000000fad3d27211 */ /* 0x080fe200078410ff */
[----:B------:R-:W-:Y:S01]  /*7000*/  RED.E.ADD.F32.FTZ.RN.STRONG.GPU [R196.64], R6 ;  /* 0x00000006c400798e */ /* 0x000fe2000c10e784 */
[-C--:B------:R-:W-:Y:S02]  /*7010*/  LEA R208, P0, R209, R250.reuse, 0x2 ;  /* 0x000000fad1d07211 */ /* 0x080fe400078010ff */
[-C--:B------:R-:W-:Y:S02]  /*7020*/  LEA.HI.X.SX32 R211, R211, R251.reuse, 0x2, P2 ;  /* 0x000000fbd3d37211 */ /* 0x080fe400010f16ff */
[----:B------:R2:W-:Y:S01]  /*7030*/  RED.E.ADD.F32.FTZ.RN.STRONG.GPU [R198.64], R7 ;  /* 0x00000007c600798e */ /* 0x0005e2000c10e784 */
[-C--:B------:R-:W-:Y:S02]  /*7040*/  LEA.HI.X.SX32 R209, R209, R251.reuse, 0x2, P0 ;  /* 0x000000fbd1d17211 */ /* 0x080fe400000f16ff */
[CC--:B------:R-:W-:Y:S02]  /*7050*/  LEA R206, P2, R207.reuse, R250.reuse, 0x2 ;  /* 0x000000facfce7211 */ /* 0x0c0fe400078410ff */
[----:B------:R3:W-:Y:S02]  /*7060*/  RED.E.ADD.F32.FTZ.RN.STRONG.GPU [R210.64], R8 ;  /* 0x00000008d200798e */ /* 0x0007e4000c10e784 */
[-C--:B------:R-:W-:Y:S03]  /*7070*/  LEA.HI.X.SX32 R207, R207, R251.reuse, 0x2, P2 ;  /* 0x000000fbcfcf7211 */ /* 0x080fe600010f16ff */
[----:B------:R4:W-:Y:S01]  /*7080*/  RED.E.ADD.F32.FTZ.RN.STRONG.GPU [R208.64], R9 ;  /* 0x00000009d000798e */ /* 0x0009e2000c10e784 */
[----:B-1----:R-:W-:Y:S04]  /*7090*/  IADD3 R5, R203, 0x20, RZ ;  /* 0x00000020cb057810 */ /* 0x002fe80007ffe0ff */
[----:B------:R1:W-:Y:S01]  /*70a0*/  RED.E.ADD.F32.FTZ.RN.STRONG.GPU [R206.64], R10 ;  /* 0x0000000ace00798e */ /* 0x0003e2000c10e784 */
[----:B--2---:R-:W-:Y:S01]  /*70b0*/  IMAD.IADD R7, R201, 0x1, R5 ;  /* 0x00000001c9077824 */ /* 0x004fe200078e0205 */
[CC--:B---3--:R-:W-:Y:S04]  /*70c0*/  LEA R210, P0, R4.reuse, R250.reuse, 0x2 ;  /* 0x000000fa04d27211 */ /* 0x0c8fe800078010ff */
[-C--:B------:R-:W-:Y:S02]  /*70d0*/  LEA.HI.X.SX32 R211, R4, R251.reuse, 0x2, P0 ;  /* 0x000000fb04d37211 */ /* 0x080fe400000f16ff */
[CC--:B------:R-:W-:Y:S03]  /*70e0*/  LEA R198, P0, R5.reuse, R250.reuse, 0x2 ;  /* 0x000000fa05c67211 */ /* 0x0c0fe600078010ff */
[----:B------:R2:W-:Y:S01]  /*70f0*/  RED.E.ADD.F32.FTZ.RN.STRONG.GPU [R210.64], R11 ;  /* 0x0000000bd200798e */ /* 0x0005e2000c10e784 */
[-C--:B------:R-:W-:Y:S01]  /*7100*/  LEA.HI.X.SX32 R199, R5, R251.reuse, 0x2, P0 ;  /* 0x000000fb05c77211 */ /* 0x080fe200000f16ff */
[----:B------:R-:W-:Y:S01]  /*7110*/  IMAD.IADD R5, R201, 0x1, R7 ;  /* 0x00000001c9057824 */ /* 0x000fe200078e0207 */
[CC--:B------:R-:W-:Y:S02]  /*7120*/  LEA R8, P0, R7.reuse, R250.reuse, 0x2 ;  /* 0x000000fa07087211 */ /* 0x0c0fe400078010ff */
[----:B------:R-:W-:Y:S02]  /*7130*/  RED.E.ADD.F32.FTZ.RN.STRONG.GPU [R250.64+0x80], R16 ;  /* 0x00008010fa00798e */ /* 0x000fe4000c10e784 */
[-C--:B----4-:R-:W-:Y:S01]  /*7140*/  LEA.HI.X.SX32 R9, R7, R251.reuse, 0x2, P0 ;  /* 0x000000fb07097211 */ /* 0x090fe200000f16ff */
[----:B------:R-:W-:Y:S01]  /*7150*/  IMAD.IADD R7, R201, 0x1, R5 ;  /* 0x00000001c9077824 */ /* 0x000fe200078e0205 */
[CC--:B-1----:R-:W-:Y:S01]  /*7160*/  LEA R206, P2, R5.reuse, R250.reuse, 0x2 ;  /* 0x000000fa05ce7211 */ /* 0x0c2fe200078410ff */
[----:B------:R1:W-:Y:S03]  /*7170*/  RED.E.ADD.F32.FTZ.RN.STRONG.GPU [R204.64+0x80], R17 ;  /* 0x00008011cc00798e */ /* 0x0003e6000c10e784 */
[-C--:B------:R-:W-:Y:S02]  /*7180*/  LEA.HI.X.SX32 R207, R5, R251.reuse, 0x2, P2 ;  /* 0x000000fb05cf7211 */ /* 0x080fe400010f16ff */
[----:B------:R-:W-:Y:S01]  /*7190*/  RED.E.ADD.F32.FTZ.RN.STRONG.GPU [R198.64], R18 ;  /* 0x00000012c600798e */ /* 0x000fe2000c10e784 */
[-C--:B------:R-:W-:Y:S04]  /*71a0*/  LEA R6, P0, R7, R250.reuse, 0x2 ;  /* 0x000000fa07067211 */ /* 0x080fe800078010ff */
[----:B------:R3:W-:Y:S05]  /*71b0*/  RED.E.ADD.F32.FTZ.RN.STRONG.GPU [R8.64], R19 ;  /* 0x000000130800798e */ /* 0x0007ea000c10e784 */
[----:B------:R-:W-:Y:S01]  /*71c0*/  RED.E.ADD.F32.FTZ.RN.STRONG.GPU [R206.64], R12 ;  /* 0x0000000cce00798e */ /* 0x000fe2000c10e784 */
[----:B--2---:R-:W-:Y:S01]  /*71d0*/  IMAD.IADD R11, R201, 0x1, R7 ;  /* 0x00000001c90b7824 */ /* 0x004fe200078e0207 */
[-C--:B------:R-:W-:Y:S03]  /*71e0*/  LEA.HI.X.SX32 R7, R7, R251.reuse, 0x2, P0 ;  /* 0x000000fb07077211 */ /* 0x080fe600000f16ff */
[----:B------:R-:W-:Y:S01]  /*71f0*/  IMAD.IADD R5, R201, 0x1, R11 ;  /* 0x00000001c9057824 */ /* 0x000fe200078e020b */
[CC--:B------:R-:W-:Y:S01]  /*7200*/  LEA R10, P0, R11.reuse, R250.reuse, 0x2 ;  /* 0x000000fa0b0a7211 */ /* 0x0c0fe200078010ff */
[----:B------:R2:W-:Y:S03]  /*7210*/  RED.E.ADD.F32.FTZ.RN.STRONG.GPU [R6.64], R13 ;  /* 0x0000000d0600798e */ /* 0x0005e6000c10e784 */
[-C--:B------:R-:W-:Y:S02]  /*7220*/  LEA.HI.X.SX32 R11, R11, R251.reuse, 0x2, P0 ;  /* 0x000000fb0b0b7211 */ /* 0x080fe400000f16ff */
[-C--:B------:R-:W-:Y:S02]  /*7230*/  LEA R208, P0, R5, R250.reuse, 0x2 ;  /* 0x000000fa05d07211 */ /* 0x080fe400078010ff */
[----:B-1----:R-:W-:Y:S01]  /*7240*/  IADD3 R17, R203, 0x40, RZ ;  /* 0x00000040cb117810 */ /* 0x002fe20007ffe0ff */
[----:B------:R1:W-:Y:S01]  /*7250*/  RED.E.ADD.F32.FTZ.RN.STRONG.GPU [R10.64], R14 ;  /* 0x0000000e0a00798e */ /* 0x0003e2000c10e784 */
[-C--:B------:R-:W-:Y:S02]  /*7260*/  LEA.HI.X.SX32 R209, R5, R251.reuse, 0x2, P0 ;  /* 0x000000fb05d17211 */ /* 0x080fe400000f16ff */
[-C--:B------:R-:W-:Y:S01]  /*7270*/  LEA R16, P0, R17, R250.reuse, 0x2 ;  /* 0x000000fa11107211 */ /* 0x080fe200078010ff */
[----:B------:R-:W-:Y:S02]  /*7280*/  IMAD.IADD R5, R201, 0x1, R17 ;  /* 0x00000001c9057824 */ /* 0x000fe400078e0211 */
[----:B------:R4:W-:Y:S01]  /*7290*/  RED.E.ADD.F32.FTZ.RN.STRONG.GPU [R208.64], R15 ;  /* 0x0000000fd000798e */ /* 0x0009e2000c10e784 */
[-C--:B------:R-:W-:Y:S01]  /*72a0*/  LEA.HI.X.SX32 R17, R17, R251.reuse, 0x2, P0 ;  /* 0x000000fb11117211 */ /* 0x080fe200000f16ff */
[----:B---3--:R-:W-:Y:S01]  /*72b0*/  IMAD.IADD R9, R201, 0x1, R5 ;  /* 0x00000001c9097824 */ /* 0x008fe200078e0205 */
[CC--:B------:R-:W-:Y:S02]  /*72c0*/  LEA R18, P0, R5.reuse, R250.reuse, 0x2 ;  /* 0x000000fa05127211 */ /* 0x0c0fe400078010ff */
[----:B------:R-:W-:Y:S02]  /*72d0*/  RED.E.ADD.F32.FTZ.RN.STRONG.GPU [R250.64+0x100], R84 ;  /* 0x00010054fa00798e */ /* 0x000fe4000c10e784 */
[-C--:B------:R-:W-:Y:S01]  /*72e0*/  LEA.HI.X.SX32 R19, R5, R251.reuse, 0x2, P0 ;  /* 0x000000fb05137211 */ /* 0x080fe200000f16ff */
[----:B------:R-:W-:Y:S02]  /*72f0*/  IMAD.IADD R5, R201, 0x1, R9 ;  /* 0x00000001c9057824 */ /* 0x000fe400078e0209 */
[----:B------:R-:W-:Y:S03]  /*7300*/  RED.E.ADD.F32.FTZ.RN.STRONG.GPU [R204.64+0x100], R85 ;  /* 0x00010055cc00798e */ /* 0x000fe6000c10e784 */
[-C--:B------:R-:W-:Y:S01]  /*7310*/  LEA R8, P0, R5, R250.reuse, 0x2 ;  /* 0x000000fa05087211 */ /* 0x080fe200078010ff */
[----:B--2---:R-:W-:Y:S01]  /*7320*/  IMAD.IADD R7, R201, 0x1, R5 ;  /* 0x00000001c9077824 */ /* 0x004fe200078e0205 */
[----:B------:R2:W-:Y:S01]  /*7330*/  RED.E.ADD.F32.FTZ.RN.STRONG.GPU [R16.64], R86 ;  /* 0x000000561000798e */ /* 0x0005e2000c10e784 */
[----:B------:R-:W-:Y:S04]  /*7340*/  IADD3 R13, R203, 0x60, RZ ;  /* 0x00000060cb0d7810 */ /* 0x000fe80007ffe0ff */
[----:B------:R-:W-:Y:S01]  /*7350*/  RED.E.ADD.F32.FTZ.RN.STRONG.GPU [R18.64], R87 ;  /* 0x000000571200798e */ /* 0x000fe2000c10e784 */
[CC--:B-1----:R-:W-:Y:S04]  /*7360*/  LEA R10, P2, R9.reuse, R250.reuse, 0x2 ;  /* 0x000000fa090a7211 */ /* 0x0c2fe800078410ff */
[-C--:B------:R-:W-:Y:S01]  /*7370*/  LEA.HI.X.SX32 R11, R9, R251.reuse, 0x2, P2 ;  /* 0x000000fb090b7211 */ /* 0x080fe200010f16ff */
[----:B------:R-:W-:Y:S01]  /*7380*/  LDSM.16.MT88.4 R84, [R217+0x4000] ;  /* 0x00400000d954783b */ /* 0x000fe20000004200 */
[-C--:B------:R-:W-:Y:S01]  /*7390*/  LEA.HI.X.SX32 R9, R5, R251.reuse, 0x2, P0 ;  /* 0x000000fb05097211 */ /* 0x080fe200000f16ff */
[----:B------:R-:W-:Y:S01]  /*73a0*/  IMAD.IADD R5, R201, 0x1, R7 ;  /* 0x00000001c9057824 */ /* 0x000fe200078e0207 */
[CC--:B------:R-:W-:Y:S02]  /*73b0*/  LEA R6, P0, R7.reuse, R250.reuse, 0x2 ;  /* 0x000000fa07067211 */ /* 0x0c0fe400078010ff */
[----:B------:R1:W-:Y:S02]  /*73c0*/  RED.E.ADD.F32.FTZ.RN.STRONG.GPU [R10.64], R88 ;  /* 0x000000580a00798e */ /* 0x0003e4000c10e784 */
[-C--:B------:R-:W-:Y:S02]  /*73d0*/  LEA.HI.X.SX32 R7, R7, R251.reuse, 0x2, P0 ;  /* 0x000000fb07077211 */ /* 0x080fe400000f16ff */
[CC--:B------:R-:W-:Y:S01]  /*73e0*/  LEA R14, P0, R5.reuse, R250.reuse, 0x2 ;  /* 0x000000fa050e7211 */ /* 0x0c0fe200078010ff */
[----:B------:R-:W-:Y:S03]  /*73f0*/  RED.E.ADD.F32.FTZ.RN.STRONG.GPU [R8.64], R89 ;  /* 0x000000590800798e */ /* 0x000fe6000c10e784 */
[-C--:B----4-:R-:W-:Y:S01]  /*7400*/  LEA.HI.X.SX32 R15, R5, R251.reuse, 0x2, P0 ;  /* 0x000000fb050f7211 */ /* 0x090fe200000f16ff */
[----:B------:R-:W-:Y:S01]  /*7410*/  IMAD.IADD R5, R201, 0x1, R13 ;  /* 0x00000001c9057824 */ /* 0x000fe200078e020d */
[----:B------:R3:W-:Y:S01]  /*7420*/  RED.E.ADD.F32.FTZ.RN.STRONG.GPU [R6.64], R90 ;  /* 0x0000005a0600798e */ /* 0x0007e2000c10e784 */
[CC--:B------:R-:W-:Y:S04]  /*7430*/  LEA R12, P0, R13.reuse, R250.reuse, 0x2 ;  /* 0x000000fa0d0c7211 */ /* 0x0c0fe800078010ff */
[----:B------:R4:W-:Y:S01]  /*7440*/  RED.E.ADD.F32.FTZ.RN.STRONG.GPU [R14.64], R91 ;  /* 0x0000005b0e00798e */ /* 0x0009e2000c10e784 */
[-C--:B------:R-:W-:Y:S02]  /*7450*/  LEA.HI.X.SX32 R13, R13, R251.reuse, 0x2, P0 ;  /* 0x000000fb0d0d7211 */ /* 0x080fe400000f16ff */
[CC--:B--2---:R-:W-:Y:S02]  /*7460*/  LEA R16, P0, R5.reuse, R250.reuse, 0x2 ;  /* 0x000000fa05107211 */ /* 0x0c4fe400078010ff */
[----:B------:R-:W-:Y:S02]  /*7470*/  RED.E.ADD.F32.FTZ.RN.STRONG.GPU [R250.64+0x180], R96 ;  /* 0x00018060fa00798e */ /* 0x000fe4000c10e784 */
[-C--:B------:R-:W-:Y:S03]  /*7480*/  LEA.HI.X.SX32 R17, R5, R251.reuse, 0x2, P0 ;  /* 0x000000fb05117211 */ /* 0x080fe600000f16ff */
[----:B------:R-:W-:Y:S01]  /*7490*/  RED.E.ADD.F32.FTZ.RN.STRONG.GPU [R204.64+0x180], R97 ;  /* 0x00018061cc00798e */ /* 0x000fe2000c10e784 */
[C---:B-1----:R-:W-:Y:S04]  /*74a0*/  IMAD.IADD R11, R201.reuse, 0x1, R5 ;  /* 0x00000001c90b7824 */ /* 0x042fe800078e0205 */
[----:B------:R1:W-:Y:S01]  /*74b0*/  RED.E.ADD.F32.FTZ.RN.STRONG.GPU [R12.64], R98 ;  /* 0x000000620c00798e */ /* 0x0003e2000c10e784 */
[----:B------:R-:W-:Y:S01]  /*74c0*/  IMAD.IADD R5, R201, 0x1, R11 ;  /* 0x00000001c9057824 */ /* 0x000fe200078e020b */
[CC--:B------:R-:W-:Y:S03]  /*74d0*/  LEA R10, P2, R11.reuse, R250.reuse, 0x2 ;  /* 0x000000fa0b0a7211 */ /* 0x0c0fe600078410ff */
[----:B------:R2:W-:Y:S01]  /*74e0*/  RED.E.ADD.F32.FTZ.RN.STRONG.GPU [R16.64], R99 ;  /* 0x000000631000798e */ /* 0x0005e2000c10e784 */
[-C--:B------:R-:W-:Y:S01]  /*74f0*/  LEA.HI.X.SX32 R11, R11, R251.reuse, 0x2, P2 ;  /* 0x000000fb0b0b7211 */ /* 0x080fe200010f16ff */
[----:B---3--:R-:W-:Y:S01]  /*7500*/  IMAD.IADD R7, R201, 0x1, R5 ;  /* 0x00000001c9077824 */ /* 0x008fe200078e0205 */
[CC--:B------:R-:W-:Y:S02]  /*7510*/  LEA R8, P0, R5.reuse, R250.reuse, 0x2 ;  /* 0x000000fa05087211 */ /* 0x0c0fe400078010ff */
[----:B------:R-:W-:Y:S02]  /*7520*/  LDSM.16.MT88.4 R88, [R217+0x6000] ;  /* 0x00600000d958783b */ /* 0x000fe40000004200 */
[-C--:B------:R-:W-:Y:S01]  /*7530*/  LEA.HI.X.SX32 R9, R5, R251.reuse, 0x2, P0 ;  /* 0x000000fb05097211 */ /* 0x080fe200000f16ff */
[----:B------:R-:W-:Y:S01]  /*7540*/  IMAD.IADD R5, R201, 0x1, R7 ;  /* 0x00000001c9057824 */ /* 0x000fe200078e0207 */
[CC--:B------:R-:W-:Y:S01]  /*7550*/  LEA R6, P0, R7.reuse, R250.reuse, 0x2 ;  /* 0x000000fa07067211 */ /* 0x0c0fe200078010ff */
[----:B------:R3:W-:Y:S03]  /*7560*/  RED.E.ADD.F32.FTZ.RN.STRONG.GPU [R10.64], R92 ;  /* 0x0000005c0a00798e */ /* 0x0007e6000c10e784 */
[-C--:B------:R-:W-:Y:S02]  /*7570*/  LEA.HI.X.SX32 R7, R7, R251.reuse, 0x2, P0 ;  /* 0x000000fb07077211 */ /* 0x080fe400000f16ff */
[----:B------:R-:W-:Y:S01]  /*7580*/  RED.E.ADD.F32.FTZ.RN.STRONG.GPU [R8.64], R93 ;  /* 0x0000005d0800798e */ /* 0x000fe2000c10e784 */
[CC--:B----4-:R-:W-:Y:S04]  /*7590*/  LEA R14, P0, R5.reuse, R250.reuse, 0x2 ;  /* 0x000000fa050e7211 */ /* 0x0d0fe800078010ff */
[----:B------:R4:W-:Y:S01]  /*75a0*/  RED.E.ADD.F32.FTZ.RN.STRONG.GPU [R6.64], R94 ;  /* 0x0000005e0600798e */ /* 0x0009e2000c10e784 */
[-C--:B------:R-:W-:Y:S02]  /*75b0*/  LEA.HI.X.SX32 R15, R5, R251.reuse, 0x2, P0 ;  /* 0x000000fb050f7211 */ /* 0x080fe400000f16ff */
[----:B-1----:R-:W-:Y:S03]  /*75c0*/  IADD3 R13, R203, 0x80, RZ ;  /* 0x00000080cb0d7810 */ /* 0x002fe60007ffe0ff */
[----:B------:R1:W-:Y:S01]  /*75d0*/  RED.E.ADD.F32.FTZ.RN.STRONG.GPU [R14.64], R95 ;  /* 0x0000005f0e00798e */ /* 0x0003e2000c10e784 */
[-C--:B------:R-:W-:Y:S01]  /*75e0*/  LEA R12, P0, R13, R250.reuse, 0x2 ;  /* 0x000000fa0d0c7211 */ /* 0x080fe200078010ff */
[----:B------:R-:W-:Y:S03]  /*75f0*/  IMAD.IADD R5, R201, 0x1, R13 ;  /* 0x00000001c9057824 */ /* 0x000fe600078e020d */
[----:B------:R-:W-:Y:S01]  /*7600*/  RED.E.ADD.F32.FTZ.RN.STRONG.GPU [R250.64+0x200], R100 ;  /* 0x00020064fa00798e */ /* 0x000fe2000c10e784 */
[-C--:B------:R-:W-:Y:S02]  /*7610*/  LEA.HI.X.SX32 R13, R13, R251.reuse, 0x2, P0 ;  /* 0x000000fb0d0d7211 */ /* 0x080fe400000f16ff */
[-C--:B--2---:R-:W-:Y:S02]  /*7620*/  LEA R16, P0, R5, R250.reuse, 0x2 ;  /* 0x000000fa05107211 */ /* 0x084fe400078010ff */
[----:B------:R-:W-:Y:S01]  /*7630*/  RED.E.ADD.F32.FTZ.RN.STRONG.GPU [R204.64+0x200], R101 ;  /* 0x00020065cc00798e */ /* 0x000fe2000c10e784 */
[----:B---3--:R-:W-:Y:S01]  /*7640*/  IMAD.IADD R11, R201, 0x1, R5 ;  /* 0x00000001c90b7824 */ /* 0x008fe200078e0205 */
[-C--:B------:R-:W-:Y:S03]  /*7650*/  LEA.HI.X.SX32 R17, R5, R251.reuse, 0x2, P0 ;  /* 0x000000fb05117211 */ /* 0x080fe600000f16ff */
[----:B------:R2:W-:Y:S01]  /*7660*/  RED.E.ADD.F32.FTZ.RN.STRONG.GPU [R12.64], R102 ;  /* 0x000000660c00798e */ /* 0x0005e2000c10e784 */
[-C--:B------:R-:W-:Y:S01]  /*7670*/  LEA R10, P2, R11, R250.reuse, 0x2 ;  /* 0x000000fa0b0a7211 */ /* 0x080fe200078410ff */
[----:B------:R-:W-:Y:S03]  /*7680*/  IMAD.IADD R5, R201, 0x1, R11 ;  /* 0x00000001c9057824 */ /* 0x000fe600078e020b */
[----:B------:R3:W-:Y:S01]  /*7690*/  RED.E.ADD.F32.FTZ.RN.STRONG.GPU [R16.64], R103 ;  /* 0x000000671000798e */ /* 0x0007e2000c10e784 */
[-C--:B------:R-:W-:Y:S01]  /*76a0*/  LEA.HI.X.SX32 R11, R11, R251.reuse, 0x2, P2 ;  /* 0x000000fb0b0b7211 */ /* 0x080fe200010f16ff */
[----:B----4-:R-:W-:Y:S01]  /*76b0*/  IMAD.IADD R7, R201, 0x1, R5 ;  /* 0x00000001c9077824 */ /* 0x010fe200078e0205 */
        /* <DEDUP_REMOVED lines=8> */
[CC--:B-1----:R-:W-:Y:S04]  /*7740*/  LEA R14, P0, R5.reuse, R250.reuse, 0x2 ;  /* 0x000000fa050e7211 */ /* 0x0c2fe800078010ff */
[----:B------:R1:W-:Y:S01]  /*7750*/  RED.E.ADD.F32.FTZ.RN.STRONG.GPU [R6.64], R106 ;  /* 0x0000006a0600798e */ /* 0x0003e2000c10e784 */
[-C--:B------:R-:W-:Y:S02]  /*7760*/  LEA.HI.X.SX32 R15, R5, R251.reuse, 0x2, P0 ;  /* 0x000000fb050f7211 */ /* 0x080fe400000f16ff */
[----:B--2---:R-:W-:Y:S03]  /*7770*/  IADD3 R13, R203, 0xa0, RZ ;  /* 0x000000a0cb0d7810 */ /* 0x004fe60007ffe0ff */
[----:B------:R2:W-:Y:S01]  /*7780*/  RED.E.ADD.F32.FTZ.RN.STRONG.GPU [R14.64], R107 ;  /* 0x0000006b0e00798e */ /* 0x0005e2000c10e784 */
[-C--:B------:R-:W-:Y:S01]  /*7790*/  LEA R12, P0, R13, R250.reuse, 0x2 ;  /* 0x000000fa0d0c7211 */ /* 0x080fe200078010ff */
[----:B------:R-:W-:Y:S03]  /*77a0*/  IMAD.IADD R5, R201, 0x1, R13 ;  /* 0x00000001c9057824 */ /* 0x000fe600078e020d */
[----:B------:R-:W-:Y:S01]  /*77b0*/  RED.E.ADD.F32.FTZ.RN.STRONG.GPU [R250.64+0x280], R112 ;  /* 0x00028070fa00798e */ /* 0x000fe2000c10e784 */
[-C--:B------:R-:W-:Y:S02]  /*77c0*/  LEA.HI.X.SX32 R13, R13, R251.reuse, 0x2, P0 ;  /* 0x000000fb0d0d7211 */ /* 0x080fe400000f16ff */
[-C--:B---3--:R-:W-:Y:S02]  /*77d0*/  LEA R16, P0, R5, R250.reuse, 0x2 ;  /* 0x000000fa05107211 */ /* 0x088fe400078010ff */
[----:B------:R-:W-:Y:S01]  /*77e0*/  RED.E.ADD.F32.FTZ.RN.STRONG.GPU [R204.64+0x280], R113 ;  /* 0x00028071cc00798e */ /* 0x000fe2000c10e784 */
[----:B----4-:R-:W-:Y:S01]  /*77f0*/  IMAD.IADD R11, R201, 0x1, R5 ;  /* 0x00000001c90b7824 */ /* 0x010fe200078e0205 */
[-C--:B------:R-:W-:Y:S03]  /*7800*/  LEA.HI.X.SX32 R17, R5, R251.reuse, 0x2, P0 ;  /* 0x000000fb05117211 */ /* 0x080fe600000f16ff */
[----:B------:R3:W-:Y:S01]  /*7810*/  RED.E.ADD.F32.FTZ.RN.STRONG.GPU [R12.64], R114 ;  /* 0x000000720c00798e */ /* 0x0007e2000c10e784 */
[-C--:B------:R-:W-:Y:S01]  /*7820*/  LEA R10, P2, R11, R250.reuse, 0x2 ;  /* 0x000000fa0b0a7211 */ /* 0x080fe200078410ff */
[----:B------:R-:W-:Y:S03]  /*7830*/  IMAD.IADD R5, R201, 0x1, R11 ;  /* 0x00000001c9057824 */ /* 0x000fe600078e020b */
[----:B------:R4:W-:Y:S01]  /*7840*/  RED.E.ADD.F32.FTZ.RN.STRONG.GPU [R16.64], R115 ;  /* 0x000000731000798e */ /* 0x0009e2000c10e784 */
[-C--:B------:R-:W-:Y:S01]  /*7850*/  LEA.HI.X.SX32 R11, R11, R251.reuse, 0x2, P2 ;  /* 0x000000fb0b0b7211 */ /* 0x080fe200010f16ff */
[----:B-1----:R-:W-:Y:S01]  /*7860*/  IMAD.IADD R7, R201, 0x1, R5 ;  /* 0x00000001c9077824 */ /* 0x002fe200078e0205 */
        /* <DEDUP_REMOVED lines=8> */
[CC--:B--2---:R-:W-:Y:S04]  /*78f0*/  LEA R14, P0, R5.reuse, R250.reuse, 0x2 ;  /* 0x000000fa050e7211 */ /* 0x0c4fe800078010ff */
[----:B------:R2:W-:Y:S01]  /*7900*/  RED.E.ADD.F32.FTZ.RN.STRONG.GPU [R6.64], R110 ;  /* 0x0000006e0600798e */ /* 0x0005e2000c10e784 */
[-C--:B------:R-:W-:Y:S02]  /*7910*/  LEA.HI.X.SX32 R15, R5, R251.reuse, 0x2, P0 ;  /* 0x000000fb050f7211 */ /* 0x080fe400000f16ff */
[C---:B---3--:R-:W-:Y:S02]  /*7920*/  IADD3 R13, R203.reuse, 0xc0, RZ ;  /* 0x000000c0cb0d7810 */ /* 0x048fe40007ffe0ff */
[----:B------:R-:W-:Y:S01]  /*7930*/  IADD3 R203, R203, 0xe0, RZ ;  /* 0x000000e0cbcb7810 */ /* 0x000fe20007ffe0ff */
[----:B------:R-:W-:Y:S01]  /*7940*/  RED.E.ADD.F32.FTZ.RN.STRONG.GPU [R14.64], R111 ;  /* 0x0000006f0e00798e */ /* 0x000fe2000c10e784 */
[-C--:B------:R-:W-:Y:S01]  /*7950*/  LEA R12, P0, R13, R250.reuse, 0x2 ;  /* 0x000000fa0d0c7211 */ /* 0x080fe200078010ff */
[----:B------:R-:W-:Y:S03]  /*7960*/  IMAD.IADD R5, R201, 0x1, R13 ;  /* 0x00000001c9057824 */ /* 0x000fe600078e020d */
[----:B------:R-:W-:Y:S01]  /*7970*/  RED.E.ADD.F32.FTZ.RN.STRONG.GPU [R250.64+0x300], R116 ;  /* 0x00030074fa00798e */ /* 0x000fe2000c10e784 */
[-C--:B------:R-:W-:Y:S02]  /*7980*/  LEA.HI.X.SX32 R13, R13, R251.reuse, 0x2, P0 ;  /* 0x000000fb0d0d7211 */ /* 0x080fe400000f16ff */
[-C--:B----4-:R-:W-:Y:S02]  /*7990*/  LEA R16, P0, R5, R250.reuse, 0x2 ;  /* 0x000000fa05107211 */ /* 0x090fe400078010ff */
[----:B------:R-:W-:Y:S01]  /*79a0*/  RED.E.ADD.F32.FTZ.RN.STRONG.GPU [R204.64+0x300], R117 ;  /* 0x00030075cc00798e */ /* 0x000fe2000c10e784 */
[----:B-1----:R-:W-:Y:S01]  /*79b0*/  IMAD.IADD R11, R201, 0x1, R5 ;  /* 0x00000001c90b7824 */ /* 0x002fe200078e0205 */
[-C--:B------:R-:W-:Y:S03]  /*79c0*/  LEA.HI.X.SX32 R17, R5, R251.reuse, 0x2, P0 ;  /* 0x000000fb05117211 */ /* 0x080fe600000f16ff */
[----:B------:R1:W-:Y:S01]  /*79d0*/  RED.E.ADD.F32.FTZ.RN.STRONG.GPU [R12.64], R118 ;  /* 0x000000760c00798e */ /* 0x0003e2000c10e784 */
[-C--:B------:R-:W-:Y:S01]  /*79e0*/  LEA R10, P2, R11, R250.reuse, 0x2 ;  /* 0x000000fa0b0a7211 */ /* 0x080fe200078410ff */
[----:B------:R-:W-:Y:S03]  /*79f0*/  IMAD.IADD R5, R201, 0x1, R11 ;  /* 0x00000001c9057824 */ /* 0x000fe600078e020b */
[----:B------:R3:W-:Y:S01]  /*7a00*/  RED.E.ADD.F32.FTZ.RN.STRONG.GPU [R16.64], R119 ;  /* 0x000000771000798e */ /* 0x0007e2000c10e784 */
[-C--:B------:R-:W-:Y:S01]  /*7a10*/  LEA.HI.X.SX32 R11, R11, R251.reuse, 0x2, P2 ;  /* 0x000000fb0b0b7211 */ /* 0x080fe200010f16ff */
[----:B--2---:R-:W-:Y:S01]  /*7a20*/  IMAD.IADD R7, R201, 0x1, R5 ;  /* 0x00000001c9077824 */ /* 0x004fe200078e0205 */
[CC--:B------:R-:W-:Y:S02]  /*7a30*/  LEA R8, P0, R5.reuse, R250.reuse, 0x2 ;  /* 0x000000fa05087211 */ /* 0x0c0fe400078010ff */
[----:B------:R-:W-:Y:S02]  /*7a40*/  LDSM.16.MT88.4 R108, [R217+0x6800] ;  /* 0x00680000d96c783b */ /* 0x000fe40000004200 */
[-C--:B------:R-:W-:Y:S01]  /*7a50*/  LEA.HI.X.SX32 R9, R5, R251.reuse, 0x2, P0 ;  /* 0x000000fb05097211 */ /* 0x080fe200000f16ff */
[----:B------:R-:W-:Y:S01]  /*7a60*/  IMAD.IADD R5, R201, 0x1, R7 ;  /* 0x00000001c9057824 */ /* 0x000fe200078e0207 */
[CC--:B------:R-:W-:Y:S01]  /*7a70*/  LEA R6, P0, R7.reuse, R250.reuse, 0x2 ;  /* 0x000000fa07067211 */ /* 0x0c0fe200078010ff */
[----:B------:R-:W-:Y:S03]  /*7a80*/  RED.E.ADD.F32.FTZ.RN.STRONG.GPU [R10.64], R120 ;  /* 0x000000780a00798e */ /* 0x000fe6000c10e784 */
[-C--:B------:R-:W-:Y:S02]  /*7a90*/  LEA.HI.X.SX32 R7, R7, R251.reuse, 0x2, P0 ;  /* 0x000000fb07077211 */ /* 0x080fe400000f16ff */
[----:B------:R2:W-:Y:S05]  /*7aa0*/  RED.E.ADD.F32.FTZ.RN.STRONG.GPU [R8.64], R121 ;  /* 0x000000790800798e */ /* 0x0005ea000c10e784 */
[----:B------:R-:W-:Y:S01]  /*7ab0*/  RED.E.ADD.F32.FTZ.RN.STRONG.GPU [R6.64], R122 ;  /* 0x0000007a0600798e */ /* 0x000fe2000c10e784 */
[CC--:B-1----:R-:W-:Y:S04]  /*7ac0*/  LEA R12, P0, R5.reuse, R250.reuse, 0x2 ;  /* 0x000000fa050c7211 */ /* 0x0c2fe800078010ff */
[-C--:B------:R-:W-:Y:S01]  /*7ad0*/  LEA.HI.X.SX32 R13, R5, R251.reuse, 0x2, P0 ;  /* 0x000000fb050d7211 */ /* 0x080fe200000f16ff */
[----:B------:R-:W-:Y:S01]  /*7ae0*/  IMAD.IADD R5, R201, 0x1, R203 ;  /* 0x00000001c9057824 */ /* 0x000fe200078e02cb */
[-C--:B---3--:R-:W-:Y:S03]  /*7af0*/  LEA R16, P0, R203, R250.reuse, 0x2 ;  /* 0x000000facb107211 */ /* 0x088fe600078010ff */
[----:B------:R-:W-:Y:S01]  /*7b00*/  IMAD.IADD R15, R201, 0x1, R5 ;  /* 0x00000001c90f7824 */ /* 0x000fe200078e0205 */
[-C--:B------:R-:W-:Y:S01]  /*7b10*/  LEA.HI.X.SX32 R17, R203, R251.reuse, 0x2, P0 ;  /* 0x000000fbcb117211 */ /* 0x080fe200000f16ff */
[----:B------:R-:W-:Y:S01]  /*7b20*/  RED.E.ADD.F32.FTZ.RN.STRONG.GPU [R12.64], R123 ;  /* 0x0000007b0c00798e */ /* 0x000fe2000c10e784 */
[CC--:B------:R-:W-:Y:S04]  /*7b30*/  LEA R18, P0, R5.reuse, R250.reuse, 0x2 ;  /* 0x000000fa05127211 */ /* 0x0c0fe800078010ff */
[-C--:B------:R-:W-:Y:S01]  /*7b40*/  LEA.HI.X.SX32 R19, R5, R251.reuse, 0x2, P0 ;  /* 0x000000fb05137211 */ /* 0x080fe200000f16ff */
[----:B------:R-:W-:Y:S01]  /*7b50*/  RED.E.ADD.F32.FTZ.RN.STRONG.GPU [R250.64+0x380], R128 ;  /* 0x00038080fa00798e */ /* 0x000fe2000c10e784 */
[-C--:B------:R-:W-:Y:S01]  /*7b60*/  LEA R92, P0, R15, R250.reuse, 0x2 ;  /* 0x000000fa0f5c7211 */ /* 0x080fe200078010ff */
[----:B--2---:R-:W-:Y:S03]  /*7b70*/  IMAD.IADD R9, R201, 0x1, R15 ;  /* 0x00000001c9097824 */ /* 0x004fe600078e020f */
[-C--:B------:R-:W-:Y:S01]  /*7b80*/  LEA.HI.X.SX32 R93, R15, R251.reuse, 0x2, P0 ;  /* 0x000000fb0f5d7211 */ /* 0x080fe200000f16ff */
[----:B------:R-:W-:Y:S01]  /*7b90*/  RED.E.ADD.F32.FTZ.RN.STRONG.GPU [R204.64+0x380], R129 ;  /* 0x00038081cc00798e */ /* 0x000fe2000c10e784 */
[----:B------:R-:W-:Y:S01]  /*7ba0*/  IMAD.IADD R5, R201, 0x1, R9 ;  /* 0x00000001c9057824 */ /* 0x000fe200078e0209 */
[-C--:B------:R-:W-:Y:S03]  /*7bb0*/  LEA R98, P3, R9, R250.reuse, 0x2 ;  /* 0x000000fa09627211 */ /* 0x080fe600078610ff */
[----:B------:R-:W-:Y:S01]  /*7bc0*/  IMAD.IADD R201, R201, 0x1, R5 ;  /* 0x00000001c9c97824 */ /* 0x000fe200078e0205 */
[-C--:B------:R-:W-:Y:S01]  /*7bd0*/  LEA R96, P2, R5, R250.reuse, 0x2 ;  /* 0x000000fa05607211 */ /* 0x080fe200078410ff */
[----:B------:R-:W-:Y:S01]  /*7be0*/  LDSM.16.MT88.4 R12, [R0+0x20000] ;  /* 0x02000000000c783b */ /* 0x000fe20000004200 */
[-C--:B------:R-:W-:Y:S02]  /*7bf0*/  LEA.HI.X.SX32 R99, R9, R251.reuse, 0x2, P3 ;  /* 0x000000fb09637211 */ /* 0x080fe400018f16ff */
[-C--:B------:R-:W-:Y:S02]  /*7c00*/  LEA.HI.X.SX32 R97, R5, R251.reuse, 0x2, P2 ;  /* 0x000000fb05617211 */ /* 0x080fe400010f16ff */
[----:B------:R-:W-:Y:S01]  /*7c10*/  LDSM.16.MT88.4 R4, [R218+0x20000] ;  /* 0x02000000da04783b */ /* 0x000fe20000004200 */
[C---:B------:R-:W-:Y:S04]  /*7c20*/  LEA R94, P0, R201.reuse, R250, 0x2 ;  /* 0x000000fac95e7211 */ /* 0x040fe800078010ff */
[----:B------:R-:W1:Y:S01]  /*7c30*/  LDSM.16.MT88.4 R8, [R217] ;  /* 0x00000000d908783b */ /* 0x000e620000004200 */
[----:B------:R-:W-:Y:S04]  /*7c40*/  LEA.HI.X.SX32 R95, R201, R251, 0x2, P0 ;  /* 0x000000fbc95f7211 */ /* 0x000fe800000f16ff */
[----:B------:R-:W-:Y:S05]  /*7c50*/  RED.E.ADD.F32.FTZ.RN.STRONG.GPU [R16.64], R130 ;  /* 0x000000821000798e */ /* 0x000fea000c10e784 */
[----:B------:R-:W-:Y:S05]  /*7c60*/  RED.E.ADD.F32.FTZ.RN.STRONG.GPU [R18.64], R131 ;  /* 0x000000831200798e */ /* 0x000fea000c10e784 */
[----:B------:R-:W2:Y:S05]  /*7c70*/  LDSM.16.MT88.4 R16, [R217+0x2000] ;  /* 0x00200000d910783b */ /* 0x000eaa0000004200 */
[----:B------:R-:W-:Y:S05]  /*7c80*/  RED.E.ADD.F32.FTZ.RN.STRONG.GPU [R92.64], R124 ;  /* 0x0000007c5c00798e */ /* 0x000fea000c10e784 */
[----:B------:R-:W-:Y:S05]  /*7c90*/  RED.E.ADD.F32.FTZ.RN.STRONG.GPU [R98.64], R125 ;  /* 0x0000007d6200798e */ /* 0x000fea000c10e784 */
[----:B------:R-:W-:Y:S05]  /*7ca0*/  RED.E.ADD.F32.FTZ.RN.STRONG.GPU [R96.64], R126 ;  /* 0x0000007e6000798e */ /* 0x000fea000c10e784 */
[----:B------:R-:W-:Y:S01]  /*7cb0*/  LDSM.16.MT88.4 R96, [R0+0x20800] ;  /* 0x020800000060783b */ /* 0x000fe20000004200 */
[-C--:B-1----:R-:W-:Y:S04]  /*7cc0*/  HMMA.16816.F32.BF16 R132, R4, R8.reuse, R132 ;  /* 0x000000080484723c */ /* 0x082fe80000041884 */
[----:B------:R-:W-:Y:S05]  /*7cd0*/  RED.E.ADD.F32.FTZ.RN.STRONG.GPU [R94.64], R127 ;  /* 0x0000007f5e00798e */ /* 0x000fea000c10e784 */
[----:B------:R-:W-:Y:S01]  /*7ce0*/  LDSM.16.MT88.4 R92, [R217+0x800] ;  /* 0x00080000d95c783b */ /* 0x000fe20000004200 */
        /* <DEDUP_REMOVED lines=47> */
[----:B------:R-:W2:Y:S07]  /*7fe0*/  LDSM.16.MT88.4 R12, [R217+0x7800] ;  /* 0x00780000d90c783b */ /* 0x000eae0000004200 */
        /* <DEDUP_REMOVED lines=29> */
[----:B------:R-:W-:Y:S01]  /*81c0*/  BAR.SYNC.DEFER_BLOCKING 0x0 ;  /* 0x0000000000007b1d */ /* 0x000fe20000010000 */
        /* <DEDUP_REMOVED lines=9> */
[-C--:B------:R-:W-:Y:S02]  /*8260*/  LEA.HI.X.SX32 R11, R7, R245.reuse, 0x1, P0 ;  /* 0x000000f5070b7211 */ /* 0x080fe400000f0eff */
[----:B------:R-:W-:Y:S02]  /*8270*/  SHF.R.S32.HI R8, RZ, 0x1f, R7 ;  /* 0x0000001fff087819 */ /* 0x000fe40000011407 */
[C---:B------:R-:W-:Y:S02]  /*8280*/  @!P4 LEA R14, P6, R6.reuse, R244, 0x1 ;  /* 0x000000f4060ec211 */ /* 0x040fe400078c08ff */
[C---:B------:R-:W-:Y:S02]  /*8290*/  LEA.HI.X R8, R5.reuse, R8, R4, 0x5, P1 ;  /* 0x0000000805087211 */ /* 0x040fe400008f2c04 */
[C---:B------:R-:W-:Y:S01]  /*82a0*/  @!P3 LEA R12, P1, R6.reuse, R244, 0x1 ;  /* 0x000000f4060cb211 */ /* 0x040fe200078208ff */
[----:B------:R1:W-:Y:S01]  /*82b0*/  @P5 STS.128 [R226], RZ ;  /* 0x000000ffe2005388 */ /* 0x0003e20000000c00 */
[CCC-:B------:R-:W-:Y:S02]  /*82c0*/  @!P4 LEA.HI.X R15, R6.reuse, R245.reuse, R8.reuse, 0x1, P6 ;  /* 0x000000f5060fc211 */ /* 0x1c0fe400030f0c08 */
[C---:B------:R-:W-:Y:S01]  /*82d0*/  @!P5 LEA R18, P6, R5.reuse, R10, 0x6 ;  /* 0x0000000a0512d211 */ /* 0x040fe200078c30ff */
[----:B------:R-:W-:Y:S01]  /*82e0*/  @!PT LDS RZ, [RZ] ;  /* 0x00000000fffff984 */ /* 0x000fe20000000800 */
[----:B------:R-:W-:Y:S01]  /*82f0*/  @!PT LDS RZ, [RZ] ;  /* 0x00000000fffff984 */ /* 0x000fe20000000800 */
[----:B------:R-:W-:Y:S01]  /*8300*/  @!PT LDS RZ, [RZ] ;  /* 0x00000000fffff984 */ /* 0x000fe20000000800 */
[----:B------:R1:W-:Y:S01]  /*8310*/  @!P5 LDGSTS.E.BYPASS.LTC128B.128 [R226], [R10.64] ;  /* 0x000000000ae2dfae */ /* 0x0003e2000b901d44 */
[C---:B------:R-:W-:Y:S02]  /*8320*/  @!P3 LEA.HI.X R13, R6.reuse, R245, R8, 0x1, P1 ;  /* 0x000000f5060db211 */ /* 0x040fe400008f0c08 */
[----:B------:R-:W-:Y:S01]  /*8330*/  @!P5 LEA.HI.X R19, R5, R11, R4, 0x6, P6 ;  /* 0x0000000b0513d211 */ /* 0x000fe200030f3404 */
[----:B------:R1:W-:Y:S01]  /*8340*/  @P4 STS.128 [R226+0x2000], RZ ;  /* 0x002000ffe2004388 */ /* 0x0003e20000000c00 */
[C---:B------:R-:W-:Y:S01]  /*8350*/  @!P2 LEA R16, P0, R6.reuse, R244, 0x1 ;  /* 0x000000f40610a211 */ /* 0x040fe200078008ff */
[----:B------:R-:W-:Y:S02]  /*8360*/  IMAD.MOV.U32 R244, RZ, RZ, R10 ;  /* 0x000000fffff47224 */ /* 0x000fe400078e000a */
        /* <DEDUP_REMOVED lines=37> */
.L_x_232:
[----:B------:R-:W-:Y:S02]  /*85c0*/  UISETP.GT.AND UP0, UPT, UR6, UR13, UPT ;  /* 0x0000000d0600728c */ /* 0x000fe4000bf04270 */
[----:B------:R-:W-:Y:S04]  /*85d0*/  UIADD3 UR6, UR6, -0x1, URZ ;  /* 0xffffffff06067890 */ /* 0x000fe8000fffe03f */
[----:B------:R-:W-:Y:S11]  /*85e0*/  PLOP3.LUT P0, PT, PT, PT, UP0, 0x80, 0x0 ;  /* 0x000000000000781c */ /* 0x000ff60003f0f008 */
[----:B------:R-:W-:Y:S02]  /*85f0*/  @!UPT UIADD3 URZ, URZ, URZ, URZ ;  /* 0x0000003f3f3ff290 */ /* 0x000fe4000fffe03f */
[----:B------:R-:W-:-:S05]  /*8600*/  @P0 BRA `(.L_x_233) ;  /* 0xffffc0e000000947 */ /* 0x000fca000383ffff */
[----:B------:R-:W-:Y:S01]  /*8610*/  BAR.SYNC.DEFER_BLOCKING 0x0 ;  /* 0x0000000000007b1d */ /* 0x000fe20000010000 */
        /* <DEDUP_REMOVED lines=25> */
[----:B------:R2:W-:Y:S01]  /*87b0*/  STS [R231], R132 ;  /* 0x00000084e7007388 */ /* 0x0005e20000000800 */
[----:B------:R-:W-:Y:S01]  /*87c0*/  FMUL.FTZ R141, R141, c[0x0][0x2e0] ;  /* 0x0000b8008d8d7a20 */ /* 0x000fe20000410000 */
[----:B------:R-:W-:Y:S01]  /*87d0*/  F2FP.BF16.PACK_AB R138, R139, R138 ;  /* 0x0000008a8b8a723e */ /* 0x000fe200000010ff */
[----:B------:R-:W-:Y:S01]  /*87e0*/  FMUL.FTZ R142, R142, c[0x0][0x2e0] ;  /* 0x0000b8008e8e7a20 */ /* 0x000fe20000410000 */
[----:B------:R2:W-:Y:S01]  /*87f0*/  STS [R231+0x400], R134 ;  /* 0x00040086e7007388 */ /* 0x0005e20000000800 */
        /* <DEDUP_REMOVED lines=98> */
[----:B------:R-:W-:Y:S01]  /*8e20*/  UISETP.NE.AND UP0, UPT, UR26, -0x1, UPT ;  /* 0xffffffff1a00788c */ /* 0x000fe2000bf05270 */
[----:B------:R2:W-:Y:S01]  /*8e30*/  STS [R235+0x6000], R192 ;  /* 0x006000c0eb007388 */ /* 0x0005e20000000800 */
[----:B------:R-:W-:Y:S01]  /*8e40*/  F2FP.BF16.PACK_AB R30, R31, R30 ;  /* 0x0000001e1f1e723e */ /* 0x000fe200000010ff */
[----:B------:R-:W-:Y:S01]  /*8e50*/  ULDC.64 UR10, c[0x0][0x3a0] ;  /* 0x0000e800000a7ab9 */ /* 0x000fe20000000a00 */
[----:B------:R-:W-:Y:S01]  /*8e60*/  F2FP.BF16.PACK_AB R190, R191, R190 ;  /* 0x000000bebfbe723e */ /* 0x000fe200000010ff */
[----:B------:R2:W-:Y:S01]  /*8e70*/  STS [R235+0x6400], R194 ;  /* 0x006400c2eb007388 */ /* 0x0005e20000000800 */
[----:B------:R-:W-:-:S02]  /*8e80*/  F2FP.BF16.PACK_AB R36, R37, R36 ;  /* 0x000000242524723e */ /* 0x000fc400000010ff */
[----:B------:R-:W-:Y:S01]  /*8e90*/  F2FP.BF16.PACK_AB R38, R39, R38 ;  /* 0x000000262726723e */ /* 0x000fe200000010ff */
[----:B------:R2:W-:Y:S01]  /*8ea0*/  STS [R231+0x7000], R184 ;  /* 0x007000b8e7007388 */ /* 0x0005e20000000800 */
[----:B------:R-:W-:Y:S01]  /*8eb0*/  F2FP.BF16.PACK_AB R48, R49, R48 ;  /* 0x000000303130723e */ /* 0x000fe200000010ff */
[----:B------:R-:W-:Y:S01]  /*8ec0*/  @UP0 UIADD3 UR8, UR19, UR26, URZ ;  /* 0x0000001a13080290 */ /* 0x000fe2000fffe03f */
[----:B------:R-:W-:Y:S01]  /*8ed0*/  F2FP.BF16.PACK_AB R50, R51, R50 ;  /* 0x000000323332723e */ /* 0x000fe200000010ff */
[----:B------:R2:W-:Y:S01]  /*8ee0*/  STS [R231+0x7400], R186 ;  /* 0x007400bae7007388 */ /* 0x0005e20000000800 */
[----:B------:R-:W-:Y:S01]  /*8ef0*/  F2FP.BF16.PACK_AB R40, R41, R40 ;  /* 0x000000282928723e */ /* 0x000fe200000010ff */
[----:B------:R-:W-:Y:S01]  /*8f00*/  @UP0 UIMAD.WIDE.U32 UR6, UR8, UR10, URZ ;  /* 0x0000000a080602a5 */ /* 0x000fe2000f8e003f */
[----:B------:R-:W-:Y:S01]  /*8f10*/  F2FP.BF16.PACK_AB R42, R43, R42 ;  /* 0x0000002a2b2a723e */ /* 0x000fe200000010ff */
[----:B------:R2:W-:Y:S01]  /*8f20*/  STS [R235+0x7000], R188 ;  /* 0x007000bceb007388 */ /* 0x0005e20000000800 */
[----:B------:R-:W-:Y:S01]  /*8f30*/  F2FP.BF16.PACK_AB R44, R45, R44 ;  /* 0x0000002c2d2c723e */ /* 0x000fe200000010ff */
[----:B------:R-:W-:Y:S01]  /*8f40*/  @UP0 UIMAD UR14, UR8, UR11, UR7 ;  /* 0x0000000b080e02a4 */ /* 0x000fe2000f8e0207 */
[----:B------:R-:W-:Y:S01]  /*8f50*/  F2FP.BF16.PACK_AB R46, R47, R46 ;  /* 0x0000002e2f2e723e */ /* 0x000fe200000010ff */
[----:B------:R2:W-:Y:S01]  /*8f60*/  STS [R235+0x7400], R190 ;  /* 0x007400beeb007388 */ /* 0x0005e20000000800 */
[----:B------:R-:W-:Y:S01]  /*8f70*/  F2FP.BF16.PACK_AB R52, R53, R52 ;  /* 0x000000343534723e */ /* 0x000fe200000010ff */
[----:B------:R-:W-:Y:S01]  /*8f80*/  @UP0 UMOV UR13, UR6 ;  /* 0x00000006000d0c82 */ /* 0x000fe20008000000 */
[----:B------:R-:W-:Y:S01]  /*8f90*/  F2FP.BF16.PACK_AB R54, R55, R54 ;  /* 0x000000363736723e */ /* 0x000fe200000010ff */
[----:B------:R2:W-:Y:S01]  /*8fa0*/  STS [R231+0x8000], R20 ;  /* 0x00800014e7007388 */ /* 0x0005e20000000800 */
[----:B------:R-:W-:-:S02]  /*8fb0*/  F2FP.BF16.PACK_AB R64, R65, R64 ;  /* 0x000000404140723e */ /* 0x000fc400000010ff */
[----:B------:R-:W-:Y:S01]  /*8fc0*/  F2FP.BF16.PACK_AB R66, R67, R66 ;  /* 0x000000424342723e */ /* 0x000fe200000010ff */
[----:B------:R2:W-:Y:S01]  /*8fd0*/  STS [R231+0x8400], R22 ;  /* 0x00840016e7007388 */ /* 0x0005e20000000800 */
[----:B------:R-:W-:Y:S02]  /*8fe0*/  F2FP.BF16.PACK_AB R56, R57, R56 ;  /* 0x000000383938723e */ /* 0x000fe400000010ff */
[----:B------:R-:W-:Y:S01]  /*8ff0*/  F2FP.BF16.PACK_AB R58, R59, R58 ;  /* 0x0000003a3b3a723e */ /* 0x000fe200000010ff */
[----:B------:R2:W-:Y:S01]  /*9000*/  STS [R235+0x8000], R32 ;  /* 0x00800020eb007388 */ /* 0x0005e20000000800 */
[----:B------:R-:W-:Y:S02]  /*9010*/  F2FP.BF16.PACK_AB R60, R61, R60 ;  /* 0x0000003c3d3c723e */ /* 0x000fe400000010ff */
        /* <DEDUP_REMOVED lines=14> */
[----:B------:R-:W-:-:S03]  /*9100*/  PLOP3.LUT P0, PT, PT, PT, UP0, 0x80, 0x0 ;  /* 0x000000000000781c */ /* 0x000fc60003f0f008 */
        /* <DEDUP_REMOVED lines=37> */
.L_x_234:
        /* <DEDUP_REMOVED lines=18> */
.L_x_235:
[----:B------:R-:W-:Y:S01]  /*9480*/  BAR.SYNC.DEFER_BLOCKING 0x0 ;  /* 0x0000000000007b1d */ /* 0x000fe20000010000 */
[----:B------:R-:W-:Y:S01]  /*9490*/  USHF.L.U32 UR6, UR18, 0x6, URZ ;  /* 0x0000000612067899 */ /* 0x000fe2000800063f */
[--C-:B------:R-:W-:Y:S01]  /*94a0*/  SHF.R.S32.HI R75, RZ, 0x1f, R232.reuse ;  /* 0x0000001fff4b7819 */ /* 0x100fe200000114e8 */
[----:B--2---:R-:W-:Y:S01]  /*94b0*/  IMAD.MOV.U32 R74, RZ, RZ, R232 ;  /* 0x000000ffff4a7224 */ /* 0x004fe200078e00e8 */
[----:B------:R-:W-:Y:S01]  /*94c0*/  SHF.R.S32.HI R69, RZ, 0x1f, R230 ;  /* 0x0000001fff457819 */ /* 0x000fe200000114e6 */
[----:B------:R-:W-:Y:S01]  /*94d0*/  USHF.R.S32.HI UR10, URZ, 0x1f, UR6 ;  /* 0x0000001f3f0a7899 */ /* 0x000fe20008011406 */
[----:B------:R-:W-:Y:S01]  /*94e0*/  BSSY B0, `(.L_x_236) ;  /* 0x0000031000007945 */ /* 0x000fe20003800000 */
[----:B------:R-:W-:Y:S01]  /*94f0*/  ULDC.64 UR8, c[0x0][0x3a0] ;  /* 0x0000e80000087ab9 */ /* 0x000fe20000000a00 */
[----:B------:R-:W-:Y:S01]  /*9500*/  IMAD.U32 R68, RZ, RZ, UR6 ;  /* 0x00000006ff447e24 */ /* 0x000fe2000f8e00ff */
[----:B------:R-:W-:-:S03]  /*9510*/  UIMAD UR7, UR10, UR8, URZ ;  /* 0x000000080a0772a4 */ /* 0x000fc6000f8e023f */
[----:B------:R-:W-:Y:S01]  /*9520*/  IMAD.WIDE.U32 R4, R68, c[0x0][0x3a0], R74 ;  /* 0x0000e80044047a25 */ /* 0x000fe200078e004a */
[----:B------:R-:W-:Y:S02]  /*9530*/  UIMAD UR8, UR6, UR9, UR7 ;  /* 0x00000009060872a4 */ /* 0x000fe4000f8e0207 */
[----:B------:R-:W-:Y:S02]  /*9540*/  UIMAD UR7, UR18, -0x40, UR15 ;  /* 0xffffffc0120778a4 */ /* 0x000fe4000f8e020f */
[----:B------:R-:W-:Y:S02]  /*9550*/  IADD3 R76, P0, R4, UR13, RZ ;  /* 0x0000000d044c7c10 */ /* 0x000fe4000ff1e0ff */
[----:B------:R-:W-:Y:S01]  /*9560*/  IMAD.U32 R4, RZ, RZ, UR8 ;  /* 0x00000008ff047e24 */ /* 0x000fe2000f8e00ff */
[----:B------:R-:W-:Y:S01]  /*9570*/  ULDC.64 UR8, c[0x0][0x3b8] ;  /* 0x0000ee0000087ab9 */ /* 0x000fe20000000a00 */
[----:B------:R-:W-:Y:S01]  /*9580*/  ISETP.GE.AND P5, PT, R230, UR7, PT ;  /* 0x00000007e6007c0c */ /* 0x000fe2000bfa6270 */
[----:B------:R-:W-:Y:S01]  /*9590*/  UIMAD UR8, UR57, UR8, URZ ;  /* 0x00000008390872a4 */ /* 0x000fe2000f8e023f */
[----:B------:R2:W3:Y:S01]  /*95a0*/  LDS.128 R64, [R226+0x11000] ;  /* 0x01100000e2407984 */ /* 0x0004e20000000c00 */
[----:B------:R-:W-:Y:S01]  /*95b0*/  IADD3.X R77, R5, UR14, R4, P0, !PT ;  /* 0x0000000e054d7c10 */ /* 0x000fe200087fe404 */
[----:B------:R-:W-:Y:S01]  /*95c0*/  IMAD.U32 R4, RZ, RZ, UR34 ;  /* 0x00000022ff047e24 */ /* 0x000fe2000f8e00ff */
[----:B------:R-:W-:Y:S01]  /*95d0*/  UIMAD UR8, UR34, UR9, UR8 ;  /* 0x00000009220872a4 */ /* 0x000fe2000f8e0208 */
[----:B------:R2:W4:Y:S02]  /*95e0*/  LDS.128 R60, [R226+0x13000] ;  /* 0x01300000e23c7984 */ /* 0x0005240000000c00 */
[----:B------:R-:W-:-:S02]  /*95f0*/  IMAD.WIDE.U32 R76, R4, c[0x0][0x3b8], R76 ;  /* 0x0000ee00044c7a25 */ /* 0x000fc400078e004c */
[----:B------:R2:W1:Y:S03]  /*9600*/  LDS.128 R56, [R226+0x15000] ;  /* 0x01500000e2387984 */ /* 0x0004660000000c00 */
[----:B------:R-:W-:Y:S01]  /*9610*/  IADD3 R71, R77, UR8, RZ ;  /* 0x000000084d477c10 */ /* 0x000fe2000fffe0ff */
[----:B------:R2:W1:Y:S04]  /*9620*/  LDS.128 R52, [R226+0x17000] ;  /* 0x01700000e2347984 */ /* 0x0004680000000c00 */
[----:B------:R2:W1:Y:S04]  /*9630*/  LDS.128 R48, [R226+0x18000] ;  /* 0x01800000e2307984 */ /* 0x0004680000000c00 */
[----:B------:R2:W1:Y:S04]  /*9640*/  LDS.128 R44, [R226+0x19000] ;  /* 0x01900000e22c7984 */ /* 0x0004680000000c00 */
[----:B------:R2:W1:Y:S04]  /*9650*/  LDS.128 R40, [R226+0x1a000] ;  /* 0x01a00000e2287984 */ /* 0x0004680000000c00 */
[----:B------:R2:W1:Y:S04]  /*9660*/  LDS.128 R36, [R226+0x1b000] ;  /* 0x01b00000e2247984 */ /* 0x0004680000000c00 */
[----:B------:R2:W1:Y:S04]  /*9670*/  LDS.128 R32, [R226+0x1c000] ;  /* 0x01c00000e2207984 */ /* 0x0004680000000c00 */
[----:B------:R2:W1:Y:S04]  /*9680*/  LDS.128 R28, [R226+0x1d000] ;  /* 0x01d00000e21c7984 */ /* 0x0004680000000c00 */
[----:B------:R2:W1:Y:S04]  /*9690*/  LDS.128 R24, [R226+0x1e000] ;  /* 0x01e00000e2187984 */ /* 0x0004680000000c00 */
[----:B------:R2:W1:Y:S01]  /*96a0*/  LDS.128 R20, [R226+0x1f000] ;  /* 0x01f00000e2147984 */ /* 0x0004620000000c00 */
[----:B------:R-:W-:Y:S05]  /*96b0*/  @P5 BRA `(.L_x_237) ;  /* 0x0000013000005947 */ /* 0x000fea0003800000 */
[----:B---34-:R-:W-:Y:S01]  /*96c0*/  ISETP.GE.AND P3, PT, R232, c[0x0][0x220], PT ;  /* 0x00008800e8007a0c */ /* 0x018fe20003f66270 */
[----:B-1----:R-:W1:Y:S01]  /*96d0*/  LDS.128 R16, [R226+0x12000] ;  /* 0x01200000e2107984 */ /* 0x002e620000000c00 */
[----:B------:R-:W-:Y:S01]  /*96e0*/  IMAD.MOV.U32 R70, RZ, RZ, R76 ;  /* 0x000000ffff467224 */ /* 0x000fe200078e004c */
[----:B------:R-:W-:Y:S01]  /*96f0*/  ISETP.GE.AND P2, PT, R229, c[0x0][0x220], PT ;  /* 0x00008800e5007a0c */ /* 0x000fe20003f46270 */
[----:B------:R-:W-:Y:S01]  /*9700*/  IMAD R73, R69, c[0x0][0x3a0], RZ ;  /* 0x0000e80045497a24 */ /* 0x000fe200078e02ff */
[----:B------:R-:W3:Y:S01]  /*9710*/  LDS.128 R12, [R226+0x14000] ;  /* 0x01400000e20c7984 */ /* 0x000ee20000000c00 */
[----:B------:R-:W-:Y:S01]  /*9720*/  IMAD.WIDE.U32 R78, R230, c[0x0][0x3a0], R70 ;  /* 0x0000e800e64e7a25 */ /* 0x000fe200078e0046 */
[----:B------:R-:W-:-:S02]  /*9730*/  ISETP.GE.AND P1, PT, R228, c[0x0][0x220], PT ;  /* 0x00008800e4007a0c */ /* 0x000fc40003f26270 */
[----:B------:R-:W4:Y:S01]  /*9740*/  LDS.128 R8, [R226+0x16000] ;  /* 0x01600000e2087984 */ /* 0x000f220000000c00 */
[----:B------:R-:W-:Y:S01]  /*9750*/  IMAD R70, R230, c[0x0][0x3a4], R73 ;  /* 0x0000e900e6467a24 */ /* 0x000fe200078e0249 */
[----:B------:R-:W-:Y:S02]  /*9760*/  ISETP.GE.AND P0, PT, R227, c[0x0][0x220], PT ;  /* 0x00008800e3007a0c */ /* 0x000fe40003f06270 */
[----:B------:R-:W2:Y:S01]  /*9770*/  @!P3 LDS.128 R4, [R226+0x10000] ;  /* 0x01000000e204b984 */ /* 0x000ea20000000c00 */
[----:B------:R-:W-:Y:S01]  /*9780*/  IMAD.IADD R70, R70, 0x1, R79 ;  /* 0x0000000146467824 */ /* 0x000fe200078e024f */
[----:B------:R-:W-:-:S04]  /*9790*/  LEA R72, P4, R78, c[0x0][0x340], 0x1 ;  /* 0x0000d0004e487a11 */ /* 0x000fc800078808ff */
[----:B------:R-:W-:-:S05]  /*97a0*/  LEA.HI.X R73, R78, c[0x0][0x344], R70, 0x1, P4 ;  /* 0x0000d1004e497a11 */ /* 0x000fca00020f0c46 */
[----:B-1----:R1:W-:Y:S04]  /*97b0*/  @!P2 STG.E.128 [R72.64+0x80], R16 ;  /* 0x000080104800a986 */ /* 0x0023e8000c101d04 */
[----:B---3--:R1:W-:Y:S04]  /*97c0*/  @!P1 STG.E.128 [R72.64+0x100], R12 ;  /* 0x0001000c48009986 */ /* 0x0083e8000c101d04 */
[----:B----4-:R1:W-:Y:S04]  /*97d0*/  @!P0 STG.E.128 [R72.64+0x180], R8 ;  /* 0x0001800848008986 */ /* 0x0103e8000c101d04 */
[----:B--2---:R1:W-:Y:S02]  /*97e0*/  @!P3 STG.E.128 [R72.64], R4 ;  /* 0x000000044800b986 */ /* 0x0043e4000c101d04 */
.L_x_237:
[----:B---34-:R-:W-:Y:S05]  /*97f0*/  BSYNC B0 ;  /* 0x0000000000007941 */ /* 0x018fea0003800000 */
.L_x_236:
[----:B-1----:R-:W-:Y:S01]  /*9800*/  IADD3 R4, R230, 0x20, RZ ;  /* 0x00000020e6047810 */ /* 0x002fe20007ffe0ff */
[----:B------:R-:W-:Y:S03]  /*9810*/  BSSY B0, `(.L_x_238) ;  /* 0x0000014000007945 */ /* 0x000fe60003800000 */
[----:B------:R-:W-:-:S13]  /*9820*/  ISETP.GE.AND P4, PT, R4, UR7, PT ;  /* 0x0000000704007c0c */ /* 0x000fda000bf86270 */
[----:B------:R-:W-:Y:S05]  /*9830*/  @P4 BRA `(.L_x_239) ;  /* 0x0000011000004947 */ /* 0x000fea0003800000 */
[----:B------:R-:W-:Y:S01]  /*9840*/  IADD3 R5, P0, R230, 0x20, RZ ;  /* 0x00000020e6057810 */ /* 0x000fe20007f1e0ff */
        /* <DEDUP_REMOVED lines=12> */
[----:B------:R1:W-:Y:S04]  /*9910*/  @!P3 STG.E.128 [R8.64], R64 ;  /* 0x000000400800b986 */ /* 0x0003e8000c101d04 */
[----:B------:R1:W-:Y:S04]  /*9920*/  @!P2 STG.E.128 [R8.64+0x80], R60 ;  /* 0x0000803c0800a986 */ /* 0x0003e8000c101d04 */
[----:B------:R1:W-:Y:S04]  /*9930*/  @!P1 STG.E.128 [R8.64+0x100], R56 ;  /* 0x0001003808009986 */ /* 0x0003e8000c101d04 */
[----:B------:R1:W-:Y:S02]  /*9940*/  @!P0 STG.E.128 [R8.64+0x180], R52 ;  /* 0x0001803408008986 */ /* 0x0003e4000c101d04 */
.L_x_239:
[----:B------:R-:W-:Y:S05]  /*9950*/  BSYNC B0 ;  /* 0x0000000000007941 */ /* 0x000fea0003800000 */
.L_x_238:
[----:B------:R-:W-:Y:S01]  /*9960*/  ULDC.64 UR8, c[0x0][0x3a8] ;  /* 0x0000ea0000087ab9 */ /* 0x000fe20000000a00 */
[----:B------:R-:W-:Y:S01]  /*9970*/  IMAD.WIDE.U32 R4, R68, c[0x0][0x3a8], R74 ;  /* 0x0000ea0044047a25 */ /* 0x000fe200078e004a */
[----:B------:R-:W-:Y:S01]  /*9980*/  UIMAD UR7, UR10, UR8, URZ ;  /* 0x000000080a0772a4 */ /* 0x000fe2000f8e023f */
[----:B------:R-:W-:Y:S03]  /*9990*/  BSSY B0, `(.L_x_240) ;  /* 0x000001b000007945 */ /* 0x000fe60003800000 */
[----:B------:R-:W-:Y:S01]  /*99a0*/  UIMAD UR6, UR6, UR9, UR7 ;  /* 0x00000009060672a4 */ /* 0x000fe2000f8e0207 */
[----:B-1----:R-:W-:-:S05]  /*99b0*/  IADD3 R8, P0, R4, UR11, RZ ;  /* 0x0000000b04087c10 */ /* 0x002fca000ff1e0ff */
[----:B------:R-:W-:Y:S01]  /*99c0*/  IMAD.U32 R4, RZ, RZ, UR6 ;  /* 0x00000006ff047e24 */ /* 0x000fe2000f8e00ff */
[----:B------:R-:W-:Y:S02]  /*99d0*/  ULDC.64 UR6, c[0x0][0x3c0] ;  /* 0x0000f00000067ab9 */ /* 0x000fe40000000a00 */
[----:B------:R-:W-:Y:S02]  /*99e0*/  UIMAD UR6, UR57, UR6, URZ ;  /* 0x00000006390672a4 */ /* 0x000fe4000f8e023f */
[----:B------:R-:W-:Y:S02]  /*99f0*/  IADD3.X R9, R5, UR12, R4, P0, !PT ;  /* 0x0000000c05097c10 */ /* 0x000fe400087fe404 */
[----:B------:R-:W-:Y:S01]  /*9a00*/  MOV R4, UR34 ;  /* 0x0000002200047c02 */ /* 0x000fe20008000f00 */
        /* <DEDUP_REMOVED lines=15> */
[----:B------:R1:W-:Y:S04]  /*9b00*/  @!P3 STG.E.128 [R6.64], R48 ;  /* 0x000000300600b986 */ /* 0x0003e8000c101d04 */
[----:B------:R1:W-:Y:S04]  /*9b10*/  @!P2 STG.E.128 [R6.64+0x80], R40 ;  /* 0x000080280600a986 */ /* 0x0003e8000c101d04 */
[----:B------:R1:W-:Y:S04]  /*9b20*/  @!P1 STG.E.128 [R6.64+0x100], R32 ;  /* 0x0001002006009986 */ /* 0x0003e8000c101d04 */
[----:B------:R1:W-:Y:S02]  /*9b30*/  @!P0 STG.E.128 [R6.64+0x180], R24 ;  /* 0x0001801806008986 */ /* 0x0003e4000c101d04 */
.L_x_241:
[----:B------:R-:W-:Y:S05]  /*9b40*/  BSYNC B0 ;  /* 0x0000000000007941 */ /* 0x000fea0003800000 */
.L_x_240:
[----:B------:R-:W-:Y:S05]  /*9b50*/  @P4 BRA `(.L_x_214) ;  /* 0x0000011000004947 */ /* 0x000fea0003800000 */
[----:B------:R-:W-:Y:S01]  /*9b60*/  IADD3 R4, P0, R230, 0x20, RZ ;  /* 0x00000020e6047810 */ /* 0x000fe20007f1e0ff */
[----:B------:R-:W-:Y:S01]  /*9b70*/  IMAD.MOV.U32 R9, RZ, RZ, R5 ;  /* 0x000000ffff097224 */ /* 0x000fe200078e0005 */
[----:B------:R-:W-:-:S02]  /*9b80*/  ISETP.GE.AND P3, PT, R232, c[0x0][0x220], PT ;  /* 0x00008800e8007a0c */ /* 0x000fc40003f66270 */
[----:B------:R-:W-:Y:S01]  /*9b90*/  ISETP.GE.AND P2, PT, R229, c[0x0][0x220], PT ;  /* 0x00008800e5007a0c */ /* 0x000fe20003f46270 */
[----:B-1----:R-:W-:Y:S01]  /*9ba0*/  IMAD.X R7, RZ, RZ, R69, P0 ;  /* 0x000000ffff077224 */ /* 0x002fe200000e0645 */
[----:B------:R-:W-:Y:S01]  /*9bb0*/  ISETP.GE.AND P1, PT, R228, c[0x0][0x220], PT ;  /* 0x00008800e4007a0c */ /* 0x000fe20003f26270 */
[----:B------:R-:W-:Y:S01]  /*9bc0*/  IMAD.WIDE.U32 R8, R4, c[0x0][0x3a8], R8 ;  /* 0x0000ea0004087a25 */ /* 0x000fe200078e0008 */
[----:B------:R-:W-:-:S03]  /*9bd0*/  ISETP.GE.AND P0, PT, R227, c[0x0][0x220], PT ;  /* 0x00008800e3007a0c */ /* 0x000fc60003f06270 */
[----:B------:R-:W-:-:S04]  /*9be0*/  IMAD R7, R7, c[0x0][0x3a8], RZ ;  /* 0x0000ea0007077a24 */ /* 0x000fc800078e02ff */
        /* <DEDUP_REMOVED lines=8> */
.L_x_214:
[----:B------:R-:W-:Y:S05]  /*9c70*/  BSYNC B1 ;  /* 0x0000000000017941 */ /* 0x000fea0003800000 */
.L_x_200:
[----:B------:R-:W-:Y:S02]  /*9c80*/  ULDC UR5, c[0x0][0x218] ;  /* 0x0000860000057ab9 */ /* 0x000fe40000000800 */
[----:B------:R-:W-:-:S02]  /*9c90*/  UIADD3 UR5, UR5, 0x3f, URZ ;  /* 0x0000003f05057890 */ /* 0x000fc4000fffe03f */
[----:B------:R-:W-:Y:S02]  /*9ca0*/  UIADD3 UR39, UR39, 0x1, URZ ;  /* 0x0000000127277890 */ /* 0x000fe4000fffe03f */
        /* <DEDUP_REMOVED lines=9> */
.L_x_242:
[----:B------:R-:W-:Y:S05]  /*9d40*/  EXIT ;  /* 0x000000000000794d */ /* 0x000fea0003800000 */
.L_x_244:
        /* <DEDUP_REMOVED lines=11> */
.L_x_1024:


//--------------------- .text._ZN5flash44flash_bwd_dq_dk_dv_loop_seqk_parallel_kernelI23Flash_bwd_kernel_traitsILi256ELi64ELi64ELi8ELi4ELi2ELi2ELb0ELb1EN7cutlass10bfloat16_tE19Flash_kernel_traitsILi256ELi64ELi64ELi8ES3_EELb0ELb1ELb0ELb0ELb0ELb1ELb0EEEvNS_16Flash_bwd_paramsE --------------------------
	.section	.text._ZN5flash44flash_bwd_dq_dk_dv_loop_seqk_parallel_kernelI23Flash_bwd_kernel_traitsILi256ELi64ELi64ELi8ELi4ELi2ELi2ELb0ELb1EN7cutlass10bfloat16_tE19Flash_kernel_traitsILi256ELi64ELi64ELi8ES3_EELb0ELb1ELb0ELb0ELb0ELb1ELb0EEEvNS_16Flash_bwd_paramsE,"ax",@progbits
	.sectioninfo	@"SHI_REGISTERS=255"
	.align	128
        .global         _ZN5flash44flash_bwd_dq_dk_dv_loop_seqk_parallel_kernelI23Flash_bwd_kernel_traitsILi256ELi64ELi64ELi8ELi4ELi2ELi2ELb0ELb1EN7cutlass10bfloat16_tE19Flash_kernel_traitsILi256ELi64ELi64ELi8ES3_EELb0ELb1ELb0ELb0ELb0ELb1ELb0EEEvNS_16Flash_bwd_paramsE
        .type           _ZN5flash44flash_bwd_dq_dk_dv_loop_seqk_parallel_kernelI23Flash_bwd_kernel_traitsILi256ELi64ELi64ELi8ELi4ELi2ELi2ELb0ELb1EN7cutlass10bfloat16_tE19Flash_kernel_traitsILi256ELi64ELi64ELi8ES3_EELb0ELb1ELb0ELb0ELb0ELb1ELb0EEEvNS_16Flash_bwd_paramsE,@function
        .size           _ZN5flash44flash_bwd_dq_dk_dv_loop_seqk_parallel_kernelI23Flash_bwd_kernel_traitsILi256ELi64ELi64ELi8ELi4ELi2ELi2ELb0ELb1EN7cutlass10bfloat16_tE19Flash_kernel_traitsILi256ELi64ELi64ELi8ES3_EELb0ELb1ELb0ELb0ELb0ELb1ELb0EEEvNS_16Flash_bwd_paramsE,(.L_x_1025 - _ZN5flash44flash_bwd_dq_dk_dv_loop_seqk_parallel_kernelI23Flash_bwd_kernel_traitsILi256ELi64ELi64ELi8ELi4ELi2ELi2ELb0ELb1EN7cutlass10bfloat16_tE19Flash_kernel_traitsILi256ELi64ELi64ELi8ES3_EELb0ELb1ELb0ELb0ELb0ELb1ELb0EEEvNS_16Flash_bwd_paramsE)
        .other          _ZN5flash44flash_bwd_dq_dk_dv_loop_seqk_parallel_kernelI23Flash_bwd_kernel_traitsILi256ELi64ELi64ELi8ELi4ELi2ELi2ELb0ELb1EN7cutlass10bfloat16_tE19Flash_kernel_traitsILi256ELi64ELi64ELi8ES3_EELb0ELb1ELb0ELb0ELb0ELb1ELb0EEEvNS_16Flash_bwd_paramsE,@"STO_CUDA_ENTRY STV_DEFAULT"
_ZN5flash44flash_bwd_dq_dk_dv_loop_seqk_parallel_kernelI23Flash_bwd_kernel_traitsILi256ELi64ELi64ELi8ELi4ELi2ELi2ELb0ELb1EN7cutlass10bfloat16_tE19Flash_kernel_traitsILi256ELi64ELi64ELi8ES3_EELb0ELb1ELb0ELb0ELb0ELb1ELb0EEEvNS_16Flash_bwd_paramsE:
.text._ZN5flash44flash_bwd_dq_dk_dv_loop_seqk_parallel_kernelI23Flash_bwd_kernel_traitsILi256ELi64ELi64ELi8ELi4ELi2ELi2ELb0ELb1EN7cutlass10bfloat16_tE19Flash_kernel_traitsILi256ELi64ELi64ELi8ES3_EELb0ELb1ELb0ELb0ELb0ELb1ELb0EEEvNS_16Flash_bwd_paramsE:
        /* <DEDUP_REMOVED lines=15> */
[----:B------:R-:W-:Y:S01]  /*00f0*/  UISETP.NE.AND UP5, UPT, UR9, URZ, UPT ;  /* 0x0000003f0900728c */ /* 0x000fe2000bfa5270 */
[----:B------:R-:W-:Y:S01]  /*0100*/  IMAD.MOV.U32 R237, RZ, RZ, -0x10 ;  /* 0xfffffff0ffed7424 */ /* 0x000fe200078e00ff */
        /* <DEDUP_REMOVED lines=11> */
[----:B------:R-:W-:Y:S01]  /*01c0*/  IMAD.SHL.U32 R247, R14, 0x2, RZ ;  /* 0x000000020ef77824 */ /* 0x000fe200078e00ff */
[----:B--2---:R-:W-:-:S02]  /*01d0*/  UIMAD UR45, UR36, UR44, URZ ;  /* 0x0000002c242d72a4 */ /* 0x004fc4000f8e023f */
[CC--:B------:R-:W-:Y:S01]  /*01e0*/  LEA.HI R4, R13.reuse, R14.reuse, RZ, 0x5 ;  /* 0x0000000e0d047211 */ /* 0x0c0fe200078f28ff */
[----:B------:R-:W-:Y:S01]  /*01f0*/  UIMAD UR44, UR44, UR12, URZ ;  /* 0x0000000c2c2c72a4 */ /* 0x000fe2000f8e023f */
[----:B------:R-:W-:Y:S01]  /*0200*/  LEA.HI R8, R13, R14, RZ, 0x4 ;  /* 0x0000000e0d087211 */ /* 0x000fe200078f20ff */
[----:B------:R-:W-:Y:S01]  /*0210*/  ULDC UR53, c[0x0][0x234] ;  /* 0x00008d0000357ab9 */ /* 0x000fe20000000800 */
[--C-:B------:R-:W-:Y:S01]  /*0220*/  SHF.R.S32.HI R5, RZ, 0x5, R4.reuse ;  /* 0x00000005ff057819 */ /* 0x100fe20000011404 */
[----:B------:R-:W-:Y:S01]  /*0230*/  ULDC UR13, c[0x0][0x1c0] ;  /* 0x00007000000d7ab9 */ /* 0x000fe20000000800 */
[----:B------:R-:W-:Y:S01]  /*0240*/  SHF.R.S32.HI R0, RZ, 0x1f, R4 ;  /* 0x0000001fff007819 */ /* 0x000fe20000011404 */
[----:B------:R-:W-:Y:S01]  /*0250*/  ULDC UR11, c[0x0][0x1c0] ;  /* 0x00007000000b7ab9 */ /* 0x000fe20000000800 */
[-C--:B------:R-:W-:Y:S01]  /*0260*/  LEA.HI R3, R4, R5.reuse, RZ, 0x1 ;  /* 0x0000000504037211 */ /* 0x080fe200078f08ff */
[----:B------:R-:W-:Y:S01]  /*0270*/  UIMAD UR53, UR8, UR6, UR53 ;  /* 0x00000006083572a4 */ /* 0x000fe2000f8e0235 */
[----:B------:R-:W-:Y:S01]  /*0280*/  LEA.HI R0, R0, R5, RZ, 0x2 ;  /* 0x0000000500007211 */ /* 0x000fe200078f10ff */
[----:B---3--:R-:W-:Y:S01]  /*0290*/  UIMAD UR50, UR7, UR29, URZ ;  /* 0x0000001d073272a4 */ /* 0x008fe2000f8e023f */
[----:B------:R-:W-:Y:S01]  /*02a0*/  SHF.R.S32.HI R6, RZ, 0x4, R8 ;  /* 0x00000004ff067819 */ /* 0x000fe20000011408 */
[----:B------:R-:W-:Y:S01]  /*02b0*/  UIMAD.WIDE.U32 UR42, UR29, UR61, URZ ;  /* 0x0000003d1d2a72a5 */ /* 0x000fe2000f8e003f */
[----:B------:R-:W-:Y:S01]  /*02c0*/  LOP3.LUT R2, R0, 0xfffffffc, RZ, 0xc0, !PT ;  /* 0xfffffffc00027812 */ /* 0x000fe200078ec0ff */
[----:B------:R-:W-:Y:S01]  /*02d0*/  UIMAD UR6, UR29, UR11, UR36 ;  /* 0x0000000b1d0672a4 */ /* 0x000fe2000f8e0224 */
[----:B------:R-:W-:Y:S01]  /*02e0*/  LOP3.LUT R0, R3, 0xfffffffe, RZ, 0xc0, !PT ;  /* 0xfffffffe03007812 */ /* 0x000fe200078ec0ff */
[----:B------:R-:W-:Y:S01]  /*02f0*/  @!UP5 UIMAD UR7, UR29, UR13, UR36 ;  /* 0x0000000d1d07d2a4 */ /* 0x000fe2000f8e0224 */
[----:B------:R-:W-:Y:S01]  /*0300*/  LEA.HI R3, R8, R6, RZ, 0x1 ;  /* 0x0000000608037211 */ /* 0x000fe200078f08ff */
[----:B------:R-:W-:Y:S01]  /*0310*/  IMAD.IADD R218, R5, 0x1, -R2 ;  /* 0x0000000105da7824 */ /* 0x000fe200078e0a02 */
[-C--:B------:R-:W-:Y:S01]  /*0320*/  LEA.HI R15, R13, R14.reuse, RZ, 0x2 ;  /* 0x0000000e0d0f7211 */ /* 0x080fe200078f10ff */
[----:B------:R-:W-:Y:S01]  /*0330*/  IMAD.IADD R224, R5, 0x1, -R0 ;  /* 0x0000000105e07824 */ /* 0x000fe200078e0a00 */
[----:B------:R-:W-:Y:S01]  /*0340*/  LOP3.LUT R0, R3, 0xfffffffe, RZ, 0xc0, !PT ;  /* 0xfffffffe03007812 */ /* 0x000fe200078ec0ff */
[----:B------:R-:W-:Y:S01]  /*0350*/  USHF.L.U32 UR39, UR44, 0x6, URZ ;  /* 0x000000062c277899 */ /* 0x000fe2000800063f */
[--C-:B------:R-:W-:Y:S01]  /*0360*/  SHF.R.S32.HI R5, RZ, 0x2, R15.reuse ;  /* 0x00000002ff057819 */ /* 0x100fe2000001140f */
[----:B------:R-:W-:Y:S01]  /*0370*/  ULDC UR47, c[0x0][0x214] ;  /* 0x00008500002f7ab9 */ /* 0x000fe20000000800 */
[----:B------:R-:W-:Y:S01]  /*0380*/  SHF.R.S32.HI R2, RZ, 0x1f, R15 ;  /* 0x0000001fff027819 */ /* 0x000fe2000001140f */
[----:B------:R-:W-:Y:S01]  /*0390*/  IMAD.IADD R11, R6, 0x1, -R0 ;  /* 0x00000001060b7824 */ /* 0x000fe200078e0a00 */
[----:B------:R-:W-:Y:S01]  /*03a0*/  LOP3.LUT R0, R4, 0xffffffe0, RZ, 0xc0, !PT ;  /* 0xffffffe004007812 */ /* 0x000fe200078ec0ff */
[----:B------:R-:W-:Y:S01]  /*03b0*/  ULDC UR54, c[0x0][0x1c8] ;  /* 0x0000720000367ab9 */ /* 0x000fe20000000800 */
[----:B------:R-:W-:Y:S01]  /*03c0*/  LEA.HI R2, R2, R5, RZ, 0x3 ;  /* 0x0000000502027211 */ /* 0x000fe200078f18ff */
[----:B------:R-:W-:Y:S01]  /*03d0*/  ULDC.U8 UR10, c[0x0][0x3d0] ;  /* 0x0000f400000a7ab9 */ /* 0x000fe20000000000 */
[----:B------:R-:W-:Y:S01]  /*03e0*/  LEA.HI R10, R13, R14, RZ, 0x3 ;  /* 0x0000000e0d0a7211 */ /* 0x000fe200078f18ff */
[----:B------:R-:W-:Y:S01]  /*03f0*/  IMAD.IADD R0, R14, 0x1, -R0 ;  /* 0x000000010e007824 */ /* 0x000fe200078e0a00 */
[----:B------:R-:W-:Y:S01]  /*0400*/  LOP3.LUT R2, R2, 0xfffffff8, RZ, 0xc0, !PT ;  /* 0xfffffff802027812 */ /* 0x000fe200078ec0ff */
[----:B------:R-:W-:Y:S01]  /*0410*/  ULDC UR48, c[0x0][0x224] ;  /* 0x0000890000307ab9 */ /* 0x000fe20000000800 */
[----:B------:R-:W-:Y:S01]  /*0420*/  SHF.R.S32.HI R243, RZ, 0x3, R10 ;  /* 0x00000003fff37819 */ /* 0x000fe2000001140a */
[----:B------:R-:W-:Y:S01]  /*0430*/  @UP5 UIMAD UR52, UR29, UR47, URZ ;  /* 0x0000002f1d3452a4 */ /* 0x000fe2000f8e023f */
[----:B------:R-:W-:Y:S01]  /*0440*/  SHF.R.S32.HI R3, RZ, 0x1f, R0 ;  /* 0x0000001fff037819 */ /* 0x000fe20000011400 */
[----:B------:R-:W-:Y:S01]  /*0450*/  IMAD.IADD R7, R5, 0x1, -R2 ;  /* 0x0000000105077824 */ /* 0x000fe200078e0a02 */
[----:B------:R-:W-:Y:S01]  /*0460*/  LOP3.LUT R2, R8, 0xfffffff0, RZ, 0xc0, !PT ;  /* 0xfffffff008027812 */ /* 0x000fe200078ec0ff */
[----:B------:R-:W-:Y:S01]  /*0470*/  ULDC.64 UR4, c[0x0][0x118] ;  /* 0x0000460000047ab9 */ /* 0x000fe20000000a00 */
[----:B------:R-:W-:Y:S01]  /*0480*/  LEA.HI R16, R3, R0, RZ, 0x2 ;  /* 0x0000000003107211 */ /* 0x000fe200078f10ff */
[----:B------:R-:W-:Y:S01]  /*0490*/  IMAD.SHL.U32 R3, R243, 0x40, RZ ;  /* 0x00000040f3037824 */ /* 0x000fe200078e00ff */
[----:B------:R-:W-:Y:S01]  /*04a0*/  LOP3.LUT R0, R10, 0xfffffff8, RZ, 0xc0, !PT ;  /* 0xfffffff80a007812 */ /* 0x000fe200078ec0ff */
[C---:B------:R-:W-:Y:S01]  /*04b0*/  IMAD.IADD R2, R14.reuse, 0x1, -R2 ;  /* 0x000000010e027824 */ /* 0x040fe200078e0a02 */
[----:B------:R-:W-:Y:S01]  /*04c0*/  LEA.HI R6, R13, R14, RZ, 0x7 ;  /* 0x0000000e0d067211 */ /* 0x000fe200078f38ff */
[----:B------:R-:W-:Y:S01]  /*04d0*/  UMOV UR59, 0x4 ;  /* 0x00000004003b7882 */ /* 0x000fe20000000000 */
[----:B------:R-:W-:Y:S01]  /*04e0*/  LOP3.LUT R3, R3, 0x1c0, RZ, 0xc0, !PT ;  /* 0x000001c003037812 */ /* 0x000fe200078ec0ff */
[----:B------:R-:W-:Y:S01]  /*04f0*/  IMAD.IADD R0, R14, 0x1, -R0 ;  /* 0x000000010e007824 */ /* 0x000fe200078e0a00 */
[----:B------:R-:W-:Y:S01]  /*0500*/  SHF.R.S32.HI R4, RZ, 0x1f, R2 ;  /* 0x0000001fff047819 */ /* 0x000fe20000011402 */
[----:B------:R-:W-:Y:S01]  /*0510*/  ULOP3.LUT UR54, UR36, UR54, URZ, 0x3c, !UPT ;  /* 0x0000003624367292 */ /* 0x000fe2000f8e3c3f */
[----:B------:R-:W-:Y:S01]  /*0520*/  SHF.R.U32.HI R5, RZ, 0x3, R3 ;  /* 0x00000003ff057819 */ /* 0x000fe20000011603 */
[----:B------:R-:W-:Y:S01]  /*0530*/  IMAD.SHL.U32 R248, R0, 0x8, RZ ;  /* 0x0000000800f87824 */ /* 0x000fe200078e00ff */
[----:B------:R-:W-:Y:S01]  /*0540*/  LEA.HI R12, R4, R2, RZ, 0x3 ;  /* 0x00000002040c7211 */ /* 0x000fe200078f18ff */
[----:B------:R-:W-:Y:S01]  /*0550*/  USHF.R.S32.HI UR55, URZ, 0x1f, UR36 ;  /* 0x0000001f3f377899 */ /* 0x000fe20008011424 */
[----:B------:R-:W-:Y:S01]  /*0560*/  LOP3.LUT P4, RZ, R0, 0x2, RZ, 0xc0, !PT ;  /* 0x0000000200ff7812 */ /* 0x000fe2000788c0ff */
[----:B------:R-:W-:Y:S01]  /*0570*/  USHF.L.U32 UR60, UR29, 0x7, URZ ;  /* 0x000000071d3c7899 */ /* 0x000fe2000800063f */
[----:B------:R-:W-:Y:S01]  /*0580*/  LOP3.LUT R4, R3, 0x38, R248, 0xf8, !PT ;  /* 0x0000003803047812 */ /* 0x000fe200078ef8f8 */
[----:B------:R-:W-:Y:S01]  /*0590*/  UISETP.NE.AND UP6, UPT, UR10, URZ, UPT ;  /* 0x0000003f0a00728c */ /* 0x000fe2000bfc5270 */
[----:B------:R-:W-:Y:S01]  /*05a0*/  LOP3.LUT R3, R12, 0xfffffff8, RZ, 0xc0, !PT ;  /* 0xfffffff80c037812 */ /* 0x000fe200078ec0ff */
[----:B------:R-:W-:Y:S01]  /*05b0*/  USHF.R.S32.HI UR57, URZ, 0x1f, UR29 ;  /* 0x0000001f3f397899 */ /* 0x000fe2000801141d */
[C---:B------:R-:W-:Y:S01]  /*05c0*/  LOP3.LUT P3, RZ, R0.reuse, 0x4, RZ, 0xc0, !PT ;  /* 0x0000000400ff7812 */ /* 0x040fe2000786c0ff */
[----:B------:R-:W-:Y:S01]  /*05d0*/  IMAD.SHL.U32 R0, R0, 0x40, RZ ;  /* 0x0000004000007824 */ /* 0x000fe200078e00ff */
[----:B------:R-:W-:Y:S01]  /*05e0*/  LOP3.LUT R8, R4, R5, RZ, 0x3c, !PT ;  /* 0x0000000504087212 */ /* 0x000fe200078e3cff */
[----:B------:R-:W-:Y:S01]  /*05f0*/  IMAD.IADD R9, R2, 0x1, -R3 ;  /* 0x0000000102097824 */ /* 0x000fe200078e0a03 */
[----:B------:R-:W-:Y:S01]  /*0600*/  LOP3.LUT R3, R7, 0x1, RZ, 0xc0, !PT ;  /* 0x0000000107037812 */ /* 0x000fe200078ec0ff */
[----:B------:R-:W-:Y:S01]  /*0610*/  IMAD.SHL.U32 R2, R224, 0x10, RZ ;  /* 0x00000010e0027824 */ /* 0x000fe200078e00ff */
[----:B------:R-:W-:Y:S01]  /*0620*/  LOP3.LUT R0, R0, 0x1c0, RZ, 0xc0, !PT ;  /* 0x000001c000007812 */ /* 0x000fe200078ec0ff */
[----:B------:R-:W-:Y:S01]  /*0630*/  IMAD.SHL.U32 R4, R11, 0x200, RZ ;  /* 0x000002000b047824 */ /* 0x000fe200078e00ff */
[----:B------:R-:W-:Y:S01]  /*0640*/  ISETP.NE.U32.AND P0, PT, R3, 0x1, PT ;  /* 0x000000010300780c */ /* 0x000fe20003f05070 */
[----:B------:R-:W-:Y:S01]  /*0650*/  USHF.R.S32.HI UR56, URZ, 0x1f, UR36 ;  /* 0x0000001f3f387899 */ /* 0x000fe20008011424 */
[C---:B------:R-:W-:Y:S01]  /*0660*/  LOP3.LUT R2, R0.reuse, 0x10, R2, 0xf8, !PT ;  /* 0x0000001000027812 */ /* 0x040fe200078ef802 */
[----:B------:R-:W-:Y:S01]  /*0670*/  UIMAD.WIDE.U32 UR40, UR34, UR42, URZ ;  /* 0x0000002a222872a5 */ /* 0x000fe2000f8e003f */
[----:B------:R-:W-:Y:S01]  /*0680*/  SHF.R.S32.HI R6, RZ, 0x7, R6 ;  /* 0x00000007ff067819 */ /* 0x000fe20000011406 */
[----:B------:R-:W-:Y:S01]  /*0690*/  UIMAD UR49, UR35, UR42, URZ ;  /* 0x0000002a233172a4 */ /* 0x000fe2000f8e023f */
[----:B------:R-:W-:Y:S01]  /*06a0*/  LOP3.LUT R3, R0, 0x8, R10, 0xf8, !PT ;  /* 0x0000000800037812 */ /* 0x000fe200078ef80a */
[----:B------:R-:W-:Y:S01]  /*06b0*/  USHF.R.S32.HI UR51, URZ, 0x1f, UR45 ;  /* 0x0000001f3f337899 */ /* 0x000fe2000801142d */
[----:B------:R-:W-:Y:S01]  /*06c0*/  SHF.R.U32.HI R220, RZ, 0x3, R0 ;  /* 0x00000003ffdc7819 */ /* 0x000fe20000011600 */
[----:B------:R-:W-:Y:S01]  /*06d0*/  IMAD R0, R6, 0x800, R4 ;  /* 0x0000080006007824 */ /* 0x000fe200078e0204 */
[----:B------:R-:W-:Y:S01]  /*06e0*/  LOP3.LUT R5, R2, 0x8, R10, 0xf8, !PT ;  /* 0x0000000802057812 */ /* 0x000fe200078ef80a */
[----:B------:R-:W-:Y:S01]  /*06f0*/  UIMAD UR48, UR6, UR48, URZ ;  /* 0x00000030063072a4 */ /* 0x000fe2000f8e023f */
[----:B------:R-:W-:Y:S01]  /*0700*/  LOP3.LUT R2, R3, R220, RZ, 0x3c, !PT ;  /* 0x000000dc03027212 */ /* 0x000fe200078e3cff */
[----:B------:R-:W-:Y:S01]  /*0710*/  @!UP5 UIMAD UR47, UR7, UR47, URZ ;  /* 0x0000002f072fd2a4 */ /* 0x000fe2000f8e023f */
[----:B------:R-:W-:Y:S01]  /*0720*/  LEA.HI R3, R13, R14, RZ, 0x6 ;  /* 0x0000000e0d037211 */ /* 0x000fe200078f30ff */
[----:B------:R-:W-:Y:S01]  /*0730*/  USHF.R.S32.HI UR46, URZ, 0x1f, UR39 ;  /* 0x0000001f3f2e7899 */ /* 0x000fe20008011427 */
[----:B------:R-:W-:Y:S01]  /*0740*/  LOP3.LUT R220, R4, R5, R220, 0xf6, !PT ;  /* 0x0000000504dc7212 */ /* 0x000fe200078ef6dc */
[----:B------:R-:W-:Y:S01]  /*0750*/  IMAD.IADD R2, R0, 0x1, R2 ;  /* 0x0000000100027824 */ /* 0x000fe200078e0202 */
[----:B------:R-:W-:Y:S01]  /*0760*/  SHF.R.S32.HI R0, RZ, 0x6, R3 ;  /* 0x00000006ff007819 */ /* 0x000fe20000011403 */
[----:B------:R-:W-:Y:S01]  /*0770*/  IMAD.SHL.U32 R4, R6, 0x20, RZ ;  /* 0x0000002006047824 */ /* 0x000fe200078e00ff */
[----:B------:R-:W-:Y:S01]  /*0780*/  LOP3.LUT R3, R15, 0x7ffffffc, RZ, 0xc0, !PT ;  /* 0x7ffffffc0f037812 */ /* 0x000fe200078ec0ff */
[----:B------:R-:W-:Y:S01]  /*0790*/  IMAD.SHL.U32 R6, R11, 0x20, RZ ;  /* 0x000000200b067824 */ /* 0x000fe200078e00ff */
[----:B------:R-:W-:Y:S01]  /*07a0*/  R2P PR, R7, 0x6 ;  /* 0x0000000607007804 */ /* 0x000fe20000000000 */
[----:B------:R-:W-:Y:S01]  /*07b0*/  IMAD R230, R0, 0x200, R8 ;  /* 0x0000020000e67824 */ /* 0x000fe200078e0208 */
[----:B------:R-:W-:Y:S01]  /*07c0*/  LOP3.LUT R247, R4, 0x6, R247, 0xf8, !PT ;  /* 0x0000000604f77812 */ /* 0x000fe200078ef8f7 */
[----:B------:R-:W-:Y:S01]  /*07d0*/  IMAD.SHL.U32 R5, R0, 0x8, RZ ;  /* 0x0000000800057824 */ /* 0x000fe200078e00ff */
[----:B------:R-:W-:Y:S01]  /*07e0*/  LOP3.LUT P6, RZ, R9, 0x2, RZ, 0xc0, !PT ;  /* 0x0000000209ff7812 */ /* 0x000fe200078cc0ff */
[----:B------:R-:W-:Y:S01]  /*07f0*/  IMAD.SHL.U32 R0, R7, 0x40, RZ ;  /* 0x0000004007007824 */ /* 0x000fe200078e00ff */
[----:B------:R-:W-:Y:S01]  /*0800*/  LOP3.LUT P5, RZ, R9, 0x4, RZ, 0xc0, !PT ;  /* 0x0000000409ff7812 */ /* 0x000fe200078ac0ff */
[----:B------:R-:W-:Y:S01]  /*0810*/  IMAD.IADD R8, R14, 0x1, -R3 ;  /* 0x000000010e087824 */ /* 0x000fe200078e0a03 */
[----:B------:R-:W-:Y:S01]  /*0820*/  LOP3.LUT R3, R5, 0x18, RZ, 0xc0, !PT ;  /* 0x0000001805037812 */ /* 0x000fe200078ec0ff */
[----:B------:R-:W-:Y:S01]  /*0830*/  IMAD.SHL.U32 R2, R2, 0x2, RZ ;  /* 0x0000000202027824 */ /* 0x000fe200078e00ff */
[----:B------:R-:W-:Y:S01]  /*0840*/  LOP3.LUT R0, R0, 0x1c0, RZ, 0xc0, !PT ;  /* 0x000001c000007812 */ /* 0x000fe200078ec0ff */
[----:B------:R-:W-:Y:S01]  /*0850*/  IMAD.SHL.U32 R221, R220, 0x2, RZ ;  /* 0x00000002dcdd7824 */ /* 0x000fe200078e00ff */
[----:B------:R-:W-:Y:S01]  /*0860*/  LOP3.LUT R10, R3, 0x20, R6, 0xf8, !PT ;  /* 0x00000020030a7812 */ /* 0x000fe200078ef806 */
[----:B------:R-:W-:Y:S01]  /*0870*/  IMAD.SHL.U32 R6, R9, 0x40, RZ ;  /* 0x0000004009067824 */ /* 0x000fe200078e00ff */
[----:B------:R-:W-:Y:S01]  /*0880*/  SHF.R.U32.HI R5, RZ, 0x3, R0 ;  /* 0x00000003ff057819 */ /* 0x000fe20000011600 */
[----:B------:R-:W-:Y:S01]  /*0890*/  IMAD.SHL.U32 R230, R230, 0x2, RZ ;  /* 0x00000002e6e67824 */ /* 0x000fe200078e00ff */
[----:B------:R-:W-:-:S02]  /*08a0*/  LOP3.LUT R4, R0, 0x20, R4, 0xf8, !PT ;  /* 0x0000002000047812 */ /* 0x000fc400078ef804 */
[----:B------:R-:W-:Y:S01]  /*08b0*/  LOP3.LUT R7, R5, R0, R3, 0x1e, !PT ;  /* 0x0000000005077212 */ /* 0x000fe200078e1e03 */
[----:B------:R-:W-:Y:S01]  /*08c0*/  IMAD.SHL.U32 R0, R8, 0x2, RZ ;  /* 0x0000000208007824 */ /* 0x000fe200078e00ff */
[----:B------:R-:W-:Y:S02]  /*08d0*/  LOP3.LUT R5, R4, R5, RZ, 0x3c, !PT ;  /* 0x0000000504057212 */ /* 0x000fe400078e3cff */
[----:B------:R-:W-:Y:S01]  /*08e0*/  SEL R216, R222, 0xffffffc0, !P3 ;  /* 0xffffffc0ded87807 */ /* 0x000fe20005800000 */
[--C-:B------:R-:W-:Y:S01]  /*08f0*/  IMAD R4, R218, 0x400, R0.reuse ;  /* 0x00000400da047824 */ /* 0x100fe200078e0200 */
[----:B------:R-:W-:Y:S01]  /*0900*/  SEL R222, R222, 0xffffffc0, !P5 ;  /* 0xffffffc0dede7807 */ /* 0x000fe20006800000 */
[----:B------:R-:W-:Y:S01]  /*0910*/  IMAD R3, R224, 0x400, R0 ;  /* 0x00000400e0037824 */ /* 0x000fe200078e0200 */
[----:B------:R-:W-:Y:S01]  /*0920*/  LOP3.LUT R0, R6, 0x1c0, RZ, 0xc0, !PT ;  /* 0x000001c006007812 */ /* 0x000fe200078ec0ff */
[----:B------:R-:W-:Y:S01]  /*0930*/  IMAD.IADD R231, R4, 0x1, R5 ;  /* 0x0000000104e77824 */ /* 0x000fe200078e0205 */
[----:B------:R-:W-:Y:S01]  /*0940*/  SEL R237, R237, 0x10, !P0 ;  /* 0x00000010eded7807 */ /* 0x000fe20004000000 */
[----:B------:R-:W-:Y:S01]  /*0950*/  IMAD.IADD R244, R3, 0x1, R7 ;  /* 0x0000000103f47824 */ /* 0x000fe200078e0207 */
[----:B------:R-:W-:Y:S01]  /*0960*/  SHF.R.U32.HI R3, RZ, 0x3, R0 ;  /* 0x00000003ff037819 */ /* 0x000fe20000011600 */
[----:B------:R-:W-:-:S02]  /*0970*/  IMAD.SHL.U32 R4, R11, 0x8, RZ ;  /* 0x000000080b047824 */ /* 0x000fc400078e00ff */
[----:B------:R-:W-:Y:S01]  /*0980*/  IMAD.SHL.U32 R5, R12, 0x40, RZ ;  /* 0x000000400c057824 */ /* 0x000fe200078e00ff */
[----:B------:R-:W-:Y:S01]  /*0990*/  LOP3.LUT R7, R3, R10, R0, 0x1e, !PT ;  /* 0x0000000a03077212 */ /* 0x000fe200078e1e00 */
[----:B------:R-:W-:Y:S01]  /*09a0*/  IMAD.SHL.U32 R231, R231, 0x2, RZ ;  /* 0x00000002e7e77824 */ /* 0x000fe200078e00ff */
[----:B------:R-:W-:Y:S01]  /*09b0*/  LOP3.LUT R6, R0, 0x8, R4, 0xf8, !PT ;  /* 0x0000000800067812 */ /* 0x000fe200078ef804 */
[--C-:B------:R-:W-:Y:S01]  /*09c0*/  IMAD R220, R220, 0x2, R216.reuse ;  /* 0x00000002dcdc7824 */ /* 0x100fe200078e02d8 */
[----:B------:R-:W-:Y:S01]  /*09d0*/  LOP3.LUT R0, R5, 0xfffffe00, RZ, 0xc0, !PT ;  /* 0xfffffe0005007812 */ /* 0x000fe200078ec0ff */
[----:B------:R-:W-:Y:S01]  /*09e0*/  IMAD.IADD R217, R2, 0x1, R216 ;  /* 0x0000000102d97824 */ /* 0x000fe200078e02d8 */
[----:B------:R-:W-:Y:S01]  /*09f0*/  SHF.R.S32.HI R4, RZ, 0x2, R16 ;  /* 0x00000002ff047819 */ /* 0x000fe20000011410 */
[C---:B------:R-:W-:Y:S01]  /*0a00*/  IMAD.IADD R238, R231.reuse, 0x1, R237 ;  /* 0x00000001e7ee7824 */ /* 0x040fe200078e02ed */
[----:B------:R-:W-:Y:S01]  /*0a10*/  LOP3.LUT R3, R6, R3, RZ, 0x3c, !PT ;  /* 0x0000000306037212 */ /* 0x000fe200078e3cff */
[----:B------:R-:W-:Y:S01]  /*0a20*/  IMAD R224, R224, 0x400, R0 ;  /* 0x00000400e0e07824 */ /* 0x000fe200078e0200 */
[----:B------:R-:W-:Y:S01]  /*0a30*/  IADD3 R236, R231, 0x20, RZ ;  /* 0x00000020e7ec7810 */ /* 0x000fe20007ffe0ff */
[----:B------:R-:W-:Y:S01]  /*0a40*/  IMAD R251, R218, 0x10, R4 ;  /* 0x00000010dafb7824 */ /* 0x000fe200078e0204 */
[----:B------:R-:W-:Y:S01]  /*0a50*/  LEA R244, R244, 0x10000, 0x1 ;  /* 0x00010000f4f47811 */ /* 0x000fe200078e08ff */
[----:B------:R-:W-:Y:S01]  /*0a60*/  IMAD R218, R218, 0x400, R0 ;  /* 0x00000400dada7824 */ /* 0x000fe200078e0200 */
[----:B------:R-:W-:Y:S01]  /*0a70*/  LOP3.LUT R0, R7, R0, RZ, 0xfc, !PT ;  /* 0x0000000007007212 */ /* 0x000fe200078efcff */
[----:B------:R-:W-:Y:S01]  /*0a80*/  IMAD.IADD R224, R3, 0x1, R224 ;  /* 0x0000000103e07824 */ /* 0x000fe200078e02e0 */
[----:B------:R-:W-:Y:S01]  /*0a90*/  @P1 IADD3 R236, R231, -0x20, RZ ;  /* 0xffffffe0e7ec1810 */ /* 0x000fe20007ffe0ff */
[----:B------:R-:W-:Y:S01]  /*0aa0*/  IMAD.IADD R218, R218, 0x1, R3 ;  /* 0x00000001dada7824 */ /* 0x000fe200078e0203 */
[----:B------:R-:W-:Y:S01]  /*0ab0*/  SEL R3, R226, 0xffffffe0, !P4 ;  /* 0xffffffe0e2037807 */ /* 0x000fe20006000000 */
[----:B------:R-:W-:Y:S01]  /*0ac0*/  IMAD.SHL.U32 R0, R0, 0x2, RZ ;  /* 0x0000000200007824 */ /* 0x000fe200078e00ff */
[----:B------:R-:W-:Y:S01]  /*0ad0*/  SEL R226, R226, 0xffffffe0, !P6 ;  /* 0xffffffe0e2e27807 */ /* 0x000fe20007000000 */
[----:B------:R-:W-:Y:S01]  /*0ae0*/  IMAD.SHL.U32 R218, R218, 0x2, RZ ;  /* 0x00000002dada7824 */ /* 0x000fe200078e00ff */
[----:B------:R-:W-:Y:S01]  /*0af0*/  LEA R224, R224, 0x20000, 0x1 ;  /* 0x00020000e0e07811 */ /* 0x000fe200078e08ff */
[----:B------:R-:W-:Y:S01]  /*0b00*/  IMAD.IADD R3, R2, 0x1, R3 ;  /* 0x0000000102037824 */ /* 0x000fe200078e0203 */
[----:B------:R-:W-:Y:S01]  /*0b10*/  IADD3 R245, R244, 0x40, RZ ;  /* 0x00000040f4f57810 */ /* 0x000fe20007ffe0ff */
[----:B------:R-:W-:Y:S01]  /*0b20*/  IMAD.IADD R219, R218, 0x1, R226 ;  /* 0x00000001dadb7824 */ /* 0x000fe200078e02e2 */
[----:B------:R-:W-:Y:S01]  /*0b30*/  @P2 IADD3 R245, R244, -0x40, RZ ;  /* 0xffffffc0f4f52810 */ /* 0x000fe20007ffe0ff */
[----:B------:R-:W-:-:S02]  /*0b40*/  IMAD.IADD R225, R222, 0x1, R224 ;  /* 0x00000001dee17824 */ /* 0x000fc400078e02e0 */
[----:B------:R-:W-:Y:S02]  /*0b50*/  IMAD.IADD R223, R218, 0x1, R222 ;  /* 0x00000001dadf7824 */ /* 0x000fe400078e02de */
[----:B------:R-:W-:Y:S02]  /*0b60*/  IMAD.IADD R227, R226, 0x1, R224 ;  /* 0x00000001e2e37824 */ /* 0x000fe400078e02e0 */
[----:B------:R-:W-:Y:S02]  /*0b70*/  IMAD.IADD R216, R216, 0x1, R3 ;  /* 0x00000001d8d87824 */ /* 0x000fe400078e0203 */
[----:B------:R-:W-:Y:S02]  /*0b80*/  IMAD.IADD R237, R237, 0x1, R236 ;  /* 0x00000001eded7824 */ /* 0x000fe400078e02ec */
[----:B------:R-:W-:Y:S02]  /*0b90*/  IMAD.IADD R222, R219, 0x1, R222 ;  /* 0x00000001dbde7824 */ /* 0x000fe400078e02de */
[----:B----4-:R-:W-:-:S02]  /*0ba0*/  IMAD.IADD R226, R226, 0x1, R225 ;  /* 0x00000001e2e27824 */ /* 0x010fc400078e02e1 */
.L_x_273:
        /* <DEDUP_REMOVED lines=27> */
[----:B----45:R4:W5:Y:S01]  /*0d60*/  @P0 LDG.E R6, [R6.64] ;  /* 0x0000000406060981 */ /* 0x030962000c1e1900 */
        /* <DEDUP_REMOVED lines=25> */
.L_x_245:
        /* <DEDUP_REMOVED lines=42> */
[----:B------:R-:W-:Y:S02]  /*11a0*/  USEL UR37, UR10, UR8, !UP2 ;  /* 0x000000080a257287 */ /* 0x000fe4000d000000 */
[----:B------:R-:W-:Y:S02]  /*11b0*/  @UP2 UIADD3 UR30, UR9, UR22, URZ ;  /* 0x00000016091e2290 */ /* 0x000fe4000fffe03f */
        /* <DEDUP_REMOVED lines=15> */
.L_x_247:
        /* <DEDUP_REMOVED lines=18> */
.L_x_248:
[----:B------:R-:W-:Y:S01]  /*13d0*/  IABS R8, c[0x0][0x1c8] ;  /* 0x0000720000087a13 */ /* 0x000fe20000000000 */
[----:B------:R-:W-:Y:S01]  /*13e0*/  ULDC.64 UR8, c[0x0][0x370] ;  /* 0x0000dc0000087ab9 */ /* 0x000fe20000000a00 */
[----:B--2---:R-:W-:Y:S01]  /*13f0*/  IABS R7, UR36 ;  /* 0x0000002400077c13 */ /* 0x004fe20008000000 */
[----:B------:R-:W-:Y:S01]  /*1400*/  @UP2 UIMAD.WIDE.U32 UR6, UR18, UR8, URZ ;  /* 0x00000008120622a5 */ /* 0x000fe2000f8e003f */
[----:B------:R-:W1:Y:S01]  /*1410*/  I2F.RP R4, R8 ;  /* 0x0000000800047306 */ /* 0x000e620000209400 */
[----:B------:R-:W-:Y:S01]  /*1420*/  ISETP.NE.AND P2, PT, RZ, c[0x0][0x1c8], PT ;  /* 0x00007200ff007a0c */ /* 0x000fe20003f45270 */
[----:B------:R-:W-:Y:S02]  /*1430*/  ULDC UR11, c[0x0][0x234] ;  /* 0x00008d00000b7ab9 */ /* 0x000fe40000000800 */
[----:B------:R-:W-:-:S02]  /*1440*/  @UP2 UIMAD UR22, UR18, UR9, UR7 ;  /* 0x00000009121622a4 */ /* 0x000fc4000f8e0207 */
[----:B------:R-:W-:Y:S02]  /*1450*/  @UP2 UMOV UR19, UR6 ;  /* 0x0000000600132c82 */ /* 0x000fe40008000000 */
[----:B------:R-:W-:Y:S02]  /*1460*/  ULDC.64 UR6, c[0x0][0x368] ;  /* 0x0000da0000067ab9 */ /* 0x000fe40000000a00 */
[----:B------:R-:W-:Y:S02]  /*1470*/  @!UP2 UIMAD UR8, UR38, UR6, URZ ;  /* 0x000000062608a2a4 */ /* 0x000fe4000f8e023f */
[----:B------:R-:W-:Y:S02]  /*1480*/  USHF.R.S32.HI UR20, URZ, 0x1f, UR23 ;  /* 0x0000001f3f147899 */ /* 0x000fe40008011417 */
        /* <DEDUP_REMOVED lines=39> */
[----:B------:R-:W-:Y:S02]  /*1700*/  @!UP5 UMOV UR11, UR47 ;  /* 0x0000002f000bdc82 */ /* 0x000fe40008000000 */
[----:B------:R-:W-:-:S06]  /*1710*/  UIADD3 UR9, UR7, UR9, URZ ;  /* 0x0000000907097290 */ /* 0x000fcc000fffe03f */
[----:B------:R-:W-:Y:S01]  /*1720*/  @!P0 IMAD.IADD R5, R5, 0x1, -R8 ;  /* 0x0000000105058824 */ /* 0x000fe200078e0a08 */
[----:B------:R-:W-:Y:S02]  /*1730*/  @!P0 IADD3 R4, R4, 0x1, RZ ;  /* 0x0000000104048810 */ /* 0x000fe40007ffe0ff */
[----:B------:R-:W-:Y:S02]  /*1740*/  ISETP.LE.AND P0, PT, RZ, UR54, PT ;  /* 0x00000036ff007c0c */ /* 0x000fe4000bf03270 */
[----:B------:R-:W-:-:S13]  /*1750*/  ISETP.GE.U32.AND P3, PT, R5, R8, PT ;  /* 0x000000080500720c */ /* 0x000fda0003f66070 */
[----:B------:R-:W-:-:S05]  /*1760*/  @P3 IADD3 R4, R4, 0x1, RZ ;  /* 0x0000000104043810 */ /* 0x000fca0007ffe0ff */
[----:B------:R-:W-:Y:S01]  /*1770*/  @!P0 IMAD.MOV R4, RZ, RZ, -R4 ;  /* 0x000000ffff048224 */ /* 0x000fe200078e0a04 */
[----:B------:R-:W-:Y:S02]  /*1780*/  PLOP3.LUT P0, PT, PT, PT, UP5, 0x80, 0x0 ;  /* 0x000000000000781c */ /* 0x000fe40003f0f058 */
[----:B------:R-:W-:-:S04]  /*1790*/  @!P2 LOP3.LUT R4, RZ, c[0x0][0x1c8], RZ, 0x33, !PT ;  /* 0x00007200ff04aa12 */ /* 0x000fc800078e33ff */
[----:B------:R-:W-:-:S07]  /*17a0*/  SHF.R.S32.HI R15, RZ, 0x1f, R4 ;  /* 0x0000001fff0f7819 */ /* 0x000fce0000011404 */
[----:B------:R-:W-:Y:S05]  /*17b0*/  @!P0 BRA `(.L_x_249) ;  /* 0x0000005000008947 */ /* 0x000fea0003800000 */
[----:B------:R-:W-:Y:S02]  /*17c0*/  ULDC UR8, c[0x0][0x224] ;  /* 0x0000890000087ab9 */ /* 0x000fe40000000800 */
[----:B------:R-:W-:-:S04]  /*17d0*/  @!UP2 UIMAD UR18, UR29, UR8, URZ ;  /* 0x000000081d12a2a4 */ /* 0x000fc8000f8e023f */
[----:B------:R-:W-:-:S04]  /*17e0*/  ULEA UR8, UR29, UR18, 0x7 ;  /* 0x000000121d087291 */ /* 0x000fc8000f8e383f */
[----:B------:R-:W-:Y:S01]  /*17f0*/  UIMAD UR8, UR53, UR36, UR8 ;  /* 0x00000024350872a4 */ /* 0x000fe2000f8e0208 */
[----:B------:R-:W-:Y:S05]  /*1800*/  BRA `(.L_x_250) ;  /* 0x0000001000007947 */ /* 0x000fea0003800000 */
.L_x_249:
[----:B------:R-:W-:Y:S02]  /*1810*/  UMOV UR8, UR48 ;  /* 0x0000003000087c82 */ /* 0x000fe40008000000 */
.L_x_250:
[----:B------:R-:W-:Y:S01]  /*1820*/  UIADD3 UR6, UP4, UP3, UR6, UR39, UR45 ;  /* 0x0000002706067290 */ /* 0x000fe2000fb9e02d */
[----:B------:R-:W1:Y:S01]  /*1830*/  S2R R11, SR_TID.X ;  /* 0x00000000000b7919 */ /* 0x000e620000002100 */
[----:B------:R-:W-:Y:S01]  /*1840*/  SHF.R.S32.HI R23, RZ, 0x1f, R243 ;  /* 0x0000001fff177819 */ /* 0x000fe200000114f3 */
[----:B------:R-:W-:Y:S01]  /*1850*/  IMAD.U32 R13, RZ, RZ, UR5 ;  /* 0x00000005ff0d7e24 */ /* 0x000fe2000f8e00ff */
[----:B------:R-:W-:Y:S01]  /*1860*/  UIADD3 UR18, UP2, UP1, UR14, UR6, UR15 ;  /* 0x000000060e127290 */ /* 0x000fe2000f95e00f */
[----:B------:R-:W-:Y:S01]  /*1870*/  IADD3 R5, P2, R243, UR13, RZ ;  /* 0x0000000df3057c10 */ /* 0x000fe2000ff5e0ff */
[----:B------:R-:W-:Y:S01]  /*1880*/  UIADD3.X UR6, UR9, UR46, UR51, UP4, UP3 ;  /* 0x0000002e09067290 */ /* 0x000fe2000a7e6433 */
[--C-:B------:R-:W-:Y:S01]  /*1890*/  SHF.R.S32.HI R249, RZ, 0x1f, R248.reuse ;  /* 0x0000001ffff97819 */ /* 0x100fe200000114f8 */
[----:B------:R-:W-:Y:S01]  /*18a0*/  ULDC UR5, c[0x0][0x2e8] ;  /* 0x0000ba0000057ab9 */ /* 0x000fe20000000800 */
[----:B------:R-:W-:Y:S01]  /*18b0*/  IADD3.X R7, R23, UR26, RZ, P2, !PT ;  /* 0x0000001a17077c10 */ /* 0x000fe200097fe4ff */
[----:B------:R-:W-:Y:S01]  /*18c0*/  UIADD3.X UR15, UR10, UR6, UR12, UP2, UP1 ;  /* 0x000000060a0f7290 */ /* 0x000fe200097e240c */
[----:B------:R-:W-:Y:S01]  /*18d0*/  IADD3 R6, P0, R248, UR19, RZ ;  /* 0x00000013f8067c10 */ /* 0x000fe2000ff1e0ff */
[----:B------:R-:W-:Y:S01]  /*18e0*/  IMAD.WIDE.U32 R8, R5, c[0x0][0x190], R248 ;  /* 0x0000640005087a25 */ /* 0x000fe200078e00f8 */
[----:B------:R-:W-:Y:S01]  /*18f0*/  ULDC.64 UR6, c[0x0][0x1a8] ;  /* 0x00006a0000067ab9 */ /* 0x000fe20000000a00 */
[----:B------:R-:W-:Y:S01]  /*1900*/  BSSY B1, `(.L_x_246) ;  /* 0x00006ab000017945 */ /* 0x000fe20003800000 */
[----:B------:R-:W-:Y:S01]  /*1910*/  UIMAD UR6, UR55, UR6, URZ ;  /* 0x00000006370672a4 */ /* 0x000fe2000f8e023f */
[----:B------:R-:W-:Y:S01]  /*1920*/  IMAD R7, R7, c[0x0][0x190], RZ ;  /* 0x0000640007077a24 */ /* 0x000fe200078e02ff */
[----:B------:R-:W-:Y:S01]  /*1930*/  IADD3 R8, P2, R8, UR37, RZ ;  /* 0x0000002508087c10 */ /* 0x000fe2000ff5e0ff */
[----:B------:R-:W-:Y:S01]  /*1940*/  IMAD.U32 R14, RZ, RZ, UR36 ;  /* 0x00000024ff0e7e24 */ /* 0x000fe2000f8e00ff */
[----:B------:R-:W-:Y:S01]  /*1950*/  UIMAD UR14, UR36, UR7, UR6 ;  /* 0x00000007240e72a4 */ /* 0x000fe2000f8e0206 */
[----:B------:R-:W-:Y:S01]  /*1960*/  IMAD R5, R5, c[0x0][0x194], R7 ;  /* 0x0000650005057a24 */ /* 0x000fe200078e0207 */
[----:B------:R-:W-:Y:S01]  /*1970*/  IADD3.X R7, R249, UR22, RZ, P0, !PT ;  /* 0x00000016f9077c10 */ /* 0x000fe200087fe4ff */
[----:B------:R-:W-:Y:S01]  /*1980*/  ULDC.64 UR6, c[0x0][0x378] ;  /* 0x0000de0000067ab9 */ /* 0x000fe20000000a00 */
[----:B------:R-:W-:Y:S01]  /*1990*/  IMAD.U32 R12, RZ, RZ, UR4 ;  /* 0x00000004ff0c7e24 */ /* 0x000fe2000f8e00ff */
[----:B------:R-:W-:Y:S01]  /*19a0*/  UIMAD UR6, UR55, UR6, URZ ;  /* 0x00000006370672a4 */ /* 0x000fe2000f8e023f */
[----:B-1----:R-:W-:Y:S01]  /*19b0*/  SHF.R.S32.HI R10, RZ, 0x1f, R11 ;  /* 0x0000001fff0a7819 */ /* 0x002fe2000001140b */
[----:B------:R-:W-:Y:S01]  /*19c0*/  UIADD3 UR10, UR13, UR8, URZ ;  /* 0x000000080d0a7290 */ /* 0x000fe2000fffe03f */
[----:B------:R-:W-:Y:S01]  /*19d0*/  IADD3.X R9, R9, UR30, R5, P2, !PT ;  /* 0x0000001e09097c10 */ /* 0x000fe200097fe405 */
[----:B------:R-:W-:Y:S01]  /*19e0*/  UIMAD UR9, UR36, UR7, UR6 ;  /* 0x00000007240972a4 */ /* 0x000fe2000f8e0206 */
[----:B------:R-:W-:Y:S01]  /*19f0*/  IMAD.U32 R5, RZ, RZ, UR13 ;  /* 0x0000000dff057e24 */ /* 0x000fe2000f8e00ff */
[----:B------:R-:W-:Y:S01]  /*1a00*/  LEA.HI R10, R10, R11, RZ, 0x5 ;  /* 0x0000000b0a0a7211 */ /* 0x000fe200078f28ff */
[----:B------:R-:W-:Y:S01]  /*1a10*/  ULDC.64 UR6, c[0x0][0x370] ;  /* 0x0000dc0000067ab9 */ /* 0x000fe20000000a00 */
[----:B------:R-:W-:Y:S01]  /*1a20*/  IMAD.WIDE.U32 R8, R14, c[0x0][0x1a8], R8 ;  /* 0x00006a000e087a25 */ /* 0x000fe200078e0008 */
[----:B------:R-:W-:-:S02]  /*1a30*/  UIMAD UR6, UR26, UR6, URZ ;  /* 0x000000061a0672a4 */ /* 0x000fc4000f8e023f */
[----:B------:R-:W-:Y:S01]  /*1a40*/  UIADD3 UR8, UR13, UR11, URZ ;  /* 0x0000000b0d087290 */ /* 0x000fe2000fffe03f */
[----:B------:R-:W-:Y:S01]  /*1a50*/  IMAD.WIDE.U32 R6, R5, c[0x0][0x370], R6 ;  /* 0x0000dc0005067a25 */ /* 0x000fe200078e0006 */
[----:B------:R-:W-:Y:S01]  /*1a60*/  UIMAD UR7, UR13, UR7, UR6 ;  /* 0x000000070d0772a4 */ /* 0x000fe2000f8e0206 */
[----:B------:R-:W-:Y:S01]  /*1a70*/  LOP3.LUT R5, R10, 0xffffffe0, RZ, 0xc0, !PT ;  /* 0xffffffe00a057812 */ /* 0x000fe200078ec0ff */
[----:B------:R-:W-:Y:S01]  /*1a80*/  UIADD3 UR6, -UR16, UR25, UR23 ;  /* 0x0000001910067290 */ /* 0x000fe2000fffe117 */
[----:B------:R-:W-:Y:S02]  /*1a90*/  SHF.R.S32.HI R10, RZ, 0x5, R10 ;  /* 0x00000005ff0a7819 */ /* 0x000fe4000001140a */
[----:B------:R-:W-:Y:S01]  /*1aa0*/  LEA R234, P2, R8, c[0x0][0x160], 0x1 ;  /* 0x0000580008ea7a11 */ /* 0x000fe200078408ff */
[----:B------:R-:W-:Y:S01]  /*1ab0*/  UIADD3 UR6, UR6, -UR5, URZ ;  /* 0x8000000506067290 */ /* 0x000fe2000fffe03f */
[----:B------:R-:W-:Y:S01]  /*1ac0*/  IMAD.IADD R5, R11, 0x1, -R5 ;  /* 0x000000010b057824 */ /* 0x000fe200078e0a05 */
[----:B------:R-:W-:Y:S01]  /*1ad0*/  IADD3 R7, R7, UR7, RZ ;  /* 0x0000000707077c10 */ /* 0x000fe2000fffe0ff */
[----:B------:R-:W-:Y:S01]  /*1ae0*/  IMAD.U32 R11, RZ, RZ, UR36 ;  /* 0x00000024ff0b7e24 */ /* 0x000fe2000f8e00ff */
[----:B------:R-:W-:Y:S01]  /*1af0*/  USHF.R.S32.HI UR12, URZ, 0x1f, UR6 ;  /* 0x0000001f3f0c7899 */ /* 0x000fe20008011406 */
[----:B------:R-:W-:Y:S01]  /*1b00*/  IMAD R10, R10, UR44, R5 ;  /* 0x0000002c0a0a7c24 */ /* 0x000fe2000f8e0205 */
[----:B------:R-:W-:Y:S01]  /*1b10*/  ULDC.64 UR4, c[0x0][0x200] ;  /* 0x0000800000047ab9 */ /* 0x000fe20000000a00 */
[----:B------:R-:W-:Y:S01]  /*1b20*/  IMAD R5, R23, c[0x0][0x370], RZ ;  /* 0x0000dc0017057a24 */ /* 0x000fe200078e02ff */
[----:B------:R-:W-:Y:S01]  /*1b30*/  ULEA.HI UR12, UR12, UR6, URZ, 0x6 ;  /* 0x000000060c0c7291 */ /* 0x000fe2000f8f303f */
[----:B------:R-:W-:Y:S01]  /*1b40*/  IMAD.WIDE.U32 R6, R11, c[0x0][0x378], R6 ;  /* 0x0000de000b067a25 */ /* 0x000fe200078e0006 */
[----:B------:R-:W-:Y:S01]  /*1b50*/  IADD3 R11, R9, UR14, RZ ;  /* 0x0000000e090b7c10 */ /* 0x000fe2000fffe0ff */
[----:B------:R-:W-:-:S02]  /*1b60*/  UIADD3 UR6, UR32, -0x1, URZ ;  /* 0xffffffff20067890 */ /* 0x000fc4000fffe03f */
[----:B------:R-:W-:Y:S01]  /*1b70*/  USHF.R.S32.HI UR12, URZ, 0x6, UR12 ;  /* 0x000000063f0c7899 */ /* 0x000fe2000801140c */
[----:B------:R-:W-:Y:S01]  /*1b80*/  IMAD R9, R243, c[0x0][0x374], R5 ;  /* 0x0000dd00f3097a24 */ /* 0x000fe200078e0205 */
[C---:B------:R-:W-:Y:S02]  /*1b90*/  IADD3 R5, P0, R10.reuse, UR18, RZ ;  /* 0x000000120a057c10 */ /* 0x040fe4000ff1e0ff */
[----:B------:R-:W-:Y:S01]  /*1ba0*/  UISETP.LT.AND UP1, UPT, URZ, UR12, UPT ;  /* 0x0000000c3f00728c */ /* 0x000fe2000bf21270 */
[----:B------:R-:W-:Y:S01]  /*1bb0*/  IADD3 R7, R7, UR9, RZ ;  /* 0x0000000907077c10 */ /* 0x000fe2000fffe0ff */
[----:B------:R-:W-:Y:S01]  /*1bc0*/  UIMAD.WIDE UR8, UR8, UR59, UR4 ;  /* 0x0000003b080872a5 */ /* 0x000fe2000f8e0204 */
[----:B------:R-:W-:Y:S01]  /*1bd0*/  LEA.HI.X.SX32 R10, R10, UR15, 0x1, P0 ;  /* 0x0000000f0a0a7c11 */ /* 0x000fe200080f0eff */
[----:B------:R-:W-:Y:S01]  /*1be0*/  USEL UR12, URZ, UR12, !UP1 ;  /* 0x0000000c3f0c7287 */ /* 0x000fe2000c800000 */
[----:B------:R-:W-:Y:S01]  /*1bf0*/  LEA.HI.X R235, R8, c[0x0][0x164], R11, 0x1, P2 ;  /* 0x0000590008eb7a11 */ /* 0x000fe200010f0c0b */
[----:B------:R-:W-:Y:S01]  /*1c00*/  ULDC.64 UR4, c[0x0][0x3c8] ;  /* 0x0000f20000047ab9 */ /* 0x000fe20000000a00 */
[----:B------:R-:W-:Y:S01]  /*1c10*/  IMAD.WIDE.U32 R6, R243, c[0x0][0x370], R6 ;  /* 0x0000dc00f3067a25 */ /* 0x000fe200078e0006 */
[----:B------:R-:W-:Y:S01]  /*1c20*/  UISETP.GT.AND UP1, UPT, UR32, UR12, UPT ;  /* 0x0000000c2000728c */ /* 0x000fe2000bf24270 */
[----:B------:R-:W-:Y:S01]  /*1c30*/  LEA R228, P2, R5, c[0x0][0x350], 0x2 ;  /* 0x0000d40005e47a11 */ /* 0x000fe200078410ff */
[----:B------:R-:W-:Y:S01]  /*1c40*/  UIMAD.WIDE UR10, UR10, UR59, UR4 ;  /* 0x0000003b0a0a72a5 */ /* 0x000fe2000f8e0204 */
[----:B------:R-:W-:Y:S01]  /*1c50*/  IMAD.IADD R7, R7, 0x1, R9 ;  /* 0x0000000107077824 */ /* 0x000fe200078e0209 */
[C---:B------:R-:W-:Y:S01]  /*1c60*/  LEA R232, P3, R6.reuse, c[0x0][0x330], 0x1 ;  /* 0x0000cc0006e87a11 */ /* 0x040fe200078608ff */
[----:B------:R-:W-:Y:S01]  /*1c70*/  UMOV UR7, UR9 ;  /* 0x0000000900077c82 */ /* 0x000fe20008000000 */
[----:B------:R-:W-:Y:S01]  /*1c80*/  PLOP3.LUT P0, PT, PT, PT, UP1, 0x80, 0x0 ;  /* 0x000000000000781c */ /* 0x000fe20003f0f018 */
[----:B------:R1:W2:Y:S01]  /*1c90*/  R2UR UR5, R13 ;  /* 0x000000000d0573c2 */ /* 0x0002a200000e0000 */
[----:B------:R-:W-:Y:S01]  /*1ca0*/  LEA.HI.X R229, R5, c[0x0][0x354], R10, 0x2, P2 ;  /* 0x0000d50005e57a11 */ /* 0x000fe200010f140a */
[----:B------:R-:W-:Y:S01]  /*1cb0*/  UMOV UR9, UR11 ;  /* 0x0000000b00097c82 */ /* 0x000fe20008000000 */
[----:B------:R-:W-:-:S05]  /*1cc0*/  LEA.HI.X R233, R6, c[0x0][0x334], R7, 0x1, P3 ;  /* 0x0000cd0006e97a11 */ /* 0x000fca00018f0c07 */
[----:B------:R1:W3:Y:S04]  /*1cd0*/  R2UR UR4, R12 ;  /* 0x000000000c0473c2 */ /* 0x0002e800000e0000 */
        /* <DEDUP_REMOVED lines=19> */
.L_x_252:
        /* <DEDUP_REMOVED lines=18> */
.L_x_253:
[----:B------:R-:W-:Y:S01]  /*1f30*/  ULDC.64 UR6, c[0x0][0x3a0] ;  /* 0x0000e80000067ab9 */ /* 0x000fe20000000a00 */
[----:B------:R-:W-:Y:S01]  /*1f40*/  IMAD.U32 R11, RZ, RZ, UR23 ;  /* 0x00000017ff0b7e24 */ /* 0x000fe2000f8e00ff */
[----:B------:R-:W-:Y:S01]  /*1f50*/  UIMAD UR6, UR20, UR6, URZ ;  /* 0x00000006140672a4 */ /* 0x000fe2000f8e023f */
[----:B------:R-:W-:Y:S01]  /*1f60*/  BSSY B0, `(.L_x_254) ;  /* 0x000001b000007945 */ /* 0x000fe20003800000 */
[----:B------:R-:W-:Y:S01]  /*1f70*/  ULDC.64 UR8, c[0x0][0x3b8] ;  /* 0x0000ee0000087ab9 */ /* 0x000fe20000000a00 */
[----:B------:R-:W-:Y:S01]  /*1f80*/  IMAD.WIDE.U32 R4, R11, c[0x0][0x3a0], R248 ;  /* 0x0000e8000b047a25 */ /* 0x000fe200078e00f8 */
[----:B------:R-:W-:Y:S02]  /*1f90*/  UIMAD UR7, UR23, UR7, UR6 ;  /* 0x00000007170772a4 */ /* 0x000fe4000f8e0206 */
[----:B------:R-:W-:-:S02]  /*1fa0*/  UIMAD UR6, UR21, -0x40, UR16 ;  /* 0xffffffc0150678a4 */ /* 0x000fc4000f8e0210 */
[----:B------:R-:W-:Y:S02]  /*1fb0*/  IADD3 R6, P0, R4, UR12, RZ ;  /* 0x0000000c04067c10 */ /* 0x000fe4000ff1e0ff */
[----:B------:R-:W-:Y:S01]  /*1fc0*/  MOV R4, UR7 ;  /* 0x0000000700047c02 */ /* 0x000fe20008000f00 */
[----:B------:R-:W-:Y:S01]  /*1fd0*/  UIMAD UR7, UR55, UR8, URZ ;  /* 0x00000008370772a4 */ /* 0x000fe2000f8e023f */
[----:B------:R-:W-:Y:S02]  /*1fe0*/  ISETP.GE.AND P1, PT, R243, UR6, PT ;  /* 0x00000006f3007c0c */ /* 0x000fe4000bf26270 */
[----:B------:R-:W-:Y:S01]  /*1ff0*/  IADD3.X R7, R5, UR13, R4, P0, !PT ;  /* 0x0000000d05077c10 */ /* 0x000fe200087fe404 */
[----:B------:R-:W-:Y:S01]  /*2000*/  IMAD.U32 R4, RZ, RZ, UR36 ;  /* 0x00000024ff047e24 */ /* 0x000fe2000f8e00ff */
[----:B------:R-:W-:-:S03]  /*2010*/  UIMAD UR7, UR36, UR9, UR7 ;  /* 0x00000009240772a4 */ /* 0x000fc6000f8e0207 */
[----:B------:R-:W-:-:S05]  /*2020*/  IMAD.WIDE.U32 R6, R4, c[0x0][0x3b8], R6 ;  /* 0x0000ee0004067a25 */ /* 0x000fca00078e0006 */
[----:B------:R-:W-:Y:S01]  /*2030*/  IADD3 R10, R7, UR7, RZ ;  /* 0x00000007070a7c10 */ /* 0x000fe2000fffe0ff */
[----:B------:R-:W-:Y:S05]  /*2040*/  @P1 BRA `(.L_x_255) ;  /* 0x000000c000001947 */ /* 0x000fea0003800000 */
[----:B------:R-:W-:Y:S01]  /*2050*/  MOV R4, R6 ;  /* 0x0000000600047202 */ /* 0x000fe20000000f00 */
[----:B------:R-:W-:Y:S01]  /*2060*/  IMAD R12, R23, c[0x0][0x3a0], RZ ;  /* 0x0000e800170c7a24 */ /* 0x000fe200078e02ff */
[----:B------:R-:W-:-:S05]  /*2070*/  MOV R5, R10 ;  /* 0x0000000a00057202 */ /* 0x000fca0000000f00 */
[----:B------:R-:W-:-:S04]  /*2080*/  IMAD.WIDE.U32 R8, R243, c[0x0][0x3a0], R4 ;  /* 0x0000e800f3087a25 */ /* 0x000fc800078e0004 */
[----:B------:R-:W-:-:S05]  /*2090*/  IMAD R4, R243, c[0x0][0x3a4], R12 ;  /* 0x0000e900f3047a24 */ /* 0x000fca00078e020c */
[----:B------:R-:W-:Y:S02]  /*20a0*/  IADD3 R5, R9, R4, RZ ;  /* 0x0000000409057210 */ /* 0x000fe40007ffe0ff */
[----:B------:R-:W-:-:S04]  /*20b0*/  LEA R4, P0, R8, c[0x0][0x340], 0x1 ;  /* 0x0000d00008047a11 */ /* 0x000fc800078008ff */
[----:B------:R-:W-:-:S05]  /*20c0*/  LEA.HI.X R5, R8, c[0x0][0x344], R5, 0x1, P0 ;  /* 0x0000d10008057a11 */ /* 0x000fca00000f0c05 */
[----:B------:R1:W-:Y:S04]  /*20d0*/  STG.E.128 [R4.64], RZ ;  /* 0x000000ff04007986 */ /* 0x0003e8000c101d04 */
[----:B------:R1:W-:Y:S04]  /*20e0*/  STG.E.128 [R4.64+0x80], RZ ;  /* 0x000080ff04007986 */ /* 0x0003e8000c101d04 */
[----:B------:R1:W-:Y:S04]  /*20f0*/  STG.E.128 [R4.64+0x100], RZ ;  /* 0x000100ff04007986 */ /* 0x0003e8000c101d04 */
[----:B------:R1:W-:Y:S02]  /*2100*/  STG.E.128 [R4.64+0x180], RZ ;  /* 0x000180ff04007986 */ /* 0x0003e4000c101d04 */
.L_x_255:
[----:B------:R-:W-:Y:S05]  /*2110*/  BSYNC B0 ;  /* 0x0000000000007941 */ /* 0x000fea0003800000 */
.L_x_254:
[----:B-1----:R-:W-:Y:S01]  /*2120*/  IADD3 R4, R243, 0x20, RZ ;  /* 0x00000020f3047810 */ /* 0x002fe20007ffe0ff */
[----:B------:R-:W-:Y:S03]  /*2130*/  BSSY B0, `(.L_x_256) ;  /* 0x0000010000007945 */ /* 0x000fe60003800000 */
[----:B------:R-:W-:-:S13]  /*2140*/  ISETP.GE.AND P0, PT, R4, UR6, PT ;  /* 0x0000000604007c0c */ /* 0x000fda000bf06270 */
[----:B------:R-:W-:Y:S05]  /*2150*/  @P0 BRA `(.L_x_257) ;  /* 0x000000d000000947 */ /* 0x000fea0003800000 */
[----:B------:R-:W-:Y:S02]  /*2160*/  IADD3 R4, P2, R243, 0x20, RZ ;  /* 0x00000020f3047810 */ /* 0x000fe40007f5e0ff */
[----:B------:R-:W-:Y:S02]  /*2170*/  MOV R7, R10 ;  /* 0x0000000a00077202 */ /* 0x000fe40000000f00 */
[----:B------:R-:W-:-:S03]  /*2180*/  IADD3.X R5, RZ, R23, RZ, P2, !PT ;  /* 0x00000017ff057210 */ /* 0x000fc600017fe4ff */
[----:B------:R-:W-:-:S04]  /*2190*/  IMAD.WIDE.U32 R6, R4, c[0x0][0x3a0], R6 ;  /* 0x0000e80004067a25 */ /* 0x000fc800078e0006 */
[----:B------:R-:W-:-:S04]  /*21a0*/  IMAD R5, R5, c[0x0][0x3a0], RZ ;  /* 0x0000e80005057a24 */ /* 0x000fc800078e02ff */
[----:B------:R-:W-:Y:S01]  /*21b0*/  IMAD R5, R4, c[0x0][0x3a4], R5 ;  /* 0x0000e90004057a24 */ /* 0x000fe200078e0205 */
[----:B------:R-:W-:-:S04]  /*21c0*/  LEA R4, P2, R6, c[0x0][0x340], 0x1 ;  /* 0x0000d00006047a11 */ /* 0x000fc800078408ff */
[----:B------:R-:W-:-:S04]  /*21d0*/  IADD3 R5, R7, R5, RZ ;  /* 0x0000000507057210 */ /* 0x000fc80007ffe0ff */
[----:B------:R-:W-:-:S05]  /*21e0*/  LEA.HI.X R5, R6, c[0x0][0x344], R5, 0x1, P2 ;  /* 0x0000d10006057a11 */ /* 0x000fca00010f0c05 */
[----:B------:R1:W-:Y:S04]  /*21f0*/  STG.E.128 [R4.64], RZ ;  /* 0x000000ff04007986 */ /* 0x0003e8000c101d04 */
[----:B------:R1:W-:Y:S04]  /*2200*/  STG.E.128 [R4.64+0x80], RZ ;  /* 0x000080ff04007986 */ /* 0x0003e8000c101d04 */
[----:B------:R1:W-:Y:S04]  /*2210*/  STG.E.128 [R4.64+0x100], RZ ;  /* 0x000100ff04007986 */ /* 0x0003e8000c101d04 */
[----:B------:R1:W-:Y:S02]  /*2220*/  STG.E.128 [R4.64+0x180], RZ ;  /* 0x000180ff04007986 */ /* 0x0003e4000c101d04 */
.L_x_257:
[----:B------:R-:W-:Y:S05]  /*2230*/  BSYNC B0 ;  /* 0x0000000000007941 */ /* 0x000fea0003800000 */
.L_x_256:
[----:B------:R-:W-:Y:S01]  /*2240*/  ULDC.64 UR6, c[0x0][0x3a8] ;  /* 0x0000ea0000067ab9 */ /* 0x000fe20000000a00 */
[----:B-1----:R-:W-:Y:S01]  /*2250*/  IMAD.WIDE.U32 R4, R11, c[0x0][0x3a8], R248 ;  /* 0x0000ea000b047a25 */ /* 0x002fe200078e00f8 */
[----:B------:R-:W-:Y:S01]  /*2260*/  UIMAD UR6, UR20, UR6, URZ ;  /* 0x00000006140672a4 */ /* 0x000fe2000f8e023f */
[----:B------:R-:W-:Y:S03]  /*2270*/  BSSY B0, `(.L_x_258) ;  /* 0x0000018000007945 */ /* 0x000fe60003800000 */
[----:B------:R-:W-:Y:S01]  /*2280*/  UIMAD UR6, UR23, UR7, UR6 ;  /* 0x00000007170672a4 */ /* 0x000fe2000f8e0206 */
[----:B------:R-:W-:-:S05]  /*2290*/  IADD3 R6, P2, R4, UR10, RZ ;  /* 0x0000000a04067c10 */ /* 0x000fca000ff5e0ff */
        /* <DEDUP_REMOVED lines=21> */
.L_x_259:
[----:B------:R-:W-:Y:S05]  /*23f0*/  BSYNC B0 ;  /* 0x0000000000007941 */ /* 0x000fea0003800000 */
.L_x_258:
[----:B------:R-:W-:Y:S05]  /*2400*/  @P0 BRA `(.L_x_260) ;  /* 0x00005fa000000947 */ /* 0x000fea0003800000 */
[----:B-1----:R-:W-:Y:S02]  /*2410*/  IADD3 R4, P0, R243, 0x20, RZ ;  /* 0x00000020f3047810 */ /* 0x002fe40007f1e0ff */
[----:B------:R-:W-:-:S02]  /*2420*/  MOV R7, R10 ;  /* 0x0000000a00077202 */ /* 0x000fc40000000f00 */
        /* <DEDUP_REMOVED lines=10> */
[----:B------:R1:W-:Y:S01]  /*24d0*/  STG.E.128 [R4.64+0x180], RZ ;  /* 0x000180ff04007986 */ /* 0x0003e2000c101d04 */
[----:B------:R-:W-:Y:S05]  /*24e0*/  BRA `(.L_x_260) ;  /* 0x00005ec000007947 */ /* 0x000fea0003800000 */
.L_x_251:
[----:B------:R-:W-:Y:S01]  /*24f0*/  ULDC.64 UR14, c[0x0][0x198] ;  /* 0x00006600000e7ab9 */ /* 0x000fe20000000a00 */
[----:B------:R-:W-:Y:S01]  /*2500*/  IMAD.U32 R6, RZ, RZ, UR23 ;  /* 0x00000017ff067e24 */ /* 0x000fe2000f8e00ff */
[----:B------:R-:W-:Y:S01]  /*2510*/  ULDC.64 UR18, c[0x0][0x1a0] ;  /* 0x0000680000127ab9 */ /* 0x000fe20000000a00 */
[----:B------:R-:W-:Y:S01]  /*2520*/  IADD3 R5, R243, 0x20, RZ ;  /* 0x00000020f3057810 */ /* 0x000fe20007ffe0ff */
[----:B------:R-:W-:Y:S01]  /*2530*/  UIMAD UR14, UR20, UR14, URZ ;  /* 0x0000000e140e72a4 */ /* 0x000fe2000f8e023f */
[C-C-:B------:R-:W-:Y:S01]  /*2540*/  IMAD.WIDE.U32 R8, R6.reuse, c[0x0][0x198], R248.reuse ;  /* 0x0000660006087a25 */ /* 0x140fe200078e00f8 */
[----:B------:R-:W-:Y:S01]  /*2550*/  UIMAD UR11, UR20, UR18, URZ ;  /* 0x00000012140b72a4 */ /* 0x000fe2000f8e023f */
[----:B------:R-:W-:Y:S01]  /*2560*/  IADD3 R21, R251, 0x8, RZ ;  /* 0x00000008fb157810 */ /* 0x000fe20007ffe0ff */
[----:B------:R-:W-:Y:S01]  /*2570*/  UIMAD UR15, UR23, UR15, UR14 ;  /* 0x0000000f170f72a4 */ /* 0x000fe2000f8e020e */
[----:B------:R-:W-:Y:S01]  /*2580*/  IMAD.WIDE.U32 R6, R6, c[0x0][0x1a0], R248 ;  /* 0x0000680006067a25 */ /* 0x000fe200078e00f8 */
[----:B------:R-:W-:Y:S01]  /*2590*/  UIMAD UR14, UR23, UR19, UR11 ;  /* 0x00000013170e72a4 */ /* 0x000fe2000f8e020b */
[----:B------:R-:W-:Y:S01]  /*25a0*/  IADD3 R8, P3, R8, UR31, RZ ;  /* 0x0000001f08087c10 */ /* 0x000fe2000ff7e0ff */
[----:B------:R-:W-:Y:S01]  /*25b0*/  UIMAD UR11, UR6, -0x40, UR25 ;  /* 0xffffffc0060b78a4 */ /* 0x000fe2000f8e0219 */
[----:B------:R-:W-:Y:S01]  /*25c0*/  IMAD.MOV.U32 R18, RZ, RZ, 0x40 ;  /* 0x00000040ff127424 */ /* 0x000fe200078e00ff */
[----:B------:R-:W-:Y:S01]  /*25d0*/  MOV R10, UR15 ;  /* 0x0000000f000a7c02 */ /* 0x000fe20008000f00 */
[----:B------:R-:W-:Y:S01]  /*25e0*/  UIMAD UR13, UR21, -0x40, UR16 ;  /* 0xffffffc0150d78a4 */ /* 0x000fe2000f8e0210 */
[----:B------:R-:W-:Y:S01]  /*25f0*/  IADD3 R16, P1, R6, UR27, RZ ;  /* 0x0000001b06107c10 */ /* 0x000fe2000ff3e0ff */
[----:B------:R-:W-:Y:S01]  /*2600*/  IMAD.U32 R6, RZ, RZ, UR14 ;  /* 0x0000000eff067e24 */ /* 0x000fe2000f8e00ff */
[----:B------:R-:W-:Y:S01]  /*2610*/  ISETP.GE.AND P2, PT, R5, UR11, PT ;  /* 0x0000000b05007c0c */ /* 0x000fe2000bf46270 */
[C---:B------:R-:W-:Y:S01]  /*2620*/  IMAD R19, R18.reuse, c[0x0][0x374], RZ ;  /* 0x0000dd0012137a24 */ /* 0x040fe200078e02ff */
[----:B------:R-:W-:Y:S01]  /*2630*/  IADD3.X R9, R9, UR33, R10, P3, !PT ;  /* 0x0000002109097c10 */ /* 0x000fe20009ffe40a */
[----:B------:R-:W-:Y:S01]  /*2640*/  IMAD.WIDE.U32 R10, R18, c[0x0][0x370], RZ ;  /* 0x0000dc00120a7a25 */ /* 0x000fe200078e00ff */
[----:B------:R-:W-:-:S02]  /*2650*/  IADD3.X R17, R7, UR28, R6, P1, !PT ;  /* 0x0000001c07117c10 */ /* 0x000fc40008ffe406 */
[----:B------:R-:W-:Y:S01]  /*2660*/  ISETP.GE.AND P0, PT, R5, UR13, PT ;  /* 0x0000000d05007c0c */ /* 0x000fe2000bf06270 */
[----:B------:R-:W-:Y:S01]  /*2670*/  IMAD.WIDE.U32 R6, R4, c[0x0][0x1b0], R8 ;  /* 0x00006c0004067a25 */ /* 0x000fe200078e0008 */
[----:B------:R-:W-:Y:S02]  /*2680*/  ISETP.GE.AND P1, PT, R243, UR13, PT ;  /* 0x0000000df3007c0c */ /* 0x000fe4000bf26270 */
[----:B------:R-:W-:Y:S01]  /*2690*/  ISETP.GE.AND P6, PT, R21, UR11, PT ;  /* 0x0000000b15007c0c */ /* 0x000fe2000bfc6270 */
[C---:B------:R-:W-:Y:S01]  /*26a0*/  IMAD R5, R15.reuse, c[0x0][0x1b0], RZ ;  /* 0x00006c000f057a24 */ /* 0x040fe200078e02ff */
[----:B------:R-:W-:Y:S01]  /*26b0*/  MOV R239, 0x7f800000 ;  /* 0x7f80000000ef7802 */ /* 0x000fe20000000f00 */
[----:B------:R-:W-:Y:S01]  /*26c0*/  IMAD R8, R15, c[0x0][0x1b8], RZ ;  /* 0x00006e000f087a24 */ /* 0x000fe200078e02ff */
[----:B------:R-:W-:Y:S01]  /*26d0*/  @!P2 IADD3 R14, P4, R232, R10, RZ ;  /* 0x0000000ae80ea210 */ /* 0x000fe20007f9e0ff */
[----:B------:R-:W-:-:S03]  /*26e0*/  IMAD.WIDE.U32 R12, R18, c[0x0][0x190], RZ ;  /* 0x00006400120c7a25 */ /* 0x000fc600078e00ff */
[----:B------:R-:W-:Y:S01]  /*26f0*/  @!P2 IADD3.X R15, R233, R11, R19, P4, !PT ;  /* 0x0000000be90fa210 */ /* 0x000fe200027fe413 */
[----:B------:R-:W-:Y:S01]  /*2700*/  IMAD R18, R18, c[0x0][0x194], RZ ;  /* 0x0000650012127a24 */ /* 0x000fe200078e02ff */
[----:B------:R-:W-:Y:S01]  /*2710*/  PLOP3.LUT P4, PT, PT, PT, UP6, 0x80, 0x0 ;  /* 0x000000000000781c */ /* 0x000fe20003f8f068 */
[----:B------:R-:W-:Y:S01]  /*2720*/  IMAD R5, R4, c[0x0][0x1b4], R5 ;  /* 0x00006d0004057a24 */ /* 0x000fe200078e0205 */
[----:B------:R-:W-:Y:S01]  /*2730*/  @!P2 IADD3 R12, P3, R234, R12, RZ ;  /* 0x0000000cea0ca210 */ /* 0x000fe20007f7e0ff */
[C---:B------:R-:W-:Y:S01]  /*2740*/  IMAD R22, R4.reuse, c[0x0][0x1bc], R8 ;  /* 0x00006f0004167a24 */ /* 0x040fe200078e0208 */
[----:B------:R-:W-:Y:S01]  /*2750*/  @!P0 IADD3 R20, P5, R243, 0x20, RZ ;  /* 0x00000020f3148810 */ /* 0x000fe20007fbe0ff */
[----:B------:R-:W-:Y:S01]  /*2760*/  IMAD.WIDE.U32 R16, R4, c[0x0][0x1b8], R16 ;  /* 0x00006e0004107a25 */ /* 0x000fe200078e0010 */
[----:B------:R-:W-:Y:S02]  /*2770*/  @!P2 IADD3.X R13, R235, R13, R18, P3, !PT ;  /* 0x0000000deb0da210 */ /* 0x000fe40001ffe412 */
[----:B------:R-:W-:Y:S01]  /*2780*/  @!P1 MOV R4, R6 ;  /* 0x0000000600049202 */ /* 0x000fe20000000f00 */
[----:B------:R-:W-:Y:S01]  /*2790*/  @!P0 IMAD.MOV.U32 R8, RZ, RZ, R6 ;  /* 0x000000ffff088224 */ /* 0x000fe200078e0006 */
[----:B------:R-:W-:Y:S01]  /*27a0*/  @!P0 IADD3 R6, P3, R243, 0x20, RZ ;  /* 0x00000020f3068810 */ /* 0x000fe20007f7e0ff */
[----:B------:R-:W-:-:S02]  /*27b0*/  IMAD.IADD R5, R7, 0x1, R5 ;  /* 0x0000000107057824 */ /* 0x000fc400078e0205 */
[----:B------:R-:W-:Y:S01]  /*27c0*/  @!P1 IMAD R7, R23, c[0x0][0x198], RZ ;  /* 0x0000660017079a24 */ /* 0x000fe200078e02ff */
[----:B------:R-:W-:Y:S01]  /*27d0*/  @!P0 IADD3.X R10, RZ, R23, RZ, P3, !PT ;  /* 0x00000017ff0a8210 */ /* 0x000fe20001ffe4ff */
[----:B------:R-:W-:Y:S01]  /*27e0*/  @!P0 IMAD.MOV.U32 R9, RZ, RZ, R5 ;  /* 0x000000ffff098224 */ /* 0x000fe200078e0005 */
[C---:B------:R-:W-:Y:S01]  /*27f0*/  ISETP.GE.AND P3, PT, R243.reuse, UR11, PT ;  /* 0x0000000bf3007c0c */ /* 0x040fe2000bf66270 */
[----:B------:R-:W-:Y:S01]  /*2800*/  @P4 BAR.SYNC.DEFER_BLOCKING 0x0 ;  /* 0x0000000000004b1d */ /* 0x000fe20000010000 */
[C---:B------:R-:W-:Y:S02]  /*2810*/  @!P1 IMAD R11, R243.reuse, c[0x0][0x19c], R7 ;  /* 0x00006700f30b9a24 */ /* 0x040fe400078e0207 */
[----:B------:R-:W-:-:S04]  /*2820*/  @!P1 IMAD.WIDE.U32 R4, R243, c[0x0][0x198], R4 ;  /* 0x00006600f3049a25 */ /* 0x000fc800078e0004 */
[----:B------:R-:W-:Y:S02]  /*2830*/  @!P0 IMAD R7, R10, c[0x0][0x198], RZ ;  /* 0x000066000a078a24 */ /* 0x000fe400078e02ff */
[----:B------:R-:W-:Y:S01]  /*2840*/  @!P0 IMAD.X R19, RZ, RZ, R23, P5 ;  /* 0x000000ffff138224 */ /* 0x000fe200028e0617 */
[----:B------:R-:W-:Y:S01]  /*2850*/  @!P1 LEA R10, P5, R4, c[0x0][0x168], 0x1 ;  /* 0x00005a00040a9a11 */ /* 0x000fe200078a08ff */
[----:B------:R-:W-:Y:S01]  /*2860*/  @!P1 IMAD.IADD R11, R5, 0x1, R11 ;  /* 0x00000001050b9824 */ /* 0x000fe200078e020b */
[----:B------:R-:W-:Y:S01]  /*2870*/  IADD3 R5, R17, R22, RZ ;  /* 0x0000001611057210 */ /* 0x000fe20007ffe0ff */
[C---:B------:R-:W-:Y:S02]  /*2880*/  @!P0 IMAD R18, R6.reuse, c[0x0][0x19c], R7 ;  /* 0x0000670006128a24 */ /* 0x040fe400078e0207 */
[----:B------:R-:W-:Y:S01]  /*2890*/  @!P0 IMAD.WIDE.U32 R6, R6, c[0x0][0x198], R8 ;  /* 0x0000660006068a25 */ /* 0x000fe200078e0008 */
[----:B------:R-:W-:-:S03]  /*28a0*/  @!P1 LEA.HI.X R11, R4, c[0x0][0x16c], R11, 0x1, P5 ;  /* 0x00005b00040b9a11 */ /* 0x000fc600028f0c0b */
[----:B------:R-:W-:Y:S01]  /*28b0*/  @!P0 IMAD R9, R19, c[0x0][0x1a0], RZ ;  /* 0x0000680013098a24 */ /* 0x000fe200078e02ff */
[----:B------:R-:W-:Y:S01]  /*28c0*/  @!P0 LEA R8, P5, R6, c[0x0][0x168], 0x1 ;  /* 0x00005a0006088a11 */ /* 0x000fe200078a08ff */
[----:B------:R-:W-:Y:S01]  /*28d0*/  @!P0 IMAD.IADD R7, R7, 0x1, R18 ;  /* 0x0000000107078824 */ /* 0x000fe200078e0212 */
[----:B------:R-:W-:Y:S01]  /*28e0*/  @!P0 MOV R18, R16 ;  /* 0x0000001000128202 */ /* 0x000fe20000000f00 */
[----:B------:R-:W-:Y:S01]  /*28f0*/  @!P0 IMAD R21, R20, c[0x0][0x1a4], R9 ;  /* 0x0000690014158a24 */ /* 0x000fe200078e0209 */
[----:B------:R1:W-:Y:S01]  /*2900*/  @P3 STS.128 [R230+0x8000], RZ ;  /* 0x008000ffe6003388 */ /* 0x0003e20000000c00 */
[----:B------:R-:W-:Y:S01]  /*2910*/  @!P1 IMAD.MOV.U32 R4, RZ, RZ, R16 ;  /* 0x000000ffff049224 */ /* 0x000fe200078e0010 */
[----:B------:R-:W-:Y:S01]  /*2920*/  @!P0 LEA.HI.X R9, R6, c[0x0][0x16c], R7, 0x1, P5 ;  /* 0x00005b0006098a11 */ /* 0x000fe200028f0c07 */
[----:B------:R-:W-:Y:S01]  /*2930*/  @!P1 IMAD R6, R23, c[0x0][0x1a0], RZ ;  /* 0x0000680017069a24 */ /* 0x000fe200078e02ff */
[----:B------:R1:W-:Y:S01]  /*2940*/  @P3 STS.128 [R230+0xa000], RZ ;  /* 0x00a000ffe6003388 */ /* 0x0003e20000000c00 */
[----:B------:R-:W-:-:S03]  /*2950*/  @!P1 IMAD.WIDE.U32 R16, R243, c[0x0][0x1a0], R4 ;  /* 0x00006800f3109a25 */ /* 0x000fc600078e0004 */
[----:B------:R1:W-:Y:S01]  /*2960*/  @P3 STS.128 [R230+0xc000], RZ ;  /* 0x00c000ffe6003388 */ /* 0x0003e20000000c00 */
[----:B------:R-:W-:Y:S02]  /*2970*/  @!P1 IMAD R6, R243, c[0x0][0x1a4], R6 ;  /* 0x00006900f3069a24 */ /* 0x000fe400078e0206 */
[----:B------:R-:W-:Y:S01]  /*2980*/  @!P0 IMAD.MOV.U32 R19, RZ, RZ, R5 ;  /* 0x000000ffff138224 */ /* 0x000fe200078e0005 */
[----:B------:R1:W-:Y:S01]  /*2990*/  @P3 STS.128 [R230+0xe000], RZ ;  /* 0x00e000ffe6003388 */ /* 0x0003e20000000c00 */
[----:B------:R-:W-:Y:S01]  /*29a0*/  @!P1 IMAD.IADD R5, R17, 0x1, R6 ;  /* 0x0000000111059824 */ /* 0x000fe200078e0206 */
[C---:B------:R-:W-:Y:S01]  /*29b0*/  @!P1 LEA R6, P5, R16.reuse, c[0x0][0x170], 0x1 ;  /* 0x00005c0010069a11 */ /* 0x040fe200078a08ff */
[----:B------:R-:W-:Y:S01]  /*29c0*/  IMAD.SHL.U32 R242, R251, 0x4, RZ ;  /* 0x00000004fbf27824 */ /* 0x000fe200078e00ff */
[----:B------:R-:W-:Y:S01]  /*29d0*/  @!PT LDS RZ, [RZ] ;  /* 0x00000000fffff984 */ /* 0x000fe20000000800 */
[----:B------:R-:W-:Y:S01]  /*29e0*/  @!PT LDS RZ, [RZ] ;  /* 0x00000000fffff984 */ /* 0x000fe20000000800 */
[----:B------:R-:W-:Y:S01]  /*29f0*/  @!PT LDS RZ, [RZ] ;  /* 0x00000000fffff984 */ /* 0x000fe20000000800 */
[----:B------:R1:W-:Y:S01]  /*2a00*/  @!P3 LDGSTS.E.BYPASS.LTC128B.128 [R230+0x8000], [R232.64] ;  /* 0x08000000e8e6bfae */ /* 0x0003e2000b901d44 */
[----:B------:R-:W-:Y:S01]  /*2a10*/  IMAD.MOV.U32 R240, RZ, RZ, 0x7f800000 ;  /* 0x7f800000fff07424 */ /* 0x000fe200078e00ff */
[----:B------:R-:W-:Y:S01]  /*2a20*/  @!P1 LEA.HI.X R7, R16, c[0x0][0x174], R5, 0x1, P5 ;  /* 0x00005d0010079a11 */ /* 0x000fe200028f0c05 */
[----:B------:R-:W-:Y:S01]  /*2a30*/  @!P0 IMAD.WIDE.U32 R18, R20, c[0x0][0x1a0], R18 ;  /* 0x0000680014128a25 */ /* 0x000fe200078e0012 */
[----:B------:R1:W-:Y:S04]  /*2a40*/  @!P3 LDGSTS.E.BYPASS.LTC128B.128 [R230+0xa000], [R232.64+0x80] ;  /* 0x0a000080e8e6bfae */ /* 0x0003e8000b901d44 */
[----:B------:R1:W-:Y:S01]  /*2a50*/  @!P3 LDGSTS.E.BYPASS.LTC128B.128 [R230+0xc000], [R232.64+0x100] ;  /* 0x0c000100e8e6bfae */ /* 0x0003e2000b901d44 */
[----:B------:R-:W-:-:S02]  /*2a60*/  @!P0 IADD3 R17, R19, R21, RZ ;  /* 0x0000001513118210 */ /* 0x000fc40007ffe0ff */
[C---:B------:R-:W-:Y:S01]  /*2a70*/  @!P0 LEA R4, P4, R18.reuse, c[0x0][0x170], 0x1 ;  /* 0x00005c0012048a11 */ /* 0x040fe200078808ff */
[----:B------:R1:W-:Y:S03]  /*2a80*/  @!P3 LDGSTS.E.BYPASS.LTC128B.128 [R230+0xe000], [R232.64+0x180] ;  /* 0x0e000180e8e6bfae */ /* 0x0003e6000b901d44 */
[----:B------:R-:W-:Y:S01]  /*2a90*/  @!P0 LEA.HI.X R5, R18, c[0x0][0x174], R17, 0x1, P4 ;  /* 0x00005d0012058a11 */ /* 0x000fe200020f0c11 */
        /* <DEDUP_REMOVED lines=65> */
[----:B--2---:R-:W-:-:S03]  /*2eb0*/  SHF.R.S32.HI R8, RZ, 0x1f, R251 ;  /* 0x0000001fff087819 */ /* 0x004fc600000114fb */
[----:B------:R3:W-:Y:S01]  /*2ec0*/  @!P1 LDGSTS.E.BYPASS.LTC128B.128 [R230+0x1c000], [R6.64+0x100] ;  /* 0x1c00010006e69fae */ /* 0x0007e2000b901d44 */
[----:B------:R-:W-:-:S03]  /*2ed0*/  SHF.L.U64.HI R241, R251, 0x2, R8 ;  /* 0x00000002fbf17819 */ /* 0x000fc60000010208 */
        /* <DEDUP_REMOVED lines=10> */
[----:B---3--:R-:W-:-:S03]  /*2f80*/  IADD3 R6, P1, R242, UR8, RZ ;  /* 0x00000008f2067c10 */ /* 0x008fc6000ff3e0ff */
[----:B------:R2:W-:Y:S01]  /*2f90*/  @!P0 LDGSTS.E.BYPASS.LTC128B.128 [R230+0x1d000], [R4.64+0x100] ;  /* 0x1d00010004e68fae */ /* 0x0005e2000b901d44 */
[----:B------:R-:W-:-:S03]  /*2fa0*/  IADD3.X R7, R241, UR7, RZ, P1, !PT ;  /* 0x00000007f1077c10 */ /* 0x000fc60008ffe4ff */
[----:B------:R2:W-:Y:S04]  /*2fb0*/  @!P0 LDGSTS.E.BYPASS.LTC128B.128 [R230+0x1f000], [R4.64+0x180] ;  /* 0x1f00018004e68fae */ /* 0x0005e8000b901d44 */
[----:B------:R-:W0:Y:S04]  /*2fc0*/  LDGDEPBAR ;  /* 0x00000000000079af */ /* 0x000e280000000000 */
[----:B------:R1:W5:Y:S04]  /*2fd0*/  @!P2 LDG.E R239, [R6.64] ;  /* 0x0000000406efa981 */ /* 0x000368000c1e1900 */
[----:B------:R1:W5:Y:S01]  /*2fe0*/  @!P6 LDG.E R240, [R6.64+0x20] ;  /* 0x0000200406f0e981 */ /* 0x000362000c1e1900 */
[----:B------:R-:W-:Y:S01]  /*2ff0*/  IMAD.MOV.U32 R250, RZ, RZ, c[0x0][0x22c] ;  /* 0x00008b00fffa7624 */ /* 0x000fe200078e00ff */
[----:B------:R-:W-:Y:S01]  /*3000*/  UIADD3 UR15, UR25, 0x40, UR23 ;  /* 0x00000040190f7890 */ /* 0x000fe2000fffe017 */
[----:B------:R-:W-:Y:S01]  /*3010*/  CS2R R190, SRZ ;  /* 0x0000000000be7805 */ /* 0x000fe2000001ff00 */
[----:B------:R-:W-:Y:S01]  /*3020*/  CS2R R188, SRZ ;  /* 0x0000000000bc7805 */ /* 0x000fe2000001ff00 */
[----:B------:R-:W-:Y:S01]  /*3030*/  IMAD R250, R250, c[0x0][0x1c0], RZ ;  /* 0x00007000fafa7a24 */ /* 0x000fe200078e02ff */
        /* <DEDUP_REMOVED lines=9> */
[----:B--2---:R-:W-:Y:S01]  /*30d0*/  IADD3 R5, R251, 0x1, RZ ;  /* 0x00000001fb057810 */ /* 0x004fe20007ffe0ff */
[----:B------:R-:W-:Y:S01]  /*30e0*/  CS2R R176, SRZ ;  /* 0x0000000000b07805 */ /* 0x000fe2000001ff00 */
[----:B------:R-:W-:Y:S01]  /*30f0*/  MOV R4, UR25 ;  /* 0x0000001900047c02 */ /* 0x000fe20008000f00 */
[----:B------:R-:W-:Y:S01]  /*3100*/  CS2R R170, SRZ ;  /* 0x0000000000aa7805 */ /* 0x000fe2000001ff00 */
        /* <DEDUP_REMOVED lines=52> */
[----:B------:R-:W-:Y:S01]  /*3450*/  LEA R252, -R250, RZ, 0x6 ;  /* 0x000000fffafc7211 */ /* 0x000fe200078e31ff */
[----:B------:R-:W-:-:S02]  /*3460*/  UIADD3 UR14, UR23, 0x40, URZ ;  /* 0x00000040170e7890 */ /* 0x000fc4000fffe03f */
[----:B-1----:R-:W-:Y:S02]  /*3470*/  UIADD3 UR15, UR15, -UR16, URZ ;  /* 0x800000100f0f7290 */ /* 0x002fe4000fffe03f */
.L_x_263:
[----:B------:R-:W0:Y:S01]  /*3480*/  LDGDEPBAR ;  /* 0x00000000000079af */ /* 0x000e220000000000 */
[----:B------:R-:W-:Y:S01]  /*3490*/  USHF.L.U32 UR11, UR6, 0x6, URZ ;  /* 0x00000006060b7899 */ /* 0x000fe2000800063f */
[C---:B-----5:R-:W-:Y:S01]  /*34a0*/  FSETP.NEU.FTZ.AND P1, PT, R239.reuse, -INF , PT ;  /* 0xff800000ef00780b */ /* 0x060fe20003f3d000 */
[----:B------:R-:W-:Y:S02]  /*34b0*/  UISETP.GT.AND UP2, UPT, UR6, UR12, UPT ;  /* 0x0000000c0600728c */ /* 0x000fe4000bf44270 */
[----:B------:R-:W-:Y:S04]  /*34c0*/  UISETP.GE.AND UP0, UPT, UR11, UR15, UPT ;  /* 0x0000000f0b00728c */ /* 0x000fe8000bf06270 */
[----:B------:R-:W-:Y:S01]  /*34d0*/  UISETP.LT.AND UP0, UPT, UR14, UR16, UP0 ;  /* 0x000000100e00728c */ /* 0x000fe20008701270 */
[----:B------:R-:W-:Y:S05]  /*34e0*/  PLOP3.LUT P3, PT, PT, PT, UP2, 0x80, 0x0 ;  /* 0x000000000000781c */ /* 0x000fea0003f6f028 */
[----:B------:R-:W-:Y:S01]  /*34f0*/  PLOP3.LUT P0, PT, PT, PT, UP0, 0x80, 0x0 ;  /* 0x000000000000781c */ /* 0x000fe20003f0f008 */
[----:B------:R-:W-:Y:S04]  /*3500*/  DEPBAR.LE SB0, 0x0 ;  /* 0x000080000000791a */ /* 0x000fe80000000000 */
[----:B------:R-:W-:Y:S06]  /*3510*/  BAR.SYNC.DEFER_BLOCKING 0x0 ;  /* 0x0000000000007b1d */ /* 0x000fec0000010000 */
[----:B------:R-:W-:Y:S05]  /*3520*/  LDSM.16.M88.4 R16, [R218] ;  /* 0x00000000da10783b */ /* 0x000fea0000000200 */
[----:B-1----:R-:W1:Y:S05]  /*3530*/  LDSM.16.M88.4 R8, [R2+0x10000] ;  /* 0x010000000208783b */ /* 0x002e6a0000000200 */
[----:B------:R-:W2:Y:S05]  /*3540*/  LDSM.16.M88.4 R84, [R2+0x10800] ;  /* 0x010800000254783b */ /* 0x000eaa0000000200 */
[----:B------:R-:W-:Y:S05]  /*3550*/  LDSM.16.M88.4 R88, [R219] ;  /* 0x00000000db58783b */ /* 0x000fea0000000200 */
[----:B------:R-:W3:Y:S05]  /*3560*/  LDSM.16.M88.4 R92, [R3+0x10000] ;  /* 0x01000000035c783b */ /* 0x000eea0000000200 */
[----:B------:R-:W4:Y:S05]  /*3570*/  LDSM.16.M88.4 R96, [R3+0x10800] ;  /* 0x010800000360783b */ /* 0x000f2a0000000200 */
[----:B------:R-:W-:Y:S05]  /*3580*/  LDSM.16.M88.4 R100, [R223] ;  /* 0x00000000df64783b */ /* 0x000fea0000000200 */
[----:B------:R-:W3:Y:S05]  /*3590*/  LDSM.16.M88.4 R104, [R217+0x10000] ;  /* 0x01000000d968783b */ /* 0x000eea0000000200 */
[----:B------:R-:W4:Y:S01]  /*35a0*/  LDSM.16.M88.4 R108, [R217+0x10800] ;  /* 0x01080000d96c783b */ /* 0x000f220000000200 */
[C---:B-1----:R-:W-:Y:S04]  /*35b0*/  HMMA.16816.F32.BF16 R4, R16.reuse, R8, RZ ;  /* 0x000000081004723c */ /* 0x042fe800000418ff */
[----:B------:R-:W-:Y:S04]  /*35c0*/  LDSM.16.M88.4 R112, [R216+0x10800] ;  /* 0x01080000d870783b */ /* 0x000fe80000000200 */
[C---:B------:R-:W-:Y:S08]  /*35d0*/  HMMA.16816.F32.BF16 R8, R16.reuse, R10, RZ ;  /* 0x0000000a1008723c */ /* 0x040ff000000418ff */
[C---:B--2---:R-:W-:Y:S08]  /*35e0*/  HMMA.16816.F32.BF16 R12, R16.reuse, R84, RZ ;  /* 0x00000054100c723c */ /* 0x044ff000000418ff */
[----:B------:R-:W-:Y:S01]  /*35f0*/  HMMA.16816.F32.BF16 R16, R16, R86, RZ ;  /* 0x000000561010723c */ /* 0x000fe200000418ff */
[----:B------:R-:W-:Y:S07]  /*3600*/  LDSM.16.M88.4 R84, [R222] ;  /* 0x00000000de54783b */ /* 0x000fee0000000200 */
[C---:B---3--:R-:W-:Y:S08]  /*3610*/  HMMA.16816.F32.BF16 R4, R88.reuse, R92, R4 ;  /* 0x0000005c5804723c */ /* 0x048ff00000041804 */
[C---:B------:R-:W-:Y:S01]  /*3620*/  HMMA.16816.F32.BF16 R8, R88.reuse, R94, R8 ;  /* 0x0000005e5808723c */ /* 0x040fe20000041808 */
[----:B------:R-:W1:Y:S07]  /*3630*/  LDSM.16.M88.4 R92, [R216+0x10000] ;  /* 0x01000000d85c783b */ /* 0x000e6e0000000200 */
[C---:B----4-:R-:W-:Y:S08]  /*3640*/  HMMA.16816.F32.BF16 R12, R88.reuse, R96, R12 ;  /* 0x00000060580c723c */ /* 0x050ff0000004180c */
[----:B------:R-:W-:Y:S01]  /*3650*/  HMMA.16816.F32.BF16 R16, R88, R98, R16 ;  /* 0x000000625810723c */ /* 0x000fe20000041810 */
[----:B------:R-:W-:Y:S05]  /*3660*/  LDSM.16.M88.4 R88, [R218+0x2000] ;  /* 0x00200000da58783b */ /* 0x000fea0000000200 */
[----:B------:R-:W2:Y:S02]  /*3670*/  LDSM.16.M88.4 R96, [R2+0x12000] ;  /* 0x012000000260783b */ /* 0x000ea40000000200 */
[C---:B------:R-:W-:Y:S08]  /*3680*/  HMMA.16816.F32.BF16 R4, R100.reuse, R104, R4 ;  /* 0x000000686404723c */ /* 0x040ff00000041804 */
[C---:B------:R-:W-:Y:S01]  /*3690*/  HMMA.16816.F32.BF16 R8, R100.reuse, R106, R8 ;  /* 0x0000006a6408723c */ /* 0x040fe20000041808 */
[----:B------:R-:W3:Y:S07]  /*36a0*/  LDSM.16.M88.4 R104, [R2+0x12800] ;  /* 0x012800000268783b */ /* 0x000eee0000000200 */
        /* <DEDUP_REMOVED lines=72> */
[----:B------:R-:W3:Y:S07]  /*3b30*/  LDSM.16.M88.4 R84, [R217+0x16800] ;  /* 0x01680000d954783b */ /* 0x000eee0000000200 */
[C---:B-1----:R-:W-:Y:S08]  /*3b40*/  HMMA.16816.F32.BF16 R4, R88.reuse, R100, R4 ;  /* 0x000000645804723c */ /* 0x042ff00000041804 */
[C---:B------:R-:W-:Y:S01]  /*3b50*/  HMMA.16816.F32.BF16 R8, R88.reuse, R102, R8 ;  /* 0x000000665808723c */ /* 0x040fe20000041808 */
[----:B------:R-:W1:Y:S07]  /*3b60*/  LDSM.16.M88.4 R100, [R222+0x6000] ;  /* 0x00600000de64783b */ /* 0x000e6e0000000200 */
[C---:B------:R-:W-:Y:S08]  /*3b70*/  HMMA.16816.F32.BF16 R12, R88.reuse, R104, R12 ;  /* 0x00000068580c723c */ /* 0x040ff0000004180c */
[----:B------:R-:W-:Y:S07]  /*3b80*/  HMMA.16816.F32.BF16 R16, R88, R106, R16 ;  /* 0x0000006a5810723c */ /* 0x000fee0000041810 */
[----:B------:R-:W-:Y:S01]  /*3b90*/  IMAD.U32 R88, RZ, RZ, UR21 ;  /* 0x00000015ff587e24 */ /* 0x000fe2000f8e00ff */
[C---:B--2---:R-:W-:Y:S05]  /*3ba0*/  HMMA.16816.F32.BF16 R4, R92.reuse, R96, R4 ;  /* 0x000000605c04723c */ /* 0x044fea0000041804 */
[----:B------:R-:W-:Y:S02]  /*3bb0*/  @!P0 IMAD R88, R88, 0x40, R247 ;  /* 0x0000004058588824 */ /* 0x000fe400078e02f7 */
[----:B------:R-:W-:Y:S01]  /*3bc0*/  FMUL.FTZ R89, R239, 1.4426950216293334961 ;  /* 0x3fb8aa3bef597820 */ /* 0x000fe20000410000 */
[C---:B------:R-:W-:Y:S04]  /*3bd0*/  HMMA.16816.F32.BF16 R8, R92.reuse, R98, R8 ;  /* 0x000000625c08723c */ /* 0x040fe80000041808 */
[----:B------:R-:W-:Y:S04]  /*3be0*/  FSEL R89, R89, RZ, P1 ;  /* 0x000000ff59597208 */ /* 0x000fe80000800000 */
[C---:B---3--:R-:W-:Y:S07]  /*3bf0*/  HMMA.16816.F32.BF16 R12, R92.reuse, R84, R12 ;  /* 0x000000545c0c723c */ /* 0x048fee000004180c */
[----:B------:R-:W-:Y:S01]  /*3c00*/  @!P0 IADD3 R84, R246, UR11, RZ ;  /* 0x0000000bf6548c10 */ /* 0x000fe2000fffe0ff */
[----:B------:R-:W-:Y:S04]  /*3c10*/  HMMA.16816.F32.BF16 R16, R92, R86, R16 ;  /* 0x000000565c10723c */ /* 0x000fe80000041810 */
[C---:B------:R-:W-:Y:S02]  /*3c20*/  @!P0 IMNMX R91, R84.reuse, UR16, PT ;  /* 0x00000010545b8c17 */ /* 0x040fe4000b800200 */
[----:B------:R-:W-:Y:S02]  /*3c30*/  @!P0 IADD3 R90, R84, 0x8, RZ ;  /* 0x00000008545a8810 */ /* 0x000fe40007ffe0ff */
[C---:B-1----:R-:W-:Y:S01]  /*3c40*/  HMMA.16816.F32.BF16 R4, R100.reuse, R108, R4 ;  /* 0x0000006c6404723c */ /* 0x042fe20000041804 */
[----:B------:R-:W1:Y:S04]  /*3c50*/  LDSM.16.M88.4 R84, [R216+0x16800] ;  /* 0x01680000d854783b */ /* 0x000e680000000200 */
[CC--:B------:R-:W-:Y:S02]  /*3c60*/  @!P0 ISETP.GE.AND P2, PT, R88.reuse, R91.reuse, PT ;  /* 0x0000005b5800820c */ /* 0x0c0fe40003f46270 */
[----:B------:R-:W-:Y:S01]  /*3c70*/  @!P0 IADD3 R92, R88, 0x1, RZ ;  /* 0x00000001585c8810 */ /* 0x000fe20007ffe0ff */
[C---:B------:R-:W-:Y:S03]  /*3c80*/  HMMA.16816.F32.BF16 R8, R100.reuse, R110, R8 ;  /* 0x0000006e6408723c */ /* 0x040fe60000041808 */
[-C--:B------:R-:W-:Y:S02]  /*3c90*/  @!P0 ISETP.GE.AND P1, PT, R92, R91.reuse, PT ;  /* 0x0000005b5c00820c */ /* 0x080fe40003f26270 */
[----:B------:R-:W-:Y:S11]  /*3ca0*/  @!P0 IMNMX R90, R90, UR16, PT ;  /* 0x000000105a5a8c17 */ /* 0x000ff6000b800200 */
[----:B------:R-:W-:Y:S02]  /*3cb0*/  @!P0 FSEL R4, R4, -INF , !P2 ;  /* 0xff80000004048808 */ /* 0x000fe40005000000 */
[-C--:B------:R-:W-:Y:S02]  /*3cc0*/  @!P0 ISETP.GE.AND P2, PT, R88, R90.reuse, PT ;  /* 0x0000005a5800820c */ /* 0x080fe40003f46270 */
[----:B------:R-:W-:Y:S01]  /*3cd0*/  @!P0 FSEL R5, R5, -INF , !P1 ;  /* 0xff80000005058808 */ /* 0x000fe20004800000 */
[--C-:B------:R-:W-:Y:S01]  /*3ce0*/  FFMA.FTZ R4, R4, c[0x0][0x23c], -R89.reuse ;  /* 0x00008f0004047a23 */ /* 0x100fe20000010859 */
[----:B------:R-:W-:Y:S02]  /*3cf0*/  FSETP.NEU.FTZ.AND P1, PT, R240, -INF , PT ;  /* 0xff800000f000780b */ /* 0x000fe40003f3d000 */
[----:B------:R-:W-:Y:S01]  /*3d00*/  @!P0 FSEL R6, R6, -INF , !P2 ;  /* 0xff80000006068808 */ /* 0x000fe20005000000 */
[----:B------:R2:W-:Y:S01]  /*3d10*/  MUFU.EX2 R128, R4 ;  /* 0x0000000400807308 */ /* 0x0005e20000000800 */
[--C-:B------:R-:W-:Y:S01]  /*3d20*/  FFMA.FTZ R5, R5, c[0x0][0x23c], -R89.reuse ;  /* 0x00008f0005057a23 */ /* 0x100fe20000010859 */
[C---:B-1----:R-:W-:Y:S08]  /*3d30*/  HMMA.16816.F32.BF16 R12, R100.reuse, R84, R12 ;  /* 0x00000054640c723c */ /* 0x042ff0000004180c */
[----:B------:R1:W3:Y:S01]  /*3d40*/  MUFU.EX2 R126, R5 ;  /* 0x00000005007e7308 */ /* 0x0002e20000000800 */
[----:B------:R-:W-:Y:S03]  /*3d50*/  HMMA.16816.F32.BF16 R16, R100, R86, R16 ;  /* 0x000000566410723c */ /* 0x000fe60000041810 */
[----:B--2---:R-:W-:Y:S05]  /*3d60*/  FMUL.FTZ R4, R240, 1.4426950216293334961 ;  /* 0x3fb8aa3bf0047820 */ /* 0x004fea0000410000 */
[----:B------:R-:W-:Y:S02]  /*3d70*/  FSEL R4, R4, RZ, P1 ;  /* 0x000000ff04047208 */ /* 0x000fe40000800000 */
[-C--:B------:R-:W-:Y:S03]  /*3d80*/  @!P0 ISETP.GE.AND P1, PT, R92, R90.reuse, PT ;  /* 0x0000005a5c00820c */ /* 0x080fe60003f26270 */
[--C-:B------:R-:W-:Y:S01]  /*3d90*/  FFMA.FTZ R6, R6, c[0x0][0x23c], -R4.reuse ;  /* 0x00008f0006067a23 */ /* 0x100fe20000010804 */
[----:B-1----:R-:W-:Y:S02]  /*3da0*/  @!P0 IADD3 R5, R88, 0x8, RZ ;  /* 0x0000000858058810 */ /* 0x002fe40007ffe0ff */
[----:B------:R-:W-:Y:S01]  /*3db0*/  @!P0 FSEL R7, R7, -INF , !P1 ;  /* 0xff80000007078808 */ /* 0x000fe20004800000 */
[----:B------:R1:W-:Y:S01]  /*3dc0*/  MUFU.EX2 R131, R6 ;  /* 0x0000000600837308 */ /* 0x0003e20000000800 */
[-C--:B------:R-:W-:Y:S03]  /*3dd0*/  @!P0 ISETP.GE.AND P1, PT, R5, R91.reuse, PT ;  /* 0x0000005b0500820c */ /* 0x080fe60003f26270 */
[--C-:B------:R-:W-:Y:S01]  /*3de0*/  FFMA.FTZ R7, R7, c[0x0][0x23c], -R4.reuse ;  /* 0x00008f0007077a23 */ /* 0x100fe20000010804 */
[----:B------:R-:W-:Y:S05]  /*3df0*/  @!P0 FSEL R8, R8, -INF , !P1 ;  /* 0xff80000008088808 */ /* 0x000fea0004800000 */
[----:B------:R-:W2:Y:S01]  /*3e00*/  MUFU.EX2 R130, R7 ;  /* 0x0000000700827308 */ /* 0x000ea20000000800 */
[--C-:B------:R-:W-:Y:S09]  /*3e10*/  FFMA.FTZ R8, R8, c[0x0][0x23c], -R89.reuse ;  /* 0x00008f0008087a23 */ /* 0x100ff20000010859 */
[----:B------:R-:W-:Y:S01]  /*3e20*/  MUFU.EX2 R125, R8 ;  /* 0x00000008007d7308 */ /* 0x000fe20000000800 */
[----:B-1----:R-:W-:Y:S04]  /*3e30*/  @!P0 IADD3 R6, R88, 0x9, RZ ;  /* 0x0000000958068810 */ /* 0x002fe80007ffe0ff */
[-C--:B------:R-:W-:Y:S04]  /*3e40*/  @!P0 ISETP.GE.AND P1, PT, R6, R91.reuse, PT ;  /* 0x0000005b0600820c */ /* 0x080fe80003f26270 */
[----:B------:R-:W-:Y:S02]  /*3e50*/  @!P0 FSEL R9, R9, -INF , !P1 ;  /* 0xff80000009098808 */ /* 0x000fe40004800000 */
[-C--:B------:R-:W-:Y:S02]  /*3e60*/  @!P0 ISETP.GE.AND P1, PT, R5, R90.reuse, PT ;  /* 0x0000005a0500820c */ /* 0x080fe40003f26270 */
[----:B------:R-:W-:Y:S01]  /*3e70*/  @!P0 IADD3 R5, R88, 0x10, RZ ;  /* 0x0000001058058810 */ /* 0x000fe20007ffe0ff */
[--C-:B------:R-:W-:Y:S01]  /*3e80*/  FFMA.FTZ R9, R9, c[0x0][0x23c], -R89.reuse ;  /* 0x00008f0009097a23 */ /* 0x100fe20000010859 */
[----:B------:R-:W-:Y:S02]  /*3e90*/  @!P0 FSEL R10, R10, -INF , !P1 ;  /* 0xff8000000a0a8808 */ /* 0x000fe40004800000 */
[-C--:B------:R-:W-:Y:S01]  /*3ea0*/  @!P0 ISETP.GE.AND P1, PT, R6, R90.reuse, PT ;  /* 0x0000005a0600820c */ /* 0x080fe20003f26270 */
[----:B------:R-:W-:Y:S01]  /*3eb0*/  MUFU.EX2 R122, R9 ;  /* 0x00000009007a7308 */ /* 0x000fe20000000800 */
[----:B------:R-:W-:Y:S01]  /*3ec0*/  @!P0 IADD3 R6, R88, 0x11, RZ ;  /* 0x0000001158068810 */ /* 0x000fe20007ffe0ff */
[--C-:B------:R-:W-:Y:S01]  /*3ed0*/  FFMA.FTZ R10, R10, c[0x0][0x23c], -R4.reuse ;  /* 0x00008f000a0a7a23 */ /* 0x100fe20000010804 */
[----:B------:R-:W-:Y:S02]  /*3ee0*/  @!P0 FSEL R11, R11, -INF , !P1 ;  /* 0xff8000000b0b8808 */ /* 0x000fe40004800000 */
[-C--:B------:R-:W-:Y:S03]  /*3ef0*/  @!P0 ISETP.GE.AND P1, PT, R5, R91.reuse, PT ;  /* 0x0000005b0500820c */ /* 0x080fe60003f26270 */
[--C-:B------:R-:W-:Y:S01]  /*3f00*/  FFMA.FTZ R11, R11, c[0x0][0x23c], -R4.reuse ;  /* 0x00008f000b0b7a23 */ /* 0x100fe20000010804 */
[----:B------:R-:W-:Y:S01]  /*3f10*/  @!P0 FSEL R12, R12, -INF , !P1 ;  /* 0xff8000000c0c8808 */ /* 0x000fe20004800000 */
[----:B------:R-:W-:Y:S01]  /*3f20*/  MUFU.EX2 R129, R10 ;  /* 0x0000000a00817308 */ /* 0x000fe20000000800 */
[-C--:B------:R-:W-:Y:S03]  /*3f30*/  @!P0 ISETP.GE.AND P1, PT, R6, R91.reuse, PT ;  /* 0x0000005b0600820c */ /* 0x080fe60003f26270 */
[--C-:B------:R-:W-:Y:S01]  /*3f40*/  FFMA.FTZ R12, R12, c[0x0][0x23c], -R89.reuse ;  /* 0x00008f000c0c7a23 */ /* 0x100fe20000010859 */
[----:B------:R-:W-:Y:S02]  /*3f50*/  @!P0 FSEL R13, R13, -INF , !P1 ;  /* 0xff8000000d0d8808 */ /* 0x000fe40004800000 */
[-C--:B------:R-:W-:Y:S02]  /*3f60*/  @!P0 ISETP.GE.AND P1, PT, R5, R90.reuse, PT ;  /* 0x0000005a0500820c */ /* 0x080fe40003f26270 */
[----:B------:R-:W-:Y:S01]  /*3f70*/  @!P0 IADD3 R5, R88, 0x18, RZ ;  /* 0x0000001858058810 */ /* 0x000fe20007ffe0ff */
[----:B------:R-:W1:Y:S01]  /*3f80*/  MUFU.EX2 R127, R11 ;  /* 0x0000000b007f7308 */ /* 0x000e620000000800 */
[----:B------:R-:W-:Y:S01]  /*3f90*/  @!P0 FSEL R14, R14, -INF , !P1 ;  /* 0xff8000000e0e8808 */ /* 0x000fe20004800000 */
[--C-:B------:R-:W-:Y:S01]  /*3fa0*/  FFMA.FTZ R13, R13, c[0x0][0x23c], -R89.reuse ;  /* 0x00008f000d0d7a23 */ /* 0x100fe20000010859 */
[----:B------:R-:W-:Y:S02]  /*3fb0*/  @!P0 ISETP.GE.AND P1, PT, R6, R90, PT ;  /* 0x0000005a0600820c */ /* 0x000fe40003f26270 */
[----:B------:R-:W-:Y:S01]  /*3fc0*/  @!P0 IADD3 R88, R88, 0x19, RZ ;  /* 0x0000001958588810 */ /* 0x000fe20007ffe0ff */
[--C-:B------:R-:W-:Y:S01]  /*3fd0*/  FFMA.FTZ R14, R14, c[0x0][0x23c], -R4.reuse ;  /* 0x00008f000e0e7a23 */ /* 0x100fe20000010804 */
[----:B------:R-:W-:Y:S02]  /*3fe0*/  @!P0 FSEL R15, R15, -INF , !P1 ;  /* 0xff8000000f0f8808 */ /* 0x000fe40004800000 */
[-C--:B------:R-:W-:Y:S01]  /*3ff0*/  @!P0 ISETP.GE.AND P1, PT, R5, R91.reuse, PT ;  /* 0x0000005b0500820c */ /* 0x080fe20003f26270 */
[----:B------:R-:W-:Y:S01]  /*4000*/  MUFU.EX2 R121, R12 ;  /* 0x0000000c00797308 */ /* 0x000fe20000000800 */
[----:B---3--:R-:W-:Y:S01]  /*4010*/  F2FP.BF16.PACK_AB R6, R126, R128 ;  /* 0x000000807e06723e */ /* 0x008fe200000010ff */
[--C-:B------:R-:W-:Y:S01]  /*4020*/  FFMA.FTZ R15, R15, c[0x0][0x23c], -R4.reuse ;  /* 0x00008f000f0f7a23 */ /* 0x100fe20000010804 */
[----:B------:R-:W-:Y:S02]  /*4030*/  @!P0 FSEL R16, R16, -INF , !P1 ;  /* 0xff80000010108808 */ /* 0x000fe40004800000 */
[----:B------:R-:W-:Y:S01]  /*4040*/  @!P0 ISETP.GE.AND P1, PT, R88, R91, PT ;  /* 0x0000005b5800820c */ /* 0x000fe20003f26270 */
[----:B------:R3:W-:Y:S02]  /*4050*/  STS [R231+0x22000], R6 ;  /* 0x02200006e7007388 */ /* 0x0007e40000000800 */
[--C-:B------:R-:W-:Y:S01]  /*4060*/  FFMA.FTZ R16, R16, c[0x0][0x23c], -R89.reuse ;  /* 0x00008f0010107a23 */ /* 0x100fe20000010859 */
[----:B------:R-:W-:Y:S01]  /*4070*/  @!P0 FSEL R17, R17, -INF , !P1 ;  /* 0xff80000011118808 */ /* 0x000fe20004800000 */
[----:B------:R-:W4:Y:S01]  /*4080*/  MUFU.EX2 R118, R13 ;  /* 0x0000000d00767308 */ /* 0x000f220000000800 */
[-C--:B------:R-:W-:Y:S02]  /*4090*/  @!P0 ISETP.GE.AND P1, PT, R5, R90.reuse, PT ;  /* 0x0000005a0500820c */ /* 0x080fe40003f26270 */
[----:B--2---:R-:W-:Y:S01]  /*40a0*/  F2FP.BF16.PACK_AB R5, R130, R131 ;  /* 0x000000838205723e */ /* 0x004fe200000010ff */
[----:B------:R-:W-:Y:S01]  /*40b0*/  FFMA.FTZ R89, R17, c[0x0][0x23c], -R89 ;  /* 0x00008f0011597a23 */ /* 0x000fe20000010859 */
[----:B------:R-:W-:Y:S02]  /*40c0*/  @!P0 FSEL R18, R18, -INF , !P1 ;  /* 0xff80000012128808 */ /* 0x000fe40004800000 */
[----:B------:R-:W-:Y:S01]  /*40d0*/  @!P0 ISETP.GE.AND P1, PT, R88, R90, PT ;  /* 0x0000005a5800820c */ /* 0x000fe20003f26270 */
[----:B------:R2:W-:Y:S01]  /*40e0*/  STS [R231+0x22400], R5 ;  /* 0x02240005e7007388 */ /* 0x0005e20000000800 */
[----:B-1----:R-:W-:Y:S01]  /*40f0*/  F2FP.BF16.PACK_AB R8, R127, R129 ;  /* 0x000000817f08723e */ /* 0x002fe200000010ff */
[--C-:B------:R-:W-:Y:S01]  /*4100*/  FFMA.FTZ R18, R18, c[0x0][0x23c], -R4.reuse ;  /* 0x00008f0012127a23 */ /* 0x100fe20000010804 */
[----:B------:R-:W-:Y:S01]  /*4110*/  @!P0 FSEL R19, R19, -INF , !P1 ;  /* 0xff80000013138808 */ /* 0x000fe20004800000 */
[----:B------:R-:W-:Y:S02]  /*4120*/  MUFU.EX2 R124, R14 ;  /* 0x0000000e007c7308 */ /* 0x000fe40000000800 */
[----:B------:R-:W-:Y:S02]  /*4130*/  STS [R238+0x22400], R8 ;  /* 0x02240008ee007388 */ /* 0x000fe40000000800 */
[----:B------:R-:W-:Y:S06]  /*4140*/  FFMA.FTZ R4, R19, c[0x0][0x23c], -R4 ;  /* 0x00008f0013047a23 */ /* 0x000fec0000010804 */
[----:B------:R1:W-:Y:S01]  /*4150*/  MUFU.EX2 R119, R4 ;  /* 0x0000000400777308 */ /* 0x0003e20000000800 */
[----:B----4-:R-:W-:Y:S09]  /*4160*/  F2FP.BF16.PACK_AB R7, R118, R121 ;  /* 0x000000797607723e */ /* 0x010ff200000010ff */
[----:B------:R-:W3:Y:S10]  /*4170*/  MUFU.EX2 R123, R15 ;  /* 0x0000000f007b7308 */ /* 0x000ef40000000800 */
[----:B------:R-:W-:Y:S01]  /*4180*/  MUFU.EX2 R117, R16 ;  /* 0x0000001000757308 */ /* 0x000fe20000000800 */
[----:B-1----:R-:W-:Y:S05]  /*4190*/  F2FP.BF16.PACK_AB R4, R122, R125 ;  /* 0x0000007d7a04723e */ /* 0x002fea00000010ff */
[----:B------:R1:W-:Y:S04]  /*41a0*/  STS [R238+0x22000], R4 ;  /* 0x02200004ee007388 */ /* 0x0003e80000000800 */
[----:B------:R-:W2:Y:S01]  /*41b0*/  MUFU.EX2 R116, R89 ;  /* 0x0000005900747308 */ /* 0x000ea20000000800 */
[----:B---3--:R-:W-:Y:S01]  /*41c0*/  F2FP.BF16.PACK_AB R6, R123, R124 ;  /* 0x0000007c7b06723e */ /* 0x008fe200000010ff */
[----:B------:R-:W-:Y:S08]  /*41d0*/  STS [R236+0x22000], R7 ;  /* 0x02200007ec007388 */ /* 0x000ff00000000800 */
[----:B------:R-:W1:Y:S01]  /*41e0*/  MUFU.EX2 R120, R18 ;  /* 0x0000001200787308 */ /* 0x000e620000000800 */
[----:B------:R-:W-:Y:S01]  /*41f0*/  STS [R236+0x22400], R6 ;  /* 0x02240006ec007388 */ /* 0x000fe20000000800 */
[----:B--2---:R-:W-:Y:S05]  /*4200*/  F2FP.BF16.PACK_AB R5, R116, R117 ;  /* 0x000000757405723e */ /* 0x004fea00000010ff */
[----:B------:R-:W-:Y:S01]  /*4210*/  STS [R237+0x22000], R5 ;  /* 0x02200005ed007388 */ /* 0x000fe20000000800 */
[----:B-1----:R-:W-:Y:S05]  /*4220*/  F2FP.BF16.PACK_AB R4, R119, R120 ;  /* 0x000000787704723e */ /* 0x002fea00000010ff */
[----:B------:R-:W-:Y:S05]  /*4230*/  STS [R237+0x22400], R4 ;  /* 0x02240004ed007388 */ /* 0x000fea0000000800 */
[----:B------:R-:W-:Y:S05]  /*4240*/  LDSM.16.M88.4 R16, [R218+0x8000] ;  /* 0x00800000da10783b */ /* 0x000fea0000000200 */
[----:B------:R-:W1:Y:S05]  /*4250*/  LDSM.16.M88.4 R8, [R2+0x18000] ;  /* 0x018000000208783b */ /* 0x000e6a0000000200 */
[----:B------:R-:W2:Y:S05]  /*4260*/  LDSM.16.M88.4 R84, [R2+0x18800] ;  /* 0x018800000254783b */ /* 0x000eaa0000000200 */
[----:B------:R-:W-:Y:S05]  /*4270*/  LDSM.16.M88.4 R88, [R219+0x8000] ;  /* 0x00800000db58783b */ /* 0x000fea0000000200 */
[----:B------:R-:W3:Y:S05]  /*4280*/  LDSM.16.M88.4 R92, [R3+0x18000] ;  /* 0x01800000035c783b */ /* 0x000eea0000000200 */
[----:B------:R-:W4:Y:S05]  /*4290*/  LDSM.16.M88.4 R96, [R3+0x18800] ;  /* 0x018800000360783b */ /* 0x000f2a0000000200 */
[----:B------:R-:W-:Y:S05]  /*42a0*/  LDSM.16.M88.4 R100, [R223+0x8000] ;  /* 0x00800000df64783b */ /* 0x000fea0000000200 */
[----:B------:R-:W3:Y:S05]  /*42b0*/  LDSM.16.M88.4 R104, [R217+0x18000] ;  /* 0x01800000d968783b */ /* 0x000eea0000000200 */
[----:B------:R-:W4:Y:S01]  /*42c0*/  LDSM.16.M88.4 R108, [R217+0x18800] ;  /* 0x01880000d96c783b */ /* 0x000f220000000200 */
[C---:B-1----:R-:W-:Y:S04]  /*42d0*/  HMMA.16816.F32.BF16 R4, R16.reuse, R8, RZ ;  /* 0x000000081004723c */ /* 0x042fe800000418ff */
[----:B------:R-:W-:Y:S04]  /*42e0*/  LDSM.16.M88.4 R112, [R216+0x18800] ;  /* 0x01880000d870783b */ /* 0x000fe80000000200 */
[C---:B------:R-:W-:Y:S08]  /*42f0*/  HMMA.16816.F32.BF16 R8, R16.reuse, R10, RZ ;  /* 0x0000000a1008723c */ /* 0x040ff000000418ff */
[C---:B--2---:R-:W-:Y:S08]  /*4300*/  HMMA.16816.F32.BF16 R12, R16.reuse, R84, RZ ;  /* 0x00000054100c723c */ /* 0x044ff000000418ff */
[----:B------:R-:W-:Y:S01]  /*4310*/  HMMA.16816.F32.BF16 R16, R16, R86, RZ ;  /* 0x000000561010723c */ /* 0x000fe200000418ff */
[----:B------:R-:W-:Y:S07]  /*4320*/  LDSM.16.M88.4 R84, [R222+0x8000] ;  /* 0x00800000de54783b */ /* 0x000fee0000000200 */
        /* <DEDUP_REMOVED lines=9> */
[----:B------:R-:W-:Y:S07]  /*43c0*/  LDSM.16.M88.4 R104, [R3+0x1a000] ;  /* 0x01a000000368783b */ /* 0x000fee0000000200 */
[C---:B------:R-:W-:Y:S08]  /*43d0*/  HMMA.16816.F32.BF16 R12, R100.reuse, R108, R12 ;  /* 0x0000006c640c723c */ /* 0x040ff0000004180c */
[----:B------:R-:W-:Y:S01]  /*43e0*/  HMMA.16816.F32.BF16 R16, R100, R110, R16 ;  /* 0x0000006e6410723c */ /* 0x000fe20000041810 */
[----:B------:R-:W3:Y:S05]  /*43f0*/  LDSM.16.M88.4 R100, [R2+0x1a800] ;  /* 0x01a800000264783b */ /* 0x000eea0000000200 */
[----:B------:R-:W-:Y:S02]  /*4400*/  LDSM.16.M88.4 R108, [R217+0x1a000] ;  /* 0x01a00000d96c783b */ /* 0x000fe40000000200 */
[C---:B-1----:R-:W-:Y:S08]  /*4410*/  HMMA.16816.F32.BF16 R4, R84.reuse, R92, R4 ;  /* 0x0000005c5404723c */ /* 0x042ff00000041804 */
[C---:B------:R-:W-:Y:S01]  /*4420*/  HMMA.16816.F32.BF16 R8, R84.reuse, R94, R8 ;  /* 0x0000005e5408723c */ /* 0x040fe20000041808 */
[----:B------:R-:W1:Y:S07]  /*4430*/  LDSM.16.M88.4 R92, [R219+0xa000] ;  /* 0x00a00000db5c783b */ /* 0x000e6e0000000200 */
[C---:B------:R-:W-:Y:S07]  /*4440*/  HMMA.16816.F32.BF16 R12, R84.reuse, R112, R12 ;  /* 0x00000070540c723c */ /* 0x040fee000004180c */
[----:B------:R-:W-:Y:S01]  /*4450*/  IADD3 R112, P0, R242, UR10, RZ ;  /* 0x0000000af2707c10 */ /* 0x000fe2000ff1e0ff */
[----:B------:R-:W-:Y:S01]  /*4460*/  HMMA.16816.F32.BF16 R16, R84, R114, R16 ;  /* 0x000000725410723c */ /* 0x000fe20000041810 */
[----:B------:R-:W2:Y:S03]  /*4470*/  LDSM.16.M88.4 R84, [R3+0x1a800] ;  /* 0x01a800000354783b */ /* 0x000ea60000000200 */
[----:B------:R-:W-:Y:S02]  /*4480*/  IADD3.X R113, R241, UR9, RZ, P0, !PT ;  /* 0x00000009f1717c10 */ /* 0x000fe400087fe4ff */
[C---:B------:R-:W-:Y:S02]  /*4490*/  LEA R228, P0, R252.reuse, R228, 0x2 ;  /* 0x000000e4fce47211 */ /* 0x040fe400078010ff */
[C---:B--2---:R-:W-:Y:S01]  /*44a0*/  HMMA.16816.F32.BF16 R4, R88.reuse, R96, R4 ;  /* 0x000000605804723c */ /* 0x044fe20000041804 */
[----:B------:R2:W4:Y:S04]  /*44b0*/  LDG.E R114, [R112.64] ;  /* 0x0000000470727981 */ /* 0x000528000c1e1900 */
[----:B------:R-:W-:Y:S03]  /*44c0*/  LEA.HI.X.SX32 R229, R252, R229, 0x2, P0 ;  /* 0x000000e5fce57211 */ /* 0x000fe600000f16ff */
[C---:B------:R-:W-:Y:S01]  /*44d0*/  HMMA.16816.F32.BF16 R8, R88.reuse, R98, R8 ;  /* 0x000000625808723c */ /* 0x040fe20000041808 */
[----:B------:R-:W2:Y:S07]  /*44e0*/  LDSM.16.M88.4 R96, [R223+0xa000] ;  /* 0x00a00000df60783b */ /* 0x000eae0000000200 */
[C---:B---3--:R-:W-:Y:S08]  /*44f0*/  HMMA.16816.F32.BF16 R12, R88.reuse, R100, R12 ;  /* 0x00000064580c723c */ /* 0x048ff0000004180c */
[----:B------:R-:W-:Y:S01]  /*4500*/  HMMA.16816.F32.BF16 R16, R88, R102, R16 ;  /* 0x000000665810723c */ /* 0x000fe20000041810 */
[----:B------:R-:W3:Y:S05]  /*4510*/  LDSM.16.M88.4 R88, [R217+0x1a800] ;  /* 0x01a80000d958783b */ /* 0x000eea0000000200 */
[----:B--2---:R-:W2:Y:S02]  /*4520*/  LDG.E R112, [R112.64+0x20] ;  /* 0x0000200470707981 */ /* 0x004ea4000c1e1900 */
[C---:B-1----:R-:W-:Y:S03]  /*4530*/  HMMA.16816.F32.BF16 R4, R92.reuse, R104, R4 ;  /* 0x000000685c04723c */ /* 0x042fe60000041804 */
[----:B------:R-:W-:Y:S05]  /*4540*/  LDSM.16.M88.4 R100, [R222+0xa000] ;  /* 0x00a00000de64783b */ /* 0x000fea0000000200 */
[C---:B------:R-:W-:Y:S01]  /*4550*/  HMMA.16816.F32.BF16 R8, R92.reuse, R106, R8 ;  /* 0x0000006a5c08723c */ /* 0x040fe20000041808 */
[----:B------:R-:W1:Y:S07]  /*4560*/  LDSM.16.M88.4 R104, [R216+0x1a000] ;  /* 0x01a00000d868783b */ /* 0x000e6e0000000200 */
[C---:B------:R-:W-:Y:S08]  /*4570*/  HMMA.16816.F32.BF16 R12, R92.reuse, R84, R12 ;  /* 0x000000545c0c723c */ /* 0x040ff0000004180c */
        /* <DEDUP_REMOVED lines=10> */
[C---:B-1----:R-:W-:Y:S08]  /*4620*/  HMMA.16816.F32.BF16 R4, R100.reuse, R104, R4 ;  /* 0x000000686404723c */ /* 0x042ff00000041804 */
        /* <DEDUP_REMOVED lines=32> */
[----:B------:R-:W4:Y:S05]  /*4830*/  LDSM.16.M88.4 R84, [R3+0x1e800] ;  /* 0x01e800000354783b */ /* 0x000f2a0000000200 */
[----:B------:R-:W-:Y:S02]  /*4840*/  LDSM.16.M88.4 R92, [R223+0xe000] ;  /* 0x00e00000df5c783b */ /* 0x000fe40000000200 */
[C---:B------:R-:W-:Y:S08]  /*4850*/  HMMA.16816.F32.BF16 R4, R96.reuse, R108, R4 ;  /* 0x0000006c6004723c */ /* 0x040ff00000041804 */
[C---:B------:R-:W-:Y:S01]  /*4860*/  HMMA.16816.F32.BF16 R8, R96.reuse, R110, R8 ;  /* 0x0000006e6008723c */ /* 0x040fe20000041808 */
[----:B------:R-:W4:Y:S07]  /*4870*/  LDSM.16.M88.4 R108, [R217+0x1e000] ;  /* 0x01e00000d96c783b */ /* 0x000f2e0000000200 */
[C---:B---3--:R-:W-:Y:S08]  /*4880*/  HMMA.16816.F32.BF16 R12, R96.reuse, R88, R12 ;  /* 0x00000058600c723c */ /* 0x048ff0000004180c */
[----:B------:R-:W-:Y:S01]  /*4890*/  HMMA.16816.F32.BF16 R16, R96, R90, R16 ;  /* 0x0000005a6010723c */ /* 0x000fe20000041810 */
[----:B------:R-:W3:Y:S05]  /*48a0*/  LDSM.16.M88.4 R88, [R217+0x1e800] ;  /* 0x01e80000d958783b */ /* 0x000eea0000000200 */
[----:B------:R-:W-:Y:S02]  /*48b0*/  LDSM.16.M88.4 R96, [R222+0xe000] ;  /* 0x00e00000de60783b */ /* 0x000fe40000000200 */
[C---:B-1----:R-:W-:Y:S08]  /*48c0*/  HMMA.16816.F32.BF16 R4, R100.reuse, R104, R4 ;  /* 0x000000686404723c */ /* 0x042ff00000041804 */
[C---:B------:R-:W-:Y:S01]  /*48d0*/  HMMA.16816.F32.BF16 R8, R100.reuse, R106, R8 ;  /* 0x0000006a6408723c */ /* 0x040fe20000041808 */
[----:B------:R-:W1:Y:S07]  /*48e0*/  LDSM.16.M88.4 R104, [R216+0x1e000] ;  /* 0x01e00000d868783b */ /* 0x000e6e0000000200 */
[C---:B----4-:R-:W-:Y:S08]  /*48f0*/  HMMA.16816.F32.BF16 R12, R100.reuse, R84, R12 ;  /* 0x00000054640c723c */ /* 0x050ff0000004180c */
[----:B------:R-:W-:Y:S01]  /*4900*/  HMMA.16816.F32.BF16 R16, R100, R86, R16 ;  /* 0x000000566410723c */ /* 0x000fe20000041810 */
[----:B------:R-:W4:Y:S07]  /*4910*/  LDSM.16.M88.4 R84, [R216+0x1e800] ;  /* 0x01e80000d854783b */ /* 0x000f2e0000000200 */
[C---:B------:R-:W-:Y:S08]  /*4920*/  HMMA.16816.F32.BF16 R4, R92.reuse, R108, R4 ;  /* 0x0000006c5c04723c */ /* 0x040ff00000041804 */
[C---:B------:R-:W-:Y:S08]  /*4930*/  HMMA.16816.F32.BF16 R8, R92.reuse, R110, R8 ;  /* 0x0000006e5c08723c */ /* 0x040ff00000041808 */
[C---:B---3--:R-:W-:Y:S08]  /*4940*/  HMMA.16816.F32.BF16 R12, R92.reuse, R88, R12 ;  /* 0x000000585c0c723c */ /* 0x048ff0000004180c */
[----:B------:R-:W-:Y:S08]  /*4950*/  HMMA.16816.F32.BF16 R16, R92, R90, R16 ;  /* 0x0000005a5c10723c */ /* 0x000ff00000041810 */
[C---:B-1----:R-:W-:Y:S08]  /*4960*/  HMMA.16816.F32.BF16 R4, R96.reuse, R104, R4 ;  /* 0x000000686004723c */ /* 0x042ff00000041804 */
[C---:B------:R-:W-:Y:S08]  /*4970*/  HMMA.16816.F32.BF16 R8, R96.reuse, R106, R8 ;  /* 0x0000006a6008723c */ /* 0x040ff00000041808 */
[C---:B----4-:R-:W-:Y:S08]  /*4980*/  HMMA.16816.F32.BF16 R12, R96.reuse, R84, R12 ;  /* 0x00000054600c723c */ /* 0x050ff0000004180c */
[----:B------:R-:W-:Y:S04]  /*4990*/  HMMA.16816.F32.BF16 R16, R96, R86, R16 ;  /* 0x000000566010723c */ /* 0x000fe80000041810 */
[C---:B------:R-:W-:Y:S02]  /*49a0*/  FADD.FTZ R84, -R114.reuse, R4 ;  /* 0x0000000472547221 */ /* 0x040fe40000010100 */
[----:B------:R-:W-:Y:S02]  /*49b0*/  FADD.FTZ R4, -R114, R5 ;  /* 0x0000000572047221 */ /* 0x000fe40000010100 */
[----:B------:R-:W-:Y:S04]  /*49c0*/  FMUL.FTZ R5, R128, R84 ;  /* 0x0000005480057220 */ /* 0x000fe80000410000 */
[----:B------:R-:W-:Y:S02]  /*49d0*/  FMUL.FTZ R4, R126, R4 ;  /* 0x000000047e047220 */ /* 0x000fe40000410000 */
[----:B--2---:R-:W-:Y:S02]  /*49e0*/  FADD.FTZ R6, -R112, R6 ;  /* 0x0000000670067221 */ /* 0x004fe40000010100 */
[----:B------:R-:W-:Y:S01]  /*49f0*/  FADD.FTZ R8, -R114, R8 ;  /* 0x0000000872087221 */ /* 0x000fe20000010100 */
[----:B------:R-:W-:Y:S01]  /*4a00*/  F2FP.BF16.PACK_AB R4, R4, R5 ;  /* 0x000000050404723e */ /* 0x000fe200000010ff */
[----:B------:R-:W-:Y:S02]  /*4a10*/  FADD.FTZ R5, -R114, R12 ;  /* 0x0000000c72057221 */ /* 0x000fe40000010100 */
[----:B------:R-:W-:Y:S02]  /*4a20*/  FADD.FTZ R12, -R112, R7 ;  /* 0x00000007700c7221 */ /* 0x000fe40000010100 */
[----:B------:R1:W-:Y:S01]  /*4a30*/  STS [R231+0x20000], R4 ;  /* 0x02000004e7007388 */ /* 0x0003e20000000800 */
[----:B------:R-:W-:Y:S02]  /*4a40*/  FMUL.FTZ R84, R125, R8 ;  /* 0x000000087d547220 */ /* 0x000fe40000410000 */
[C---:B------:R-:W-:Y:S02]  /*4a50*/  FADD.FTZ R17, -R114.reuse, R17 ;  /* 0x0000001172117221 */ /* 0x040fe40000010100 */
[----:B------:R-:W-:Y:S02]  /*4a60*/  FADD.FTZ R16, -R114, R16 ;  /* 0x0000001072107221 */ /* 0x000fe40000010100 */
[----:B------:R-:W-:Y:S02]  /*4a70*/  FMUL.FTZ R7, R116, R17 ;  /* 0x0000001174077220 */ /* 0x000fe40000410000 */
[----:B------:R-:W-:Y:S02]  /*4a80*/  FMUL.FTZ R12, R130, R12 ;  /* 0x0000000c820c7220 */ /* 0x000fe40000410000 */
[----:B------:R-:W-:Y:S02]  /*4a90*/  FADD.FTZ R8, -R114, R13 ;  /* 0x0000000d72087221 */ /* 0x000fe40000010100 */
[----:B------:R-:W-:Y:S02]  /*4aa0*/  FMUL.FTZ R5, R121, R5 ;  /* 0x0000000579057220 */ /* 0x000fe40000410000 */
[----:B------:R-:W-:Y:S02]  /*4ab0*/  FMUL.FTZ R8, R118, R8 ;  /* 0x0000000876087220 */ /* 0x000fe40000410000 */
[----:B------:R-:W-:Y:S02]  /*4ac0*/  FADD.FTZ R10, -R112, R10 ;  /* 0x0000000a700a7221 */ /* 0x000fe40000010100 */
[----:B------:R-:W-:Y:S01]  /*4ad0*/  FADD.FTZ R9, -R114, R9 ;  /* 0x0000000972097221 */ /* 0x000fe20000010100 */
[----:B------:R-:W-:Y:S01]  /*4ae0*/  F2FP.BF16.PACK_AB R8, R8, R5 ;  /* 0x000000050808723e */ /* 0x000fe200000010ff */
[----:B------:R-:W-:Y:S02]  /*4af0*/  FMUL.FTZ R13, R129, R10 ;  /* 0x0000000a810d7220 */ /* 0x000fe40000410000 */
[----:B------:R-:W-:Y:S02]  /*4b00*/  FMUL.FTZ R9, R122, R9 ;  /* 0x000000097a097220 */ /* 0x000fe40000410000 */
[----:B-1----:R-:W-:Y:S02]  /*4b10*/  FMUL.FTZ R4, R117, R16 ;  /* 0x0000001075047220 */ /* 0x002fe40000410000 */
[----:B------:R-:W-:Y:S01]  /*4b20*/  FMUL.FTZ R16, R131, R6 ;  /* 0x0000000683107220 */ /* 0x000fe20000410000 */
[----:B------:R-:W-:Y:S01]  /*4b30*/  F2FP.BF16.PACK_AB R9, R9, R84 ;  /* 0x000000540909723e */ /* 0x000fe200000010ff */
[C---:B------:R-:W-:Y:S01]  /*4b40*/  FADD.FTZ R6, -R112.reuse, R11 ;  /* 0x0000000b70067221 */ /* 0x040fe20000010100 */
[----:B------:R-:W-:Y:S01]  /*4b50*/  F2FP.BF16.PACK_AB R7, R7, R4 ;  /* 0x000000040707723e */ /* 0x000fe200000010ff */
[----:B------:R-:W-:Y:S01]  /*4b60*/  FADD.FTZ R10, -R112, R14 ;  /* 0x0000000e700a7221 */ /* 0x000fe20000010100 */
[----:B------:R-:W-:Y:S01]  /*4b70*/  F2FP.BF16.PACK_AB R4, R12, R16 ;  /* 0x000000100c04723e */ /* 0x000fe200000010ff */
[----:B------:R-:W-:Y:S02]  /*4b80*/  FMUL.FTZ R6, R127, R6 ;  /* 0x000000067f067220 */ /* 0x000fe40000410000 */
[----:B------:R-:W-:Y:S02]  /*4b90*/  FADD.FTZ R5, -R112, R15 ;  /* 0x0000000f70057221 */ /* 0x000fe40000010100 */
[----:B------:R1:W-:Y:S01]  /*4ba0*/  STS [R231+0x20400], R4 ;  /* 0x02040004e7007388 */ /* 0x0003e20000000800 */
[----:B------:R-:W-:Y:S01]  /*4bb0*/  FMUL.FTZ R10, R124, R10 ;  /* 0x0000000a7c0a7220 */ /* 0x000fe20000410000 */
[----:B------:R-:W-:Y:S01]  /*4bc0*/  F2FP.BF16.PACK_AB R6, R6, R13 ;  /* 0x0000000d0606723e */ /* 0x000fe200000010ff */
[----:B------:R-:W-:Y:S02]  /*4bd0*/  FMUL.FTZ R5, R123, R5 ;  /* 0x000000057b057220 */ /* 0x000fe40000410000 */
[C---:B------:R-:W-:Y:S01]  /*4be0*/  FADD.FTZ R12, -R112.reuse, R18 ;  /* 0x00000012700c7221 */ /* 0x040fe20000010100 */
[----:B------:R-:W-:Y:S01]  /*4bf0*/  STS [R238+0x20000], R9 ;  /* 0x02000009ee007388 */ /* 0x000fe20000000800 */
[----:B------:R-:W-:Y:S01]  /*4c00*/  FADD.FTZ R11, -R112, R19 ;  /* 0x00000013700b7221 */ /* 0x000fe20000010100 */
[----:B------:R-:W-:Y:S01]  /*4c10*/  F2FP.BF16.PACK_AB R5, R5, R10 ;  /* 0x0000000a0505723e */ /* 0x000fe200000010ff */
[----:B------:R-:W-:Y:S02]  /*4c20*/  FMUL.FTZ R12, R120, R12 ;  /* 0x0000000c780c7220 */ /* 0x000fe40000410000 */
[----:B------:R-:W-:Y:S01]  /*4c30*/  STS [R238+0x20400], R6 ;  /* 0x02040006ee007388 */ /* 0x000fe20000000800 */
[----:B------:R-:W-:Y:S04]  /*4c40*/  FMUL.FTZ R11, R119, R11 ;  /* 0x0000000b770b7220 */ /* 0x000fe80000410000 */
[----:B------:R-:W-:Y:S05]  /*4c50*/  STS [R236+0x20000], R8 ;  /* 0x02000008ec007388 */ /* 0x000fea0000000800 */
[----:B------:R-:W-:Y:S01]  /*4c60*/  STS [R236+0x20400], R5 ;  /* 0x02040005ec007388 */ /* 0x000fe20000000800 */
[----:B-1----:R-:W-:Y:S04]  /*4c70*/  F2FP.BF16.PACK_AB R4, R11, R12 ;  /* 0x0000000c0b04723e */ /* 0x002fe800000010ff */
        /* <DEDUP_REMOVED lines=114> */
.L_x_261:
[----:B------:R-:W-:Y:S01]  /*53a0*/  LDSM.16.M88.4 R128, [R224] ;  /* 0x00000000e080783b */ /* 0x000fe20000000200 */
[----:B------:R-:W-:Y:S02]  /*53b0*/  @UP2 UIADD3 UR13, UP1, UR8, -0x100, URZ ;  /* 0xffffff00080d2890 */ /* 0x000fe4000ff3e03f */
[----:B------:R-:W-:Y:S02]  /*53c0*/  @UP2 UIADD3 UR10, UP0, UR10, -0x100, URZ ;  /* 0xffffff000a0a2890 */ /* 0x000fe4000ff1e03f */
[----:B------:R-:W2:Y:S01]  /*53d0*/  LDSM.16.MT88.4 R16, [R0+0x10000] ;  /* 0x010000000010783b */ /* 0x000ea20000004200 */
[----:B------:R-:W-:Y:S02]  /*53e0*/  @UP2 UIADD3.X UR11, UR7, -0x1, URZ, UP1, !UPT ;  /* 0xffffffff070b2890 */ /* 0x000fe40008ffe43f */
[----:B------:R-:W-:Y:S02]  /*53f0*/  @UP2 UIADD3.X UR9, UR9, -0x1, URZ, UP0, !UPT ;  /* 0xffffffff09092890 */ /* 0x000fe400087fe43f */
[----:B------:R-:W3:Y:S05]  /*5400*/  LDSM.16.M88.4 R124, [R224+0x1000] ;  /* 0x00100000e07c783b */ /* 0x000eea0000000200 */
[----:B------:R-:W4:Y:S05]  /*5410*/  LDSM.16.MT88.4 R96, [R0+0x12000] ;  /* 0x012000000060783b */ /* 0x000f2a0000004200 */
[----:B------:R-:W1:Y:S05]  /*5420*/  LDSM.16.MT88.4 R112, [R0+0x14000] ;  /* 0x014000000070783b */ /* 0x000e6a0000004200 */
[----:B------:R-:W1:Y:S05]  /*5430*/  LDSM.16.MT88.4 R196, [R0+0x16000] ;  /* 0x0160000000c4783b */ /* 0x000e6a0000004200 */
[----:B------:R-:W-:Y:S05]  /*5440*/  LDSM.16.M88.4 R200, [R227] ;  /* 0x00000000e3c8783b */ /* 0x000fea0000000200 */
[----:B------:R-:W1:Y:S05]  /*5450*/  LDSM.16.MT88.4 R204, [R0+0x10800] ;  /* 0x0108000000cc783b */ /* 0x000e6a0000004200 */
[----:B------:R-:W1:Y:S02]  /*5460*/  LDSM.16.M88.4 R208, [R227+0x1000] ;  /* 0x00100000e3d0783b */ /* 0x000e640000000200 */
[-C--:B-12---:R-:W-:Y:S03]  /*5470*/  HMMA.16816.F32.BF16 R4, R128, R16.reuse, RZ ;  /* 0x000000108004723c */ /* 0x086fe600000418ff */
[----:B------:R-:W1:Y:S05]  /*5480*/  LDSM.16.MT88.4 R212, [R0+0x12800] ;  /* 0x0128000000d4783b */ /* 0x000e6a0000004200 */
        /* <DEDUP_REMOVED lines=14> */
[----:B------:R-:W-:Y:S01]  /*5570*/  HMMA.16816.F32.BF16 R128, R128, R198, RZ ;  /* 0x000000c68080723c */ /* 0x000fe200000418ff */
[----:B------:R-:W2:Y:S07]  /*5580*/  LDSM.16.MT88.4 R196, [R0+0x14800] ;  /* 0x0148000000c4783b */ /* 0x000eae0000004200 */
[-C--:B------:R-:W-:Y:S08]  /*5590*/  HMMA.16816.F32.BF16 R4, R200, R204.reuse, R4 ;  /* 0x000000ccc804723c */ /* 0x080ff00000041804 */
[C---:B------:R-:W-:Y:S08]  /*55a0*/  HMMA.16816.F32.BF16 R8, R208.reuse, R204, R8 ;  /* 0x000000ccd008723c */ /* 0x040ff00000041808 */
[-C--:B------:R-:W-:Y:S08]  /*55b0*/  HMMA.16816.F32.BF16 R12, R208, R206.reuse, R12 ;  /* 0x000000ced00c723c */ /* 0x080ff0000004180c */
[C---:B------:R-:W-:Y:S01]  /*55c0*/  HMMA.16816.F32.BF16 R16, R200.reuse, R206, R16 ;  /* 0x000000cec810723c */ /* 0x040fe20000041810 */
[----:B------:R-:W3:Y:S07]  /*55d0*/  LDSM.16.MT88.4 R204, [R0+0x16800] ;  /* 0x0168000000cc783b */ /* 0x000eee0000004200 */
[-C--:B-1----:R-:W-:Y:S08]  /*55e0*/  HMMA.16816.F32.BF16 R84, R200, R212.reuse, R84 ;  /* 0x000000d4c854723c */ /* 0x082ff00000041854 */
[C---:B------:R-:W-:Y:S08]  /*55f0*/  HMMA.16816.F32.BF16 R88, R208.reuse, R212, R88 ;  /* 0x000000d4d058723c */ /* 0x040ff00000041858 */
[-C--:B------:R-:W-:Y:S08]  /*5600*/  HMMA.16816.F32.BF16 R92, R208, R214.reuse, R92 ;  /* 0x000000d6d05c723c */ /* 0x080ff0000004185c */
[C---:B------:R-:W-:Y:S01]  /*5610*/  HMMA.16816.F32.BF16 R96, R200.reuse, R214, R96 ;  /* 0x000000d6c860723c */ /* 0x040fe20000041860 */
[----:B------:R-:W-:Y:S07]  /*5620*/  LDSM.16.M88.4 R212, [R225+0x1000] ;  /* 0x00100000e1d4783b */ /* 0x000fee0000000200 */
[-C--:B--2---:R-:W-:Y:S08]  /*5630*/  HMMA.16816.F32.BF16 R100, R200, R196.reuse, R100 ;  /* 0x000000c4c864723c */ /* 0x084ff00000041864 */
[C---:B------:R-:W-:Y:S08]  /*5640*/  HMMA.16816.F32.BF16 R104, R208.reuse, R196, R104 ;  /* 0x000000c4d068723c */ /* 0x040ff00000041868 */
[-C--:B------:R-:W-:Y:S08]  /*5650*/  HMMA.16816.F32.BF16 R108, R208, R198.reuse, R108 ;  /* 0x000000c6d06c723c */ /* 0x080ff0000004186c */
[C---:B------:R-:W-:Y:S01]  /*5660*/  HMMA.16816.F32.BF16 R112, R200.reuse, R198, R112 ;  /* 0x000000c6c870723c */ /* 0x040fe20000041870 */
[----:B------:R-:W-:Y:S07]  /*5670*/  LDSM.16.M88.4 R196, [R225] ;  /* 0x00000000e1c4783b */ /* 0x000fee0000000200 */
[-C--:B---3--:R-:W-:Y:S08]  /*5680*/  HMMA.16816.F32.BF16 R116, R200, R204.reuse, R116 ;  /* 0x000000ccc874723c */ /* 0x088ff00000041874 */
[C---:B------:R-:W-:Y:S08]  /*5690*/  HMMA.16816.F32.BF16 R120, R208.reuse, R204, R120 ;  /* 0x000000ccd078723c */ /* 0x040ff00000041878 */
[-C--:B------:R-:W-:Y:S01]  /*56a0*/  HMMA.16816.F32.BF16 R124, R208, R206.reuse, R124 ;  /* 0x000000ced07c723c */ /* 0x080fe2000004187c */
[----:B------:R-:W1:Y:S07]  /*56b0*/  LDSM.16.MT88.4 R208, [R0+0x11000] ;  /* 0x0110000000d0783b */ /* 0x000e6e0000004200 */
        /* <DEDUP_REMOVED lines=13> */
[-C--:B---3--:R-:W-:Y:S08]  /*5790*/  HMMA.16816.F32.BF16 R100, R196, R204.reuse, R100 ;  /* 0x000000ccc464723c */ /* 0x088ff00000041864 */
[C---:B------:R-:W-:Y:S08]  /*57a0*/  HMMA.16816.F32.BF16 R104, R212.reuse, R204, R104 ;  /* 0x000000ccd468723c */ /* 0x040ff00000041868 */
[-C--:B------:R-:W-:Y:S08]  /*57b0*/  HMMA.16816.F32.BF16 R108, R212, R206.reuse, R108 ;  /* 0x000000ced46c723c */ /* 0x080ff0000004186c */
[C---:B------:R-:W-:Y:S01]  /*57c0*/  HMMA.16816.F32.BF16 R112, R196.reuse, R206, R112 ;  /* 0x000000cec470723c */ /* 0x040fe20000041870 */
[----:B------:R-:W2:Y:S07]  /*57d0*/  LDSM.16.MT88.4 R204, [R0+0x11800] ;  /* 0x0118000000cc783b */ /* 0x000eae0000004200 */
[-C--:B-1----:R-:W-:Y:S08]  /*57e0*/  HMMA.16816.F32.BF16 R116, R196, R208.reuse, R116 ;  /* 0x000000d0c474723c */ /* 0x082ff00000041874 */
[C---:B------:R-:W-:Y:S08]  /*57f0*/  HMMA.16816.F32.BF16 R120, R212.reuse, R208, R120 ;  /* 0x000000d0d478723c */ /* 0x040ff00000041878 */
[-C--:B------:R-:W-:Y:S01]  /*5800*/  HMMA.16816.F32.BF16 R124, R212, R210.reuse, R124 ;  /* 0x000000d2d47c723c */ /* 0x080fe2000004187c */
[----:B------:R-:W1:Y:S07]  /*5810*/  LDSM.16.M88.4 R212, [R226+0x1000] ;  /* 0x00100000e2d4783b */ /* 0x000e6e0000000200 */
[----:B------:R-:W-:Y:S01]  /*5820*/  HMMA.16816.F32.BF16 R128, R196, R210, R128 ;  /* 0x000000d2c480723c */ /* 0x000fe20000041880 */
[----:B------:R-:W3:Y:S05]  /*5830*/  LDSM.16.MT88.4 R196, [R0+0x13800] ;  /* 0x0138000000c4783b */ /* 0x000eea0000004200 */
[----:B------:R-:W-:Y:S02]  /*5840*/  LDSM.16.MT88.4 R208, [R0+0x17800] ;  /* 0x0178000000d0783b */ /* 0x000fe40000004200 */
[-C--:B--2---:R-:W-:Y:S08]  /*5850*/  HMMA.16816.F32.BF16 R4, R200, R204.reuse, R4 ;  /* 0x000000ccc804723c */ /* 0x084ff00000041804 */
[C---:B-1----:R-:W-:Y:S08]  /*5860*/  HMMA.16816.F32.BF16 R8, R212.reuse, R204, R8 ;  /* 0x000000ccd408723c */ /* 0x042ff00000041808 */
[-C--:B------:R-:W-:Y:S08]  /*5870*/  HMMA.16816.F32.BF16 R12, R212, R206.reuse, R12 ;  /* 0x000000ced40c723c */ /* 0x080ff0000004180c */
[C---:B------:R-:W-:Y:S01]  /*5880*/  HMMA.16816.F32.BF16 R16, R200.reuse, R206, R16 ;  /* 0x000000cec810723c */ /* 0x040fe20000041810 */
[----:B------:R-:W1:Y:S07]  /*5890*/  LDSM.16.MT88.4 R204, [R0+0x15800] ;  /* 0x0158000000cc783b */ /* 0x000e6e0000004200 */
[-C--:B---3--:R-:W-:Y:S08]  /*58a0*/  HMMA.16816.F32.BF16 R84, R200, R196.reuse, R84 ;  /* 0x000000c4c854723c */ /* 0x088ff00000041854 */
        /* <DEDUP_REMOVED lines=8> */
[----:B------:R2:W5:Y:S02]  /*5930*/  @P3 LDG.E R240, [R196.64+-0xe0] ;  /* 0xffff2004c4f03981 */ /* 0x000564000c1e1900 */
[-C--:B-1----:R-:W-:Y:S03]  /*5940*/  HMMA.16816.F32.BF16 R100, R200, R204.reuse, R100 ;  /* 0x000000ccc864723c */ /* 0x082fe60000041864 */
[----:B------:R1:W-:Y:S05]  /*5950*/  RED.E.ADD.F32.FTZ.RN.STRONG.GPU [R228.64], R4 ;  /* 0x00000004e400798e */ /* 0x0003ea000c10e784 */
[C---:B------:R-:W-:Y:S07]  /*5960*/  HMMA.16816.F32.BF16 R104, R212.reuse, R204, R104 ;  /* 0x000000ccd468723c */ /* 0x040fee0000041868 */
[C---:B------:R-:W-:Y:S01]  /*5970*/  IMAD.SHL.U32 R204, R250.reuse, 0x8, RZ ;  /* 0x00000008facc7824 */ /* 0x040fe200078e00ff */
[-C--:B------:R-:W-:Y:S04]  /*5980*/  HMMA.16816.F32.BF16 R108, R212, R206.reuse, R108 ;  /* 0x000000ced46c723c */ /* 0x080fe8000004186c */
[----:B------:R-:W-:Y:S01]  /*5990*/  IMAD.SHL.U32 R205, R250, 0x10, RZ ;  /* 0x00000010facd7824 */ /* 0x000fe200078e00ff */
[CC--:B--2---:R-:W-:Y:S03]  /*59a0*/  LEA R196, P0, R204.reuse, R228.reuse, 0x2 ;  /* 0x000000e4ccc47211 */ /* 0x0c4fe600078010ff */
[C---:B------:R-:W-:Y:S04]  /*59b0*/  HMMA.16816.F32.BF16 R112, R200.reuse, R206, R112 ;  /* 0x000000cec870723c */ /* 0x040fe80000041870 */
[-C--:B------:R-:W-:Y:S02]  /*59c0*/  LEA.HI.X.SX32 R197, R204, R229.reuse, 0x2, P0 ;  /* 0x000000e5ccc57211 */ /* 0x080fe400000f16ff */
[CC--:B------:R-:W-:Y:S01]  /*59d0*/  LEA R198, P1, R205.reuse, R228.reuse, 0x2 ;  /* 0x000000e4cdc67211 */ /* 0x0c0fe200078210ff */
[C---:B------:R-:W-:Y:S01]  /*59e0*/  IMAD R206, R250.reuse, 0x28, RZ ;  /* 0x00000028face7824 */ /* 0x040fe200078e02ff */
[-C--:B------:R-:W-:Y:S01]  /*59f0*/  HMMA.16816.F32.BF16 R116, R200, R208.reuse, R116 ;  /* 0x000000d0c874723c */ /* 0x080fe20000041874 */
[----:B------:R2:W-:Y:S03]  /*5a00*/  RED.E.ADD.F32.FTZ.RN.STRONG.GPU [R196.64], R5 ;  /* 0x00000005c400798e */ /* 0x0005e6000c10e784 */
[-C--:B------:R-:W-:Y:S04]  /*5a10*/  LEA.HI.X.SX32 R199, R205, R229.reuse, 0x2, P1 ;  /* 0x000000e5cdc77211 */ /* 0x080fe800008f16ff */
[C---:B------:R-:W-:Y:S01]  /*5a20*/  HMMA.16816.F32.BF16 R120, R212.reuse, R208, R120 ;  /* 0x000000d0d478723c */ /* 0x040fe20000041878 */
[----:B------:R3:W-:Y:S07]  /*5a30*/  RED.E.ADD.F32.FTZ.RN.STRONG.GPU [R198.64], R6 ;  /* 0x00000006c600798e */ /* 0x0007ee000c10e784 */
[-C--:B------:R-:W-:Y:S08]  /*5a40*/  HMMA.16816.F32.BF16 R124, R212, R210.reuse, R124 ;  /* 0x000000d2d47c723c */ /* 0x080ff0000004187c */
[----:B------:R-:W-:Y:S07]  /*5a50*/  HMMA.16816.F32.BF16 R128, R200, R210, R128 ;  /* 0x000000d2c880723c */ /* 0x000fee0000041880 */
[C---:B------:R-:W-:Y:S02]  /*5a60*/  IMAD R201, R250.reuse, 0x18, RZ ;  /* 0x00000018fac97824 */ /* 0x040fe400078e02ff */
[C---:B------:R-:W-:Y:S03]  /*5a70*/  IMAD.SHL.U32 R203, R250.reuse, 0x20, RZ ;  /* 0x00000020facb7824 */ /* 0x040fe600078e00ff */
[-C--:B-1----:R-:W-:Y:S01]  /*5a80*/  LEA R4, P0, R201, R228.reuse, 0x2 ;  /* 0x000000e4c9047211 */ /* 0x082fe200078010ff */
[----:B------:R-:W-:Y:S01]  /*5a90*/  IMAD R202, R250, 0x30, RZ ;  /* 0x00000030faca7824 */ /* 0x000fe200078e02ff */
[-C--:B------:R-:W-:Y:S02]  /*5aa0*/  LEA R200, P1, R203, R228.reuse, 0x2 ;  /* 0x000000e4cbc87211 */ /* 0x080fe400078210ff */
[-C--:B--2---:R-:W-:Y:S02]  /*5ab0*/  LEA.HI.X.SX32 R5, R201, R229.reuse, 0x2, P0 ;  /* 0x000000e5c9057211 */ /* 0x084fe400000f16ff */
[-C--:B------:R-:W-:Y:S02]  /*5ac0*/  LEA.HI.X.SX32 R201, R203, R229.reuse, 0x2, P1 ;  /* 0x000000e5cbc97211 */ /* 0x080fe400008f16ff */
[CC--:B---3--:R-:W-:Y:S01]  /*5ad0*/  LEA R198, P0, R206.reuse, R228.reuse, 0x2 ;  /* 0x000000e4cec67211 */ /* 0x0c8fe200078010ff */
[----:B------:R1:W-:Y:S03]  /*5ae0*/  RED.E.ADD.F32.FTZ.RN.STRONG.GPU [R4.64], R7 ;  /* 0x000000070400798e */ /* 0x0003e6000c10e784 */
[-C--:B------:R-:W-:Y:S02]  /*5af0*/  LEA.HI.X.SX32 R199, R206, R229.reuse, 0x2, P0 ;  /* 0x000000e5cec77211 */ /* 0x080fe400000f16ff */
[----:B------:R-:W-:Y:S05]  /*5b00*/  RED.E.ADD.F32.FTZ.RN.STRONG.GPU [R200.64], R8 ;  /* 0x00000008c800798e */ /* 0x000fea000c10e784 */
[----:B------:R2:W-:Y:S01]  /*5b10*/  RED.E.ADD.F32.FTZ.RN.STRONG.GPU [R198.64], R9 ;  /* 0x00000009c600798e */ /* 0x0005e2000c10e784 */
[-C--:B-1----:R-:W-:Y:S01]  /*5b20*/  LEA R4, P1, R202, R228.reuse, 0x2 ;  /* 0x000000e4ca047211 */ /* 0x082fe200078210ff */
[----:B------:R-:W-:Y:S03]  /*5b30*/  IMAD R7, R250, 0x38, RZ ;  /* 0x00000038fa077824 */ /* 0x000fe600078e02ff */
[-C--:B------:R-:W-:Y:S02]  /*5b40*/  LEA.HI.X.SX32 R5, R202, R229.reuse, 0x2, P1 ;  /* 0x000000e5ca057211 */ /* 0x080fe400008f16ff */
[CC--:B------:R-:W-:Y:S03]  /*5b50*/  LEA R6, P0, R7.reuse, R228.reuse, 0x2 ;  /* 0x000000e407067211 */ /* 0x0c0fe600078010ff */
[----:B------:R1:W-:Y:S01]  /*5b60*/  RED.E.ADD.F32.FTZ.RN.STRONG.GPU [R4.64], R10 ;  /* 0x0000000a0400798e */ /* 0x0003e2000c10e784 */
[-C--:B------:R-:W-:Y:S02]  /*5b70*/  LEA.HI.X.SX32 R7, R7, R229.reuse, 0x2, P0 ;  /* 0x000000e507077211 */ /* 0x080fe400000f16ff */
[----:B--2---:R-:W-:Y:S03]  /*5b80*/  IADD3 R9, R205, 0x20, RZ ;  /* 0x00000020cd097810 */ /* 0x004fe60007ffe0ff */
[----:B------:R2:W-:Y:S01]  /*5b90*/  RED.E.ADD.F32.FTZ.RN.STRONG.GPU [R6.64], R11 ;  /* 0x0000000b0600798e */ /* 0x0005e2000c10e784 */
[CC--:B------:R-:W-:Y:S04]  /*5ba0*/  LEA R8, P0, R9.reuse, R228.reuse, 0x2 ;  /* 0x000000e409087211 */ /* 0x0c0fe800078010ff */
[----:B------:R3:W-:Y:S05]  /*5bb0*/  RED.E.ADD.F32.FTZ.RN.STRONG.GPU [R228.64+0x80], R16 ;  /* 0x00008010e400798e */ /* 0x0007ea000c10e784 */
        /* <DEDUP_REMOVED lines=11> */
[-C--:B------:R-:W-:Y:S02]  /*5c70*/  LEA.HI.X.SX32 R11, R6, R229.reuse, 0x2, P1 ;  /* 0x000000e5060b7211 */ /* 0x080fe400008f16ff */
[CC--:B---3--:R-:W-:Y:S03]  /*5c80*/  LEA R16, P0, R5.reuse, R228.reuse, 0x2 ;  /* 0x000000e405107211 */ /* 0x0c8fe600078010ff */
[----:B------:R2:W-:Y:S01]  /*5c90*/  RED.E.ADD.F32.FTZ.RN.STRONG.GPU [R10.64], R12 ;  /* 0x0000000c0a00798e */ /* 0x0005e2000c10e784 */
[-C--:B----4-:R-:W-:Y:S01]  /*5ca0*/  LEA.HI.X.SX32 R17, R5, R229.reuse, 0x2, P0 ;  /* 0x000000e505117211 */ /* 0x090fe200000f16ff */
[----:B------:R-:W-:Y:S04]  /*5cb0*/  IMAD.IADD R5, R204, 0x1, R4 ;  /* 0x00000001cc057824 */ /* 0x000fe800078e0204 */
[----:B------:R-:W-:Y:S05]  /*5cc0*/  RED.E.ADD.F32.FTZ.RN.STRONG.GPU [R16.64], R13 ;  /* 0x0000000d1000798e */ /* 0x000fea000c10e784 */
[----:B------:R-:W-:Y:S01]  /*5cd0*/  LDSM.16.MT88.4 R16, [R0+0x2000] ;  /* 0x002000000010783b */ /* 0x000fe20000004200 */
[CC--:B-1----:R-:W-:Y:S04]  /*5ce0*/  LEA R8, P0, R4.reuse, R228.reuse, 0x2 ;  /* 0x000000e404087211 */ /* 0x0c2fe800078010ff */
[-C--:B------:R-:W-:Y:S02]  /*5cf0*/  LEA.HI.X.SX32 R9, R4, R229.reuse, 0x2, P0 ;  /* 0x000000e504097211 */ /* 0x080fe400000f16ff */
[CC--:B------:R-:W-:Y:S03]  /*5d00*/  LEA R6, P0, R5.reuse, R228.reuse, 0x2 ;  /* 0x000000e405067211 */ /* 0x0c0fe600078010ff */
[----:B------:R1:W-:Y:S01]  /*5d10*/  RED.E.ADD.F32.FTZ.RN.STRONG.GPU [R8.64], R14 ;  /* 0x0000000e0800798e */ /* 0x0003e2000c10e784 */
[-C--:B------:R-:W-:Y:S05]  /*5d20*/  LEA.HI.X.SX32 R7, R5, R229.reuse, 0x2, P0 ;  /* 0x000000e505077211 */ /* 0x080fea00000f16ff */
[----:B------:R3:W-:Y:S01]  /*5d30*/  RED.E.ADD.F32.FTZ.RN.STRONG.GPU [R6.64], R15 ;  /* 0x0000000f0600798e */ /* 0x0007e2000c10e784 */
[----:B--2---:R-:W-:Y:S04]  /*5d40*/  IADD3 R10, R205, 0x40, RZ ;  /* 0x00000040cd0a7810 */ /* 0x004fe80007ffe0ff */
[----:B------:R-:W-:Y:S01]  /*5d50*/  RED.E.ADD.F32.FTZ.RN.STRONG.GPU [R228.64+0x100], R84 ;  /* 0x00010054e400798e */ /* 0x000fe2000c10e784 */
[----:B------:R-:W-:Y:S04]  /*5d60*/  IMAD.IADD R4, R204, 0x1, R10 ;  /* 0x00000001cc047824 */ /* 0x000fe800078e020a */
[----:B------:R-:W-:Y:S01]  /*5d70*/  RED.E.ADD.F32.FTZ.RN.STRONG.GPU [R196.64+0x100], R85 ;  /* 0x00010055c400798e */ /* 0x000fe2000c10e784 */
[CC--:B-1----:R-:W-:Y:S04]  /*5d80*/  LEA R8, P0, R10.reuse, R228.reuse, 0x2 ;  /* 0x000000e40a087211 */ /* 0x0c2fe800078010ff */
[-C--:B------:R-:W-:Y:S02]  /*5d90*/  LEA.HI.X.SX32 R9, R10, R229.reuse, 0x2, P0 ;  /* 0x000000e50a097211 */ /* 0x080fe400000f16ff */
[-C--:B------:R-:W-:Y:S01]  /*5da0*/  LEA R14, P0, R4, R228.reuse, 0x2 ;  /* 0x000000e4040e7211 */ /* 0x080fe200078010ff */
[----:B---3--:R-:W-:Y:S02]  /*5db0*/  IMAD.IADD R6, R204, 0x1, R4 ;  /* 0x00000001cc067824 */ /* 0x008fe400078e0204 */
[----:B------:R1:W-:Y:S01]  /*5dc0*/  RED.E.ADD.F32.FTZ.RN.STRONG.GPU [R8.64], R86 ;  /* 0x000000560800798e */ /* 0x0003e2000c10e784 */
[-C--:B------:R-:W-:Y:S01]  /*5dd0*/  LEA.HI.X.SX32 R15, R4, R229.reuse, 0x2, P0 ;  /* 0x000000e5040f7211 */ /* 0x080fe200000f16ff */
[----:B------:R-:W-:Y:S01]  /*5de0*/  IMAD.IADD R5, R204, 0x1, R6 ;  /* 0x00000001cc057824 */ /* 0x000fe200078e0206 */
[CC--:B------:R-:W-:Y:S03]  /*5df0*/  LEA R10, P1, R6.reuse, R228.reuse, 0x2 ;  /* 0x000000e4060a7211 */ /* 0x0c0fe600078210ff */
[----:B------:R-:W-:Y:S01]  /*5e00*/  RED.E.ADD.F32.FTZ.RN.STRONG.GPU [R14.64], R87 ;  /* 0x000000570e00798e */ /* 0x000fe2000c10e784 */
[-C--:B------:R-:W-:Y:S01]  /*5e10*/  LEA.HI.X.SX32 R11, R6, R229.reuse, 0x2, P1 ;  /* 0x000000e5060b7211 */ /* 0x080fe200008f16ff */
[C---:B------:R-:W-:Y:S01]  /*5e20*/  IMAD.IADD R4, R204.reuse, 0x1, R5 ;  /* 0x00000001cc047824 */ /* 0x040fe200078e0205 */
[CC--:B------:R-:W-:Y:S02]  /*5e30*/  LEA R12, P0, R5.reuse, R228.reuse, 0x2 ;  /* 0x000000e4050c7211 */ /* 0x0c0fe400078010ff */
[----:B------:R-:W-:Y:S02]  /*5e40*/  LDSM.16.MT88.4 R84, [R0+0x4000] ;  /* 0x004000000054783b */ /* 0x000fe40000004200 */
[-C--:B------:R-:W-:Y:S01]  /*5e50*/  LEA.HI.X.SX32 R13, R5, R229.reuse, 0x2, P0 ;  /* 0x000000e5050d7211 */ /* 0x080fe200000f16ff */
[----:B------:R-:W-:Y:S02]  /*5e60*/  IMAD.IADD R5, R204, 0x1, R4 ;  /* 0x00000001cc057824 */ /* 0x000fe400078e0204 */
[----:B------:R2:W-:Y:S05]  /*5e70*/  RED.E.ADD.F32.FTZ.RN.STRONG.GPU [R10.64], R88 ;  /* 0x000000580a00798e */ /* 0x0005ea000c10e784 */
[----:B------:R-:W-:Y:S01]  /*5e80*/  RED.E.ADD.F32.FTZ.RN.STRONG.GPU [R12.64], R89 ;  /* 0x000000590c00798e */ /* 0x000fe2000c10e784 */
        /* <DEDUP_REMOVED lines=9> */
[----:B------:R-:W-:Y:S05]  /*5f20*/  RED.E.ADD.F32.FTZ.RN.STRONG.GPU [R196.64+0x180], R97 ;  /* 0x00018061c400798e */ /* 0x000fea000c10e784 */
[----:B------:R-:W-:Y:S01]  /*5f30*/  LDSM.16.MT88.4 R88, [R0+0x6000] ;  /* 0x006000000058783b */ /* 0x000fe20000004200 */
        /* <DEDUP_REMOVED lines=67> */
[CC--:B------:R-:W-:Y:S03]  /*6370*/  LEA R12, P0, R5.reuse, R228.reuse, 0x2 ;  /* 0x000000e4050c7211 */ /* 0x0c0fe600078010ff */
[----:B------:R2:W-:Y:S01]  /*6380*/  RED.E.ADD.F32.FTZ.RN.STRONG.GPU [R10.64], R108 ;  /* 0x0000006c0a00798e */ /* 0x0005e2000c10e784 */
[-C--:B------:R-:W-:Y:S01]  /*6390*/  LEA.HI.X.SX32 R13, R5, R229.reuse, 0x2, P0 ;  /* 0x000000e5050d7211 */ /* 0x080fe200000f16ff */
[----:B------:R-:W-:Y:S04]  /*63a0*/  IMAD.IADD R5, R204, 0x1, R4 ;  /* 0x00000001cc057824 */ /* 0x000fe800078e0204 */
        /* <DEDUP_REMOVED lines=8> */
[----:B------:R-:W-:Y:S03]  /*6430*/  IMAD.IADD R4, R204, 0x1, R10 ;  /* 0x00000001cc047824 */ /* 0x000fe600078e020a */
[----:B------:R-:W-:Y:S05]  /*6440*/  RED.E.ADD.F32.FTZ.RN.STRONG.GPU [R228.64+0x300], R116 ;  /* 0x00030074e400798e */ /* 0x000fea000c10e784 */
[----:B------:R-:W-:Y:S05]  /*6450*/  RED.E.ADD.F32.FTZ.RN.STRONG.GPU [R196.64+0x300], R117 ;  /* 0x00030075c400798e */ /* 0x000fea000c10e784 */
[----:B------:R-:W-:Y:S01]  /*6460*/  LDSM.16.MT88.4 R108, [R0+0x6800] ;  /* 0x00680000006c783b */ /* 0x000fe20000004200 */
[CC--:B-1----:R-:W-:Y:S04]  /*6470*/  LEA R8, P0, R10.reuse, R228.reuse, 0x2 ;  /* 0x000000e40a087211 */ /* 0x0c2fe800078010ff */
[-C--:B------:R-:W-:Y:S02]  /*6480*/  LEA.HI.X.SX32 R9, R10, R229.reuse, 0x2, P0 ;  /* 0x000000e50a097211 */ /* 0x080fe400000f16ff */
[-C--:B------:R-:W-:Y:S01]  /*6490*/  LEA R12, P0, R4, R228.reuse, 0x2 ;  /* 0x000000e4040c7211 */ /* 0x080fe200078010ff */
[----:B--2---:R-:W-:Y:S02]  /*64a0*/  IMAD.IADD R6, R204, 0x1, R4 ;  /* 0x00000001cc067824 */ /* 0x004fe400078e0204 */
[----:B------:R1:W-:Y:S01]  /*64b0*/  RED.E.ADD.F32.FTZ.RN.STRONG.GPU [R8.64], R118 ;  /* 0x000000760800798e */ /* 0x0003e2000c10e784 */
[-C--:B------:R-:W-:Y:S01]  /*64c0*/  LEA.HI.X.SX32 R13, R4, R229.reuse, 0x2, P0 ;  /* 0x000000e5040d7211 */ /* 0x080fe200000f16ff */
[C---:B------:R-:W-:Y:S04]  /*64d0*/  IMAD.IADD R5, R204.reuse, 0x1, R6 ;  /* 0x00000001cc057824 */ /* 0x040fe800078e0206 */
[----:B------:R-:W-:Y:S01]  /*64e0*/  RED.E.ADD.F32.FTZ.RN.STRONG.GPU [R12.64], R119 ;  /* 0x000000770c00798e */ /* 0x000fe2000c10e784 */
[CC--:B------:R-:W-:Y:S01]  /*64f0*/  LEA R10, P0, R5.reuse, R228.reuse, 0x2 ;  /* 0x000000e4050a7211 */ /* 0x0c0fe200078010ff */
[C---:B------:R-:W-:Y:S03]  /*6500*/  IMAD.IADD R4, R204.reuse, 0x1, R5 ;  /* 0x00000001cc047824 */ /* 0x040fe600078e0205 */
[-C--:B------:R-:W-:Y:S01]  /*6510*/  LEA.HI.X.SX32 R11, R5, R229.reuse, 0x2, P0 ;  /* 0x000000e5050b7211 */ /* 0x080fe200000f16ff */
[----:B------:R-:W-:Y:S01]  /*6520*/  IMAD.IADD R5, R204, 0x1, R4 ;  /* 0x00000001cc057824 */ /* 0x000fe200078e0204 */
[CC--:B-1----:R-:W-:Y:S04]  /*6530*/  LEA R8, P1, R6.reuse, R228.reuse, 0x2 ;  /* 0x000000e406087211 */ /* 0x0c2fe800078210ff */
[-C--:B------:R-:W-:Y:S02]  /*6540*/  LEA.HI.X.SX32 R9, R6, R229.reuse, 0x2, P1 ;  /* 0x000000e506097211 */ /* 0x080fe400008f16ff */
[CC--:B------:R-:W-:Y:S03]  /*6550*/  LEA R6, P0, R4.reuse, R228.reuse, 0x2 ;  /* 0x000000e404067211 */ /* 0x0c0fe600078010ff */
[----:B------:R1:W-:Y:S01]  /*6560*/  RED.E.ADD.F32.FTZ.RN.STRONG.GPU [R8.64], R120 ;  /* 0x000000780800798e */ /* 0x0003e2000c10e784 */
[-C--:B------:R-:W-:Y:S02]  /*6570*/  LEA.HI.X.SX32 R7, R4, R229.reuse, 0x2, P0 ;  /* 0x000000e504077211 */ /* 0x080fe400000f16ff */
[----:B------:R-:W-:Y:S02]  /*6580*/  IADD3 R4, R205, 0xe0, RZ ;  /* 0x000000e0cd047810 */ /* 0x000fe40007ffe0ff */
[----:B------:R2:W-:Y:S05]  /*6590*/  RED.E.ADD.F32.FTZ.RN.STRONG.GPU [R10.64], R121 ;  /* 0x000000790a00798e */ /* 0x0005ea000c10e784 */
[----:B------:R3:W-:Y:S01]  /*65a0*/  RED.E.ADD.F32.FTZ.RN.STRONG.GPU [R6.64], R122 ;  /* 0x0000007a0600798e */ /* 0x0007e2000c10e784 */
[CC--:B-1----:R-:W-:Y:S04]  /*65b0*/  LEA R8, P0, R5.reuse, R228.reuse, 0x2 ;  /* 0x000000e405087211 */ /* 0x0c2fe800078010ff */
[-C--:B------:R-:W-:Y:S02]  /*65c0*/  LEA.HI.X.SX32 R9, R5, R229.reuse, 0x2, P0 ;  /* 0x000000e505097211 */ /* 0x080fe400000f16ff */
[CC--:B--2---:R-:W-:Y:S03]  /*65d0*/  LEA R10, P0, R4.reuse, R228.reuse, 0x2 ;  /* 0x000000e4040a7211 */ /* 0x0c4fe600078010ff */
[----:B------:R1:W-:Y:S01]  /*65e0*/  RED.E.ADD.F32.FTZ.RN.STRONG.GPU [R8.64], R123 ;  /* 0x0000007b0800798e */ /* 0x0003e2000c10e784 */
[-C--:B------:R-:W-:Y:S01]  /*65f0*/  LEA.HI.X.SX32 R11, R4, R229.reuse, 0x2, P0 ;  /* 0x000000e5040b7211 */ /* 0x080fe200000f16ff */
[----:B---3--:R-:W-:Y:S03]  /*6600*/  IMAD.IADD R6, R204, 0x1, R4 ;  /* 0x00000001cc067824 */ /* 0x008fe600078e0204 */
[----:B------:R-:W-:Y:S02]  /*6610*/  RED.E.ADD.F32.FTZ.RN.STRONG.GPU [R228.64+0x380], R128 ;  /* 0x00038080e400798e */ /* 0x000fe4000c10e784 */
[CC--:B------:R-:W-:Y:S03]  /*6620*/  LEA R14, P0, R6.reuse, R228.reuse, 0x2 ;  /* 0x000000e4060e7211 */ /* 0x0c0fe600078010ff */
[----:B------:R-:W-:Y:S01]  /*6630*/  RED.E.ADD.F32.FTZ.RN.STRONG.GPU [R196.64+0x380], R129 ;  /* 0x00038081c400798e */ /* 0x000fe2000c10e784 */
[-C--:B------:R-:W-:Y:S04]  /*6640*/  LEA.HI.X.SX32 R15, R6, R229.reuse, 0x2, P0 ;  /* 0x000000e5060f7211 */ /* 0x080fe800000f16ff */
[----:B------:R2:W-:Y:S05]  /*6650*/  RED.E.ADD.F32.FTZ.RN.STRONG.GPU [R10.64], R130 ;  /* 0x000000820a00798e */ /* 0x0005ea000c10e784 */
[----:B------:R-:W-:Y:S01]  /*6660*/  RED.E.ADD.F32.FTZ.RN.STRONG.GPU [R14.64], R131 ;  /* 0x000000830e00798e */ /* 0x000fe2000c10e784 */
[C---:B-1----:R-:W-:Y:S04]  /*6670*/  IMAD.IADD R8, R204.reuse, 0x1, R6 ;  /* 0x00000001cc087824 */ /* 0x042fe800078e0206 */
[----:B------:R-:W-:Y:S01]  /*6680*/  IMAD.IADD R5, R204, 0x1, R8 ;  /* 0x00000001cc057824 */ /* 0x000fe200078e0208 */
[-C--:B------:R-:W-:Y:S03]  /*6690*/  LEA R12, P0, R8, R228.reuse, 0x2 ;  /* 0x000000e4080c7211 */ /* 0x080fe600078010ff */
[----:B------:R-:W-:Y:S01]  /*66a0*/  IMAD.IADD R4, R204, 0x1, R5 ;  /* 0x00000001cc047824 */ /* 0x000fe200078e0205 */
[-C--:B------:R-:W-:Y:S03]  /*66b0*/  LEA.HI.X.SX32 R13, R8, R229.reuse, 0x2, P0 ;  /* 0x000000e5080d7211 */ /* 0x080fe600000f16ff */
[----:B------:R-:W-:Y:S01]  /*66c0*/  IMAD.IADD R7, R204, 0x1, R4 ;  /* 0x00000001cc077824 */ /* 0x000fe200078e0204 */
[CC--:B------:R-:W-:Y:S01]  /*66d0*/  LEA R8, P1, R4.reuse, R228.reuse, 0x2 ;  /* 0x000000e404087211 */ /* 0x0c0fe200078210ff */
[----:B------:R-:W-:Y:S01]  /*66e0*/  RED.E.ADD.F32.FTZ.RN.STRONG.GPU [R12.64], R124 ;  /* 0x0000007c0c00798e */ /* 0x000fe2000c10e784 */
[-C--:B--2---:R-:W-:Y:S02]  /*66f0*/  LEA R10, P2, R5, R228.reuse, 0x2 ;  /* 0x000000e4050a7211 */ /* 0x084fe400078410ff */
[----:B------:R-:W-:Y:S02]  /*6700*/  LEA R6, P0, R7, R228, 0x2 ;  /* 0x000000e407067211 */ /* 0x000fe400078010ff */
[-C--:B------:R-:W-:Y:S01]  /*6710*/  LEA.HI.X.SX32 R11, R5, R229.reuse, 0x2, P2 ;  /* 0x000000e5050b7211 */ /* 0x080fe200010f16ff */
[----:B------:R-:W-:Y:S01]  /*6720*/  LDSM.16.MT88.4 R12, [R220+0x20000] ;  /* 0x02000000dc0c783b */ /* 0x000fe20000004200 */
[-C--:B------:R-:W-:Y:S02]  /*6730*/  LEA.HI.X.SX32 R9, R4, R229.reuse, 0x2, P1 ;  /* 0x000000e504097211 */ /* 0x080fe400008f16ff */
[----:B------:R-:W-:Y:S02]  /*6740*/  LEA.HI.X.SX32 R7, R7, R229, 0x2, P0 ;  /* 0x000000e507077211 */ /* 0x000fe400000f16ff */
[----:B------:R-:W-:Y:S05]  /*6750*/  RED.E.ADD.F32.FTZ.RN.STRONG.GPU [R10.64], R125 ;  /* 0x0000007d0a00798e */ /* 0x000fea000c10e784 */
[----:B------:R-:W-:Y:S05]  /*6760*/  RED.E.ADD.F32.FTZ.RN.STRONG.GPU [R8.64], R126 ;  /* 0x0000007e0800798e */ /* 0x000fea000c10e784 */
[----:B------:R-:W-:Y:S05]  /*6770*/  LDSM.16.MT88.4 R8, [R0] ;  /* 0x000000000008783b */ /* 0x000fea0000004200 */
[----:B------:R-:W-:Y:S05]  /*6780*/  RED.E.ADD.F32.FTZ.RN.STRONG.GPU [R6.64], R127 ;  /* 0x0000007f0600798e */ /* 0x000fea000c10e784 */
[----:B------:R-:W1:Y:S02]  /*6790*/  LDSM.16.MT88.4 R4, [R221+0x20000] ;  /* 0x02000000dd04783b */ /* 0x000e640000004200 */
        /* <DEDUP_REMOVED lines=100> */
.L_x_262:
        /* <DEDUP_REMOVED lines=129> */
[----:B-1----:R-:W-:Y:S01]  /*75f0*/  FMUL.FTZ R5, R189, c[0x0][0x2e0] ;  /* 0x0000b800bd057a20 */ /* 0x002fe20000410000 */
        /* <DEDUP_REMOVED lines=49> */
[----:B------:R-:W-:Y:S01]  /*7910*/  PLOP3.LUT P0, PT, PT, PT, UP0, 0x80, 0x0 ;  /* 0x000000000000781c */ /* 0x000fe20003f0f008 */
        /* <DEDUP_REMOVED lines=38> */
.L_x_264:
        /* <DEDUP_REMOVED lines=18> */
.L_x_265:
[----:B------:R-:W-:Y:S01]  /*7ca0*/  BAR.SYNC.DEFER_BLOCKING 0x0 ;  /* 0x0000000000007b1d */ /* 0x000fe20000010000 */
[----:B------:R-:W-:Y:S01]  /*7cb0*/  USHF.L.U32 UR6, UR21, 0x6, URZ ;  /* 0x0000000615067899 */ /* 0x000fe2000800063f */
[--C-:B--2---:R-:W-:Y:S01]  /*7cc0*/  SHF.R.S32.HI R7, RZ, 0x1f, R248.reuse ;  /* 0x0000001fff077819 */ /* 0x104fe200000114f8 */
[----:B------:R-:W-:Y:S01]  /*7cd0*/  IMAD.MOV.U32 R6, RZ, RZ, R248 ;  /* 0x000000ffff067224 */ /* 0x000fe200078e00f8 */
        /* <DEDUP_REMOVED lines=14> */
[----:B------:R1:W2:Y:S01]  /*7dc0*/  LDS.128 R44, [R230+0x11000] ;  /* 0x01100000e62c7984 */ /* 0x0002a20000000c00 */
[----:B------:R-:W-:Y:S01]  /*7dd0*/  IADD3.X R5, R5, UR14, R8, P0, !PT ;  /* 0x0000000e05057c10 */ /* 0x000fe200087fe408 */
[----:B------:R-:W-:Y:S01]  /*7de0*/  IMAD.U32 R8, RZ, RZ, UR36 ;  /* 0x00000024ff087e24 */ /* 0x000fe2000f8e00ff */
[----:B------:R-:W-:Y:S01]  /*7df0*/  UIMAD UR8, UR36, UR9, UR8 ;  /* 0x00000009240872a4 */ /* 0x000fe2000f8e0208 */
[----:B------:R1:W3:Y:S02]  /*7e00*/  LDS.128 R40, [R230+0x13000] ;  /* 0x01300000e6287984 */ /* 0x0002e40000000c00 */
[----:B------:R-:W-:-:S02]  /*7e10*/  IMAD.WIDE.U32 R8, R8, c[0x0][0x3b8], R4 ;  /* 0x0000ee0008087a25 */ /* 0x000fc400078e0004 */
[----:B------:R1:W4:Y:S03]  /*7e20*/  LDS.128 R36, [R230+0x15000] ;  /* 0x01500000e6247984 */ /* 0x0003260000000c00 */
        /* <DEDUP_REMOVED lines=11> */
[----:B--23--:R-:W2:Y:S01]  /*7ee0*/  LDS.128 R24, [R230+0x14000] ;  /* 0x01400000e6187984 */ /* 0x00cea20000000c00 */
[----:B------:R-:W-:Y:S01]  /*7ef0*/  MOV R4, R8 ;  /* 0x0000000800047202 */ /* 0x000fe20000000f00 */
[----:B------:R-:W-:Y:S01]  /*7f00*/  IMAD R15, R14, c[0x0][0x3a0], RZ ;  /* 0x0000e8000e0f7a24 */ /* 0x000fe200078e02ff */
[----:B------:R-:W-:Y:S01]  /*7f10*/  MOV R5, R12 ;  /* 0x0000000c00057202 */ /* 0x000fe20000000f00 */
[----:B------:R-:W3:Y:S04]  /*7f20*/  LDS.128 R20, [R230+0x12000] ;  /* 0x01200000e6147984 */ /* 0x000ee80000000c00 */
[----:B------:R-:W4:Y:S01]  /*7f30*/  LDS.128 R16, [R230+0x10000] ;  /* 0x01000000e6107984 */ /* 0x000f220000000c00 */
[----:B------:R-:W-:-:S03]  /*7f40*/  IMAD.WIDE.U32 R10, R243, c[0x0][0x3a0], R4 ;  /* 0x0000e800f30a7a25 */ /* 0x000fc600078e0004 */
[----:B------:R-:W1:Y:S01]  /*7f50*/  LDS.128 R28, [R230+0x16000] ;  /* 0x01600000e61c7984 */ /* 0x000e620000000c00 */
[----:B------:R-:W-:-:S05]  /*7f60*/  IMAD R4, R243, c[0x0][0x3a4], R15 ;  /* 0x0000e900f3047a24 */ /* 0x000fca00078e020f */
[----:B------:R-:W-:Y:S02]  /*7f70*/  IADD3 R5, R4, R11, RZ ;  /* 0x0000000b04057210 */ /* 0x000fe40007ffe0ff */
[----:B------:R-:W-:-:S04]  /*7f80*/  LEA R4, P0, R10, c[0x0][0x340], 0x1 ;  /* 0x0000d0000a047a11 */ /* 0x000fc800078008ff */
[----:B------:R-:W-:-:S05]  /*7f90*/  LEA.HI.X R5, R10, c[0x0][0x344], R5, 0x1, P0 ;  /* 0x0000d1000a057a11 */ /* 0x000fca00000f0c05 */
[----:B--2---:R2:W-:Y:S04]  /*7fa0*/  STG.E.128 [R4.64+0x100], R24 ;  /* 0x0001001804007986 */ /* 0x0045e8000c101d04 */
[----:B---3--:R2:W-:Y:S04]  /*7fb0*/  STG.E.128 [R4.64+0x80], R20 ;  /* 0x0000801404007986 */ /* 0x0085e8000c101d04 */
[----:B----4-:R2:W-:Y:S04]  /*7fc0*/  STG.E.128 [R4.64], R16 ;  /* 0x0000001004007986 */ /* 0x0105e8000c101d04 */
[----:B-1----:R2:W-:Y:S02]  /*7fd0*/  STG.E.128 [R4.64+0x180], R28 ;  /* 0x0001801c04007986 */ /* 0x0025e4000c101d04 */
.L_x_267:
[----:B--23--:R-:W-:Y:S05]  /*7fe0*/  BSYNC B0 ;  /* 0x0000000000007941 */ /* 0x00cfea0003800000 */
.L_x_266:
[----:B------:R-:W-:Y:S01]  /*7ff0*/  IADD3 R4, R243, 0x20, RZ ;  /* 0x00000020f3047810 */ /* 0x000fe20007ffe0ff */
        /* <DEDUP_REMOVED lines=12> */
[----:B------:R2:W-:Y:S04]  /*80c0*/  STG.E.128 [R4.64], R44 ;  /* 0x0000002c04007986 */ /* 0x0005e8000c101d04 */
[----:B------:R2:W-:Y:S04]  /*80d0*/  STG.E.128 [R4.64+0x80], R40 ;  /* 0x0000802804007986 */ /* 0x0005e8000c101d04 */
[----:B----4-:R2:W-:Y:S04]  /*80e0*/  STG.E.128 [R4.64+0x100], R36 ;  /* 0x0001002404007986 */ /* 0x0105e8000c101d04 */
[----:B-1----:R2:W-:Y:S02]  /*80f0*/  STG.E.128 [R4.64+0x180], R32 ;  /* 0x0001802004007986 */ /* 0x0025e4000c101d04 */
.L_x_269:
[----:B------:R-:W-:Y:S05]  /*8100*/  BSYNC B0 ;  /* 0x0000000000007941 */ /* 0x000fea0003800000 */
.L_x_268:
[----:B------:R-:W-:Y:S01]  /*8110*/  ULDC.64 UR8, c[0x0][0x3a8] ;  /* 0x0000ea0000087ab9 */ /* 0x000fe20000000a00 */
[----:B------:R-:W-:Y:S01]  /*8120*/  IMAD.WIDE.U32 R6, R13, c[0x0][0x3a8], R6 ;  /* 0x0000ea000d067a25 */ /* 0x000fe200078e0006 */
[----:B------:R-:W-:Y:S01]  /*8130*/  UIMAD UR7, UR10, UR8, URZ ;  /* 0x000000080a0772a4 */ /* 0x000fe2000f8e023f */
[----:B------:R-:W-:Y:S03]  /*8140*/  BSSY B0, `(.L_x_270) ;  /* 0x0000018000007945 */ /* 0x000fe60003800000 */
[----:B------:R-:W-:Y:S01]  /*8150*/  UIMAD UR6, UR6, UR9, UR7 ;  /* 0x00000009060672a4 */ /* 0x000fe2000f8e0207 */
[----:B------:R-:W-:-:S05]  /*8160*/  IADD3 R6, P0, R6, UR11, RZ ;  /* 0x0000000b06067c10 */ /* 0x000fca000ff1e0ff */
[----:B--2---:R-:W-:Y:S01]  /*8170*/  IMAD.U32 R4, RZ, RZ, UR6 ;  /* 0x00000006ff047e24 */ /* 0x004fe2000f8e00ff */
        /* <DEDUP_REMOVED lines=16> */
[----:B-1----:R1:W-:Y:S04]  /*8280*/  STG.E.128 [R4.64], R60 ;  /* 0x0000003c04007986 */ /* 0x0023e8000c101d04 */
[----:B------:R1:W-:Y:S04]  /*8290*/  STG.E.128 [R4.64+0x80], R56 ;  /* 0x0000803804007986 */ /* 0x0003e8000c101d04 */
[----:B------:R1:W-:Y:S04]  /*82a0*/  STG.E.128 [R4.64+0x100], R52 ;  /* 0x0001003404007986 */ /* 0x0003e8000c101d04 */
[----:B------:R1:W-:Y:S02]  /*82b0*/  STG.E.128 [R4.64+0x180], R48 ;  /* 0x0001803004007986 */ /* 0x0003e4000c101d04 */
.L_x_271:
[----:B------:R-:W-:Y:S05]  /*82c0*/  BSYNC B0 ;  /* 0x0000000000007941 */ /* 0x000fea0003800000 */
.L_x_270:
        /* <DEDUP_REMOVED lines=12> */
[----:B------:R1:W-:Y:S04]  /*8390*/  STG.E.128 [R4.64+0x100], R68 ;  /* 0x0001004404007986 */ /* 0x0003e8000c101d04 */
[----:B------:R1:W-:Y:S02]  /*83a0*/  STG.E.128 [R4.64+0x180], R64 ;  /* 0x0001804004007986 */ /* 0x0003e4000c101d04 */
.L_x_260:
[----:B------:R-:W-:Y:S05]  /*83b0*/  BSYNC B1 ;  /* 0x0000000000017941 */ /* 0x000fea0003800000 */
.L_x_246:
[----:B------:R-:W-:Y:S02]  /*83c0*/  ULDC UR7, c[0x0][0x218] ;  /* 0x0000860000077ab9 */ /* 0x000fe40000000800 */
[----:B------:R-:W-:-:S04]  /*83d0*/  UIADD3 UR7, UR7, 0x3f, URZ ;  /* 0x0000003f07077890 */ /* 0x000fc8000fffe03f */
        /* <DEDUP_REMOVED lines=9> */
.L_x_272:
[----:B------:R-:W-:Y:S05]  /*8470*/  EXIT ;  /* 0x000000000000794d */ /* 0x000fea0003800000 */
.L_x_274:
        /* <DEDUP_REMOVED lines=16> */
.L_x_1025:


//--------------------- .text._ZN5flash44flash_bwd_dq_dk_dv_loop_seqk_parallel_kernelI23Flash_bwd_kernel_traitsILi256ELi64ELi64ELi8ELi4ELi2ELi2ELb0ELb1EN7cutlass10bfloat16_tE19Flash_kernel_traitsILi256ELi64ELi64ELi8ES3_EELb0ELb1ELb0ELb1ELb0ELb0ELb0EEEvNS_16Flash_bwd_paramsE --------------------------
	.section	.text._ZN5flash44flash_bwd_dq_dk_dv_loop_seqk_parallel_kernelI23Flash_bwd_kernel_traitsILi256ELi64ELi64ELi8ELi4ELi2ELi2ELb0ELb1EN7cutlass10bfloat16_tE19Flash_kernel_traitsILi256ELi64ELi64ELi8ES3_EELb0ELb1ELb0ELb1ELb0ELb0ELb0EEEvNS_16Flash_bwd_paramsE,"ax",@progbits
	.sectioninfo	@"SHI_REGISTERS=255"
	.align	128
        .global         _ZN5flash44flash_bwd_dq_dk_dv_loop_seqk_parallel_kernelI23Flash_bwd_kernel_traitsILi256ELi64ELi64ELi8ELi4ELi2ELi2ELb0ELb1EN7cutlass10bfloat16_tE19Flash_kernel_traitsILi256ELi64ELi64ELi8ES3_EELb0ELb1ELb0ELb1ELb0ELb0ELb0EEEvNS_16Flash_bwd_paramsE
        .type           _ZN5flash44flash_bwd_dq_dk_dv_loop_seqk_parallel_kernelI23Flash_bwd_kernel_traitsILi256ELi64ELi64ELi8ELi4ELi2ELi2ELb0ELb1EN7cutlass10bfloat16_tE19Flash_kernel_traitsILi256ELi64ELi64ELi8ES3_EELb0ELb1ELb0ELb1ELb0ELb0ELb0EEEvNS_16Flash_bwd_paramsE,@function
        .size           _ZN5flash44flash_bwd_dq_dk_dv_loop_seqk_parallel_kernelI23Flash_bwd_kernel_traitsILi256ELi64ELi64ELi8ELi4ELi2ELi2ELb0ELb1EN7cutlass10bfloat16_tE19Flash_kernel_traitsILi256ELi64ELi64ELi8ES3_EELb0ELb1ELb0ELb1ELb0ELb0ELb0EEEvNS_16Flash_bwd_paramsE,(.L_x_1026 - _ZN5flash44flash_bwd_dq_dk_dv_loop_seqk_parallel_kernelI23Flash_bwd_kernel_traitsILi256ELi64ELi64ELi8ELi4ELi2ELi2ELb0ELb1EN7cutlass10bfloat16_tE19Flash_kernel_traitsILi256ELi64ELi64ELi8ES3_EELb0ELb1ELb0ELb1ELb0ELb0ELb0EEEvNS_16Flash_bwd_paramsE)
        .other          _ZN5flash44flash_bwd_dq_dk_dv_loop_seqk_parallel_kernelI23Flash_bwd_kernel_traitsILi256ELi64ELi64ELi8ELi4ELi2ELi2ELb0ELb1EN7cutlass10bfloat16_tE19Flash_kernel_traitsILi256ELi64ELi64ELi8ES3_EELb0ELb1ELb0ELb1ELb0ELb0ELb0EEEvNS_16Flash_bwd_paramsE,@"STO_CUDA_ENTRY STV_DEFAULT"
_ZN5flash44flash_bwd_dq_dk_dv_loop_seqk_parallel_kernelI23Flash_bwd_kernel_traitsILi256ELi64ELi64ELi8ELi4ELi2ELi2ELb0ELb1EN7cutlass10bfloat16_tE19Flash_kernel_traitsILi256ELi64ELi64ELi8ES3_EELb0ELb1ELb0ELb1ELb0ELb0ELb0EEEvNS_16Flash_bwd_paramsE:
.text._ZN5flash44flash_bwd_dq_dk_dv_loop_seqk_parallel_kernelI23Flash_bwd_kernel_traitsILi256ELi64ELi64ELi8ELi4ELi2ELi2ELb0ELb1EN7cutlass10bfloat16_tE19Flash_kernel_traitsILi256ELi64ELi64ELi8ES3_EELb0ELb1ELb0ELb1ELb0ELb0ELb0EEEvNS_16Flash_bwd_paramsE:
[----:B------:R-:W-:Y:S02]  /*0000*/  MOV R1, c[0x0][0x28] ;  /* 0x00000a0000017a02 */ /* 0x000fe40000000f00 */
[----:B------:R-:W1:Y:S01]  /*0010*/  S2UR UR23, SR_CTAID.X ;  /* 0x00000000001779c3 */ /* 0x000e620000002500 */
[----:B------:R-:W-:Y:S01]  /*0020*/  ULDC UR4, c[0x0][0x218] ;  /* 0x0000860000047ab9 */ /* 0x000fe20000000800 */
[----:B------:R-:W-:Y:S01]  /*0030*/  IADD3 R1, R1, -0x40, RZ ;  /* 0xffffffc001017810 */ /* 0x000fe20007ffe0ff */
        /* <DEDUP_REMOVED lines=30> */
[CC--:B------:R-:W-:Y:S01]  /*0220*/  LEA.HI R2, R6.reuse, R5.reuse, RZ, 0x4 ;  /* 0x0000000506027211 */ /* 0x0c0fe200078f20ff */
[----:B------:R-:W-:Y:S01]  /*0230*/  ULDC UR11, c[0x0][0x1c0] ;  /* 0x00007000000b7ab9 */ /* 0x000fe20000000800 */
[CC--:B------:R-:W-:Y:S01]  /*0240*/  LEA.HI R14, R6.reuse, R5.reuse, RZ, 0x7 ;  /* 0x00000005060e7211 */ /* 0x0c0fe200078f38ff */
[----:B------:R-:W-:Y:S01]  /*0250*/  UIMAD UR55, UR8, UR6, UR55 ;  /* 0x00000006083772a4 */ /* 0x000fe2000f8e0237 */
[CC--:B------:R-:W-:Y:S01]  /*0260*/  LEA.HI R16, R6.reuse, R5.reuse, RZ, 0x6 ;  /* 0x0000000506107211 */ /* 0x0c0fe200078f30ff */
[----:B---3--:R-:W-:Y:S01]  /*0270*/  UIMAD UR52, UR7, UR34, URZ ;  /* 0x00000022073472a4 */ /* 0x008fe2000f8e023f */
[----:B------:R-:W-:Y:S01]  /*0280*/  LEA.HI R6, R6, R5, RZ, 0x2 ;  /* 0x0000000506067211 */ /* 0x000fe200078f10ff */
[----:B------:R-:W-:Y:S01]  /*0290*/  UIMAD.WIDE.U32 UR44, UR34, UR14, URZ ;  /* 0x0000000e222c72a5 */ /* 0x000fe2000f8e003f */
[----:B------:R-:W-:Y:S01]  /*02a0*/  LOP3.LUT R4, R3, 0xffffffe0, RZ, 0xc0, !PT ;  /* 0xffffffe003047812 */ /* 0x000fe200078ec0ff */
[----:B------:R-:W-:Y:S01]  /*02b0*/  UIMAD UR6, UR34, UR11, UR35 ;  /* 0x0000000b220672a4 */ /* 0x000fe2000f8e0223 */
[----:B------:R-:W-:Y:S01]  /*02c0*/  LOP3.LUT R8, R11, 0xfffffff8, RZ, 0xc0, !PT ;  /* 0xfffffff80b087812 */ /* 0x000fe200078ec0ff */
[----:B------:R-:W-:Y:S01]  /*02d0*/  @!UP5 UIMAD UR7, UR34, UR13, UR35 ;  /* 0x0000000d2207d2a4 */ /* 0x000fe2000f8e0223 */
[----:B------:R-:W-:Y:S01]  /*02e0*/  LOP3.LUT R9, R2, 0xfffffff0, RZ, 0xc0, !PT ;  /* 0xfffffff002097812 */ /* 0x000fe200078ec0ff */
[C---:B------:R-:W-:Y:S01]  /*02f0*/  IMAD.IADD R10, R5.reuse, 0x1, -R4 ;  /* 0x00000001050a7824 */ /* 0x040fe200078e0a04 */
[----:B------:R-:W-:Y:S01]  /*0300*/  LOP3.LUT R7, R6, 0x7ffffffc, RZ, 0xc0, !PT ;  /* 0x7ffffffc06077812 */ /* 0x000fe200078ec0ff */
[C---:B------:R-:W-:Y:S01]  /*0310*/  IMAD.IADD R8, R5.reuse, 0x1, -R8 ;  /* 0x0000000105087824 */ /* 0x040fe200078e0a08 */
[----:B------:R-:W-:Y:S01]  /*0320*/  SHF.R.S32.HI R0, RZ, 0x5, R3 ;  /* 0x00000005ff007819 */ /* 0x000fe20000011403 */
[C---:B------:R-:W-:Y:S01]  /*0330*/  IMAD.IADD R9, R5.reuse, 0x1, -R9 ;  /* 0x0000000105097824 */ /* 0x040fe200078e0a09 */
[----:B------:R-:W-:Y:S01]  /*0340*/  SHF.R.S32.HI R12, RZ, 0x1f, R3 ;  /* 0x0000001fff0c7819 */ /* 0x000fe20000011403 */
[----:B------:R-:W-:Y:S01]  /*0350*/  IMAD.IADD R17, R5, 0x1, -R7 ;  /* 0x0000000105117824 */ /* 0x000fe200078e0a07 */
[----:B------:R-:W-:Y:S01]  /*0360*/  SHF.R.S32.HI R5, RZ, 0x4, R2 ;  /* 0x00000004ff057819 */ /* 0x000fe20000011402 */
[----:B------:R-:W-:Y:S01]  /*0370*/  IMAD.SHL.U32 R236, R8, 0x8, RZ ;  /* 0x0000000808ec7824 */ /* 0x000fe200078e00ff */
[-C--:B------:R-:W-:Y:S01]  /*0380*/  LEA.HI R3, R3, R0.reuse, RZ, 0x1 ;  /* 0x0000000003037211 */ /* 0x080fe200078f08ff */
        /* <DEDUP_REMOVED lines=10> */
[C---:B------:R-:W-:Y:S01]  /*0430*/  IMAD.IADD R224, R0.reuse, 0x1, -R2 ;  /* 0x0000000100e07824 */ /* 0x040fe200078e0a02 */
[----:B------:R-:W-:Y:S01]  /*0440*/  SHF.R.S32.HI R13, RZ, 0x3, R11 ;  /* 0x00000003ff0d7819 */ /* 0x000fe2000001140b */
[----:B------:R-:W-:Y:S01]  /*0450*/  IMAD.IADD R218, R0, 0x1, -R7 ;  /* 0x0000000100da7824 */ /* 0x000fe200078e0a07 */
[--C-:B------:R-:W-:Y:S01]  /*0460*/  SHF.R.S32.HI R0, RZ, 0x1f, R6.reuse ;  /* 0x0000001fff007819 */ /* 0x100fe20000011406 */
[----:B------:R-:W-:Y:S01]  /*0470*/  IMAD.IADD R12, R5, 0x1, -R3 ;  /* 0x00000001050c7824 */ /* 0x000fe200078e0a03 */
[----:B------:R-:W-:Y:S01]  /*0480*/  SHF.R.S32.HI R3, RZ, 0x2, R6 ;  /* 0x00000002ff037819 */ /* 0x000fe20000011406 */
[----:B------:R-:W-:Y:S01]  /*0490*/  IMAD.SHL.U32 R2, R13, 0x40, RZ ;  /* 0x000000400d027824 */ /* 0x000fe200078e00ff */
[----:B------:R-:W-:Y:S01]  /*04a0*/  SHF.R.S32.HI R4, RZ, 0x1f, R9 ;  /* 0x0000001fff047819 */ /* 0x000fe20000011409 */
[----:B------:R-:W-:Y:S01]  /*04b0*/  IMAD.SHL.U32 R220, R12, 0x200, RZ ;  /* 0x000002000cdc7824 */ /* 0x000fe200078e00ff */
[----:B------:R-:W-:Y:S01]  /*04c0*/  LEA.HI R0, R0, R3, RZ, 0x3 ;  /* 0x0000000300007211 */ /* 0x000fe200078f18ff */
[----:B------:R-:W-:Y:S01]  /*04d0*/  @UP5 UIMAD UR54, UR34, UR49, URZ ;  /* 0x00000031223652a4 */ /* 0x000fe2000f8e023f */
[----:B------:R-:W-:Y:S01]  /*04e0*/  LEA.HI R13, R4, R9, RZ, 0x3 ;  /* 0x00000009040d7211 */ /* 0x000fe200078f18ff */
[----:B------:R-:W-:Y:S01]  /*04f0*/  UMOV UR40, URZ ;  /* 0x0000003f00287c82 */ /* 0x000fe20008000000 */
[----:B------:R-:W-:Y:S01]  /*0500*/  LOP3.LUT R0, R0, 0xfffffff8, RZ, 0xc0, !PT ;  /* 0xfffffff800007812 */ /* 0x000fe200078ec0ff */
[----:B------:R-:W-:Y:S01]  /*0510*/  ULDC.64 UR4, c[0x0][0x118] ;  /* 0x0000460000047ab9 */ /* 0x000fe20000000a00 */
[----:B------:R-:W-:Y:S01]  /*0520*/  SHF.R.S32.HI R7, RZ, 0x7, R14 ;  /* 0x00000007ff077819 */ /* 0x000fe2000001140e */
[----:B------:R-:W-:Y:S01]  /*0530*/  UMOV UR60, 0x4 ;  /* 0x00000004003c7882 */ /* 0x000fe20000000000 */
[----:B------:R-:W-:Y:S01]  /*0540*/  LOP3.LUT P4, RZ, R8, 0x4, RZ, 0xc0, !PT ;  /* 0x0000000408ff7812 */ /* 0x000fe2000788c0ff */
[----:B------:R-:W-:Y:S01]  /*0550*/  IMAD.IADD R5, R3, 0x1, -R0 ;  /* 0x0000000103057824 */ /* 0x000fe200078e0a00 */
[----:B------:R-:W-:Y:S01]  /*0560*/  LOP3.LUT R0, R2, 0x1c0, RZ, 0xc0, !PT ;  /* 0x000001c002007812 */ /* 0x000fe200078ec0ff */
[----:B------:R-:W-:Y:S01]  /*0570*/  ULOP3.LUT UR56, UR35, UR56, URZ, 0x3c, !UPT ;  /* 0x0000003823387292 */ /* 0x000fe2000f8e3c3f */
[----:B------:R-:W-:Y:S01]  /*0580*/  SHF.R.S32.HI R3, RZ, 0x1f, R10 ;  /* 0x0000001fff037819 */ /* 0x000fe2000001140a */
[----:B------:R-:W-:Y:S01]  /*0590*/  USHF.L.U32 UR61, UR34, 0x7, URZ ;  /* 0x00000007223d7899 */ /* 0x000fe2000800063f */
[----:B------:R-:W-:Y:S01]  /*05a0*/  LOP3.LUT R2, R0, 0x38, R236, 0xf8, !PT ;  /* 0x0000003800027812 */ /* 0x000fe200078ef8ec */
[----:B------:R-:W-:Y:S01]  /*05b0*/  UISETP.NE.AND UP6, UPT, UR10, URZ, UPT ;  /* 0x0000003f0a00728c */ /* 0x000fe2000bfc5270 */
[----:B------:R-:W-:Y:S01]  /*05c0*/  SHF.R.U32.HI R0, RZ, 0x3, R0 ;  /* 0x00000003ff007819 */ /* 0x000fe20000011600 */
[----:B------:R-:W-:Y:S01]  /*05d0*/  USHF.R.S32.HI UR57, URZ, 0x1f, UR35 ;  /* 0x0000001f3f397899 */ /* 0x000fe20008011423 */
[----:B------:R-:W-:Y:S01]  /*05e0*/  LEA.HI R15, R3, R10, RZ, 0x2 ;  /* 0x0000000a030f7211 */ /* 0x000fe200078f10ff */
[----:B------:R-:W-:Y:S01]  /*05f0*/  USHF.R.S32.HI UR59, URZ, 0x1f, UR34 ;  /* 0x0000001f3f3b7899 */ /* 0x000fe20008011422 */
[----:B------:R-:W-:Y:S01]  /*0600*/  LOP3.LUT R10, R2, R0, RZ, 0x3c, !PT ;  /* 0x00000000020a7212 */ /* 0x000fe200078e3cff */
[----:B------:R-:W-:Y:S01]  /*0610*/  IMAD.SHL.U32 R0, R8, 0x40, RZ ;  /* 0x0000004008007824 */ /* 0x000fe200078e00ff */
[----:B------:R-:W-:Y:S01]  /*0620*/  LOP3.LUT R2, R13, 0xfffffff8, RZ, 0xc0, !PT ;  /* 0xfffffff80d027812 */ /* 0x000fe200078ec0ff */
[----:B------:R-:W-:Y:S01]  /*0630*/  USHF.R.S32.HI UR58, URZ, 0x1f, UR35 ;  /* 0x0000001f3f3a7899 */ /* 0x000fe20008011423 */
[----:B------:R-:W-:Y:S01]  /*0640*/  LOP3.LUT R3, R5, 0x1, RZ, 0xc0, !PT ;  /* 0x0000000105037812 */ /* 0x000fe200078ec0ff */
[----:B------:R-:W-:Y:S01]  /*0650*/  UIMAD.WIDE.U32 UR42, UR38, UR44, URZ ;  /* 0x0000002c262a72a5 */ /* 0x000fe2000f8e003f */
[----:B------:R-:W-:Y:S01]  /*0660*/  LOP3.LUT R0, R0, 0x1c0, RZ, 0xc0, !PT ;  /* 0x000001c000007812 */ /* 0x000fe200078ec0ff */
[----:B------:R-:W-:Y:S01]  /*0670*/  IMAD.IADD R9, R9, 0x1, -R2 ;  /* 0x0000000109097824 */ /* 0x000fe200078e0a02 */
[----:B------:R-:W-:Y:S01]  /*0680*/  ISETP.NE.U32.AND P0, PT, R3, 0x1, PT ;  /* 0x000000010300780c */ /* 0x000fe20003f05070 */
[----:B------:R-:W-:Y:S01]  /*0690*/  IMAD.SHL.U32 R2, R224, 0x10, RZ ;  /* 0x00000010e0027824 */ /* 0x000fe200078e00ff */
[--C-:B------:R-:W-:Y:S01]  /*06a0*/  LOP3.LUT R4, R0, 0x8, R11.reuse, 0xf8, !PT ;  /* 0x0000000800047812 */ /* 0x100fe200078ef80b */
[----:B------:R-:W-:Y:S01]  /*06b0*/  IMAD R3, R7, 0x800, R220 ;  /* 0x0000080007037824 */ /* 0x000fe200078e02dc */
[----:B------:R-:W-:Y:S01]  /*06c0*/  LOP3.LUT P3, RZ, R8, 0x2, RZ, 0xc0, !PT ;  /* 0x0000000208ff7812 */ /* 0x000fe2000786c0ff */
[----:B------:R-:W-:Y:S01]  /*06d0*/  UIMAD UR51, UR39, UR44, URZ ;  /* 0x0000002c273372a4 */ /* 0x000fe2000f8e023f */
[----:B------:R-:W-:Y:S01]  /*06e0*/  LOP3.LUT R6, R0, 0x10, R2, 0xf8, !PT ;  /* 0x0000001000067812 */ /* 0x000fe200078ef802 */
[----:B------:R-:W-:Y:S01]  /*06f0*/  USHF.R.S32.HI UR53, URZ, 0x1f, UR47 ;  /* 0x0000001f3f357899 */ /* 0x000fe2000801142f */
[----:B------:R-:W-:Y:S01]  /*0700*/  SHF.R.U32.HI R0, RZ, 0x3, R0 ;  /* 0x00000003ff007819 */ /* 0x000fe20000011600 */
[----:B------:R-:W-:Y:S01]  /*0710*/  UIMAD UR50, UR6, UR50, URZ ;  /* 0x00000032063272a4 */ /* 0x000fe2000f8e023f */
[----:B------:R-:W-:Y:S01]  /*0720*/  LOP3.LUT R6, R6, 0x8, R11, 0xf8, !PT ;  /* 0x0000000806067812 */ /* 0x000fe200078ef80b */
[----:B------:R-:W-:Y:S01]  /*0730*/  @!UP5 UIMAD UR49, UR7, UR49, URZ ;  /* 0x000000310731d2a4 */ /* 0x000fe2000f8e023f */
[----:B------:R-:W-:Y:S01]  /*0740*/  LOP3.LUT R2, R4, R0, RZ, 0x3c, !PT ;  /* 0x0000000004027212 */ /* 0x000fe200078e3cff */
[----:B------:R-:W-:Y:S01]  /*0750*/  IMAD.SHL.U32 R4, R5, 0x40, RZ ;  /* 0x0000004005047824 */ /* 0x000fe200078e00ff */
[----:B------:R-:W-:Y:S01]  /*0760*/  LOP3.LUT R220, R220, R6, R0, 0xf6, !PT ;  /* 0x00000006dcdc7212 */ /* 0x000fe200078ef600 */
[----:B------:R-:W-:Y:S01]  /*0770*/  IMAD.SHL.U32 R6, R7, 0x20, RZ ;  /* 0x0000002007067824 */ /* 0x000fe200078e00ff */
[----:B------:R-:W-:Y:S01]  /*0780*/  R2P PR, R5, 0x6 ;  /* 0x0000000605007804 */ /* 0x000fe20000000000 */
[----:B------:R-:W-:Y:S01]  /*0790*/  IMAD.IADD R2, R3, 0x1, R2 ;  /* 0x0000000103027824 */ /* 0x000fe200078e0202 */
[----:B------:R-:W-:Y:S01]  /*07a0*/  SHF.R.S32.HI R3, RZ, 0x6, R16 ;  /* 0x00000006ff037819 */ /* 0x000fe20000011410 */
[----:B------:R-:W-:Y:S01]  /*07b0*/  IMAD.SHL.U32 R5, R12, 0x20, RZ ;  /* 0x000000200c057824 */ /* 0x000fe200078e00ff */
[----:B------:R-:W-:Y:S01]  /*07c0*/  LOP3.LUT R0, R4, 0x1c0, RZ, 0xc0, !PT ;  /* 0x000001c004007812 */ /* 0x000fe200078ec0ff */
[----:B------:R-:W-:Y:S01]  /*07d0*/  IMAD.SHL.U32 R2, R2, 0x2, RZ ;  /* 0x0000000202027824 */ /* 0x000fe200078e00ff */
[----:B------:R-:W-:Y:S01]  /*07e0*/  LOP3.LUT P6, RZ, R9, 0x4, RZ, 0xc0, !PT ;  /* 0x0000000409ff7812 */ /* 0x000fe200078cc0ff */
[C---:B------:R-:W-:Y:S01]  /*07f0*/  IMAD R10, R3.reuse, 0x200, R10 ;  /* 0x00000200030a7824 */ /* 0x040fe200078e020a */
[----:B------:R-:W-:Y:S01]  /*0800*/  SHF.R.U32.HI R4, RZ, 0x3, R0 ;  /* 0x00000003ff047819 */ /* 0x000fe20000011600 */
[----:B------:R-:W-:Y:S01]  /*0810*/  IMAD.SHL.U32 R3, R3, 0x8, RZ ;  /* 0x0000000803037824 */ /* 0x000fe200078e00ff */
[----:B------:R-:W-:Y:S01]  /*0820*/  LOP3.LUT P5, RZ, R9, 0x2, RZ, 0xc0, !PT ;  /* 0x0000000209ff7812 */ /* 0x000fe200078ac0ff */
[----:B------:R-:W-:Y:S01]  /*0830*/  IMAD.SHL.U32 R221, R220, 0x2, RZ ;  /* 0x00000002dcdd7824 */ /* 0x000fe200078e00ff */
[----:B------:R-:W-:Y:S01]  /*0840*/  SEL R216, R222, 0xffffffc0, !P4 ;  /* 0xffffffc0ded87807 */ /* 0x000fe20006000000 */
[----:B------:R-:W-:Y:S01]  /*0850*/  IMAD.SHL.U32 R230, R10, 0x2, RZ ;  /* 0x000000020ae67824 */ /* 0x000fe200078e00ff */
[----:B------:R-:W-:Y:S01]  /*0860*/  LOP3.LUT R3, R3, 0x18, RZ, 0xc0, !PT ;  /* 0x0000001803037812 */ /* 0x000fe200078ec0ff */
[----:B------:R-:W-:Y:S01]  /*0870*/  USHF.R.S32.HI UR48, URZ, 0x1f, UR41 ;  /* 0x0000001f3f307899 */ /* 0x000fe20008011429 */
[----:B------:R-:W-:Y:S01]  /*0880*/  SEL R222, R222, 0xffffffc0, !P6 ;  /* 0xffffffc0dede7807 */ /* 0x000fe20007000000 */
[--C-:B------:R-:W-:Y:S01]  /*0890*/  IMAD R220, R220, 0x2, R216.reuse ;  /* 0x00000002dcdc7824 */ /* 0x100fe200078e02d8 */
[----:B------:R-:W-:Y:S01]  /*08a0*/  LOP3.LUT R8, R3, 0x20, R5, 0xf8, !PT ;  /* 0x0000002003087812 */ /* 0x000fe200078ef805 */
[----:B------:R-:W-:Y:S01]  /*08b0*/  IMAD.IADD R217, R2, 0x1, R216 ;  /* 0x0000000102d97824 */ /* 0x000fe200078e02d8 */
[----:B------:R-:W-:Y:S01]  /*08c0*/  LOP3.LUT R5, R0, 0x20, R6, 0xf8, !PT ;  /* 0x0000002000057812 */ /* 0x000fe200078ef806 */
[----:B------:R-:W-:Y:S01]  /*08d0*/  IMAD.SHL.U32 R6, R9, 0x40, RZ ;  /* 0x0000004009067824 */ /* 0x000fe200078e00ff */
[----:B------:R-:W-:Y:S01]  /*08e0*/  LOP3.LUT R7, R4, R0, R3, 0x1e, !PT ;  /* 0x0000000004077212 */ /* 0x000fe200078e1e03 */
[----:B------:R-:W-:Y:S01]  /*08f0*/  IMAD.SHL.U32 R0, R17, 0x2, RZ ;  /* 0x0000000211007824 */ /* 0x000fe200078e00ff */
[----:B------:R-:W-:-:S02]  /*0900*/  LOP3.LUT R4, R5, R4, RZ, 0x3c, !PT ;  /* 0x0000000405047212 */ /* 0x000fc400078e3cff */
[----:B------:R-:W-:Y:S01]  /*0910*/  SEL R239, R239, 0x10, !P0 ;  /* 0x00000010efef7807 */ /* 0x000fe20004000000 */
[--C-:B------:R-:W-:Y:S01]  /*0920*/  IMAD R5, R218, 0x400, R0.reuse ;  /* 0x00000400da057824 */ /* 0x100fe200078e0200 */
[----:B------:R-:W-:Y:S01]  /*0930*/  IADD3 R244, R236, 0x40, RZ ;  /* 0x00000040ecf47810 */ /* 0x000fe20007ffe0ff */
[----:B------:R-:W-:Y:S01]  /*0940*/  IMAD R3, R224, 0x400, R0 ;  /* 0x00000400e0037824 */ /* 0x000fe200078e0200 */
[----:B------:R-:W-:Y:S01]  /*0950*/  LOP3.LUT R0, R6, 0x1c0, RZ, 0xc0, !PT ;  /* 0x000001c006007812 */ /* 0x000fe200078ec0ff */
[----:B------:R-:W-:Y:S01]  /*0960*/  IMAD.IADD R235, R5, 0x1, R4 ;  /* 0x0000000105eb7824 */ /* 0x000fe200078e0204 */
[----:B------:R-:W-:Y:S01]  /*0970*/  IADD3 R243, R236, 0x80, RZ ;  /* 0x00000080ecf37810 */ /* 0x000fe20007ffe0ff */
[----:B------:R-:W-:Y:S01]  /*0980*/  IMAD.SHL.U32 R4, R12, 0x8, RZ ;  /* 0x000000080c047824 */ /* 0x000fe200078e00ff */
[----:B------:R-:W-:Y:S01]  /*0990*/  IADD3 R245, R236, 0xc0, RZ ;  /* 0x000000c0ecf57810 */ /* 0x000fe20007ffe0ff */
[----:B------:R-:W-:Y:S01]  /*09a0*/  IMAD.IADD R9, R3, 0x1, R7 ;  /* 0x0000000103097824 */ /* 0x000fe200078e0207 */
[----:B------:R-:W-:Y:S01]  /*09b0*/  SHF.R.U32.HI R3, RZ, 0x3, R0 ;  /* 0x00000003ff037819 */ /* 0x000fe20000011600 */
[----:B------:R-:W-:Y:S01]  /*09c0*/  IMAD.SHL.U32 R5, R13, 0x40, RZ ;  /* 0x000000400d057824 */ /* 0x000fe200078e00ff */
[----:B------:R-:W-:Y:S01]  /*09d0*/  LOP3.LUT R6, R0, 0x8, R4, 0xf8, !PT ;  /* 0x0000000800067812 */ /* 0x000fe200078ef804 */
[----:B------:R-:W-:Y:S01]  /*09e0*/  IMAD.SHL.U32 R235, R235, 0x2, RZ ;  /* 0x00000002ebeb7824 */ /* 0x000fe200078e00ff */
[----:B------:R-:W-:-:S02]  /*09f0*/  SHF.R.S32.HI R4, RZ, 0x2, R15 ;  /* 0x00000002ff047819 */ /* 0x000fc4000001140f */
[----:B------:R-:W-:Y:S01]  /*0a00*/  LOP3.LUT R7, R3, R8, R0, 0x1e, !PT ;  /* 0x0000000803077212 */ /* 0x000fe200078e1e00 */
[----:B------:R-:W-:Y:S01]  /*0a10*/  IMAD.IADD R240, R235, 0x1, R239 ;  /* 0x00000001ebf07824 */ /* 0x000fe200078e02ef */
[----:B------:R-:W-:Y:S01]  /*0a20*/  LOP3.LUT R0, R5, 0xfffffe00, RZ, 0xc0, !PT ;  /* 0xfffffe0005007812 */ /* 0x000fe200078ec0ff */
[----:B------:R-:W-:Y:S01]  /*0a30*/  IMAD R4, R218, 0x10, R4 ;  /* 0x00000010da047824 */ /* 0x000fe200078e0204 */
[----:B------:R-:W-:Y:S02]  /*0a40*/  LEA R5, R9, 0x10000, 0x1 ;  /* 0x0001000009057811 */ /* 0x000fe400078e08ff */
[----:B------:R-:W-:Y:S01]  /*0a50*/  LOP3.LUT R3, R6, R3, RZ, 0x3c, !PT ;  /* 0x0000000306037212 */ /* 0x000fe200078e3cff */
[--C-:B------:R-:W-:Y:S01]  /*0a60*/  IMAD R224, R224, 0x400, R0.reuse ;  /* 0x00000400e0e07824 */ /* 0x100fe200078e0200 */
[----:B------:R1:W-:Y:S01]  /*0a70*/  STL [R1+0x38], R4 ;  /* 0x0000380401007387 */ /* 0x0003e20000100800 */
[----:B------:R-:W-:Y:S01]  /*0a80*/  IMAD R218, R218, 0x400, R0 ;  /* 0x00000400dada7824 */ /* 0x000fe200078e0200 */
[----:B------:R-:W-:Y:S01]  /*0a90*/  IADD3 R238, R235, 0x20, RZ ;  /* 0x00000020ebee7810 */ /* 0x000fe20007ffe0ff */
[----:B------:R-:W-:Y:S01]  /*0aa0*/  IMAD.IADD R224, R3, 0x1, R224 ;  /* 0x0000000103e07824 */ /* 0x000fe200078e02e0 */
[----:B------:R2:W-:Y:S01]  /*0ab0*/  STL [R1+0x2c], R5 ;  /* 0x00002c0501007387 */ /* 0x0005e20000100800 */
[----:B------:R-:W-:Y:S01]  /*0ac0*/  IMAD.IADD R218, R218, 0x1, R3 ;  /* 0x00000001dada7824 */ /* 0x000fe200078e0203 */
[----:B------:R-:W-:-:S02]  /*0ad0*/  SEL R3, R226, 0xffffffe0, !P3 ;  /* 0xffffffe0e2037807 */ /* 0x000fc40005800000 */
[----:B------:R-:W-:Y:S01]  /*0ae0*/  SEL R226, R226, 0xffffffe0, !P5 ;  /* 0xffffffe0e2e27807 */ /* 0x000fe20006800000 */
[----:B------:R-:W-:Y:S01]  /*0af0*/  IMAD.SHL.U32 R218, R218, 0x2, RZ ;  /* 0x00000002dada7824 */ /* 0x000fe200078e00ff */
[----:B------:R-:W-:Y:S01]  /*0b00*/  LEA R224, R224, 0x20000, 0x1 ;  /* 0x00020000e0e07811 */ /* 0x000fe200078e08ff */
[----:B------:R-:W-:Y:S01]  /*0b10*/  IMAD.IADD R3, R2, 0x1, R3 ;  /* 0x0000000102037824 */ /* 0x000fe200078e0203 */
[----:B------:R-:W-:Y:S01]  /*0b20*/  LOP3.LUT R0, R7, R0, RZ, 0xfc, !PT ;  /* 0x0000000007007212 */ /* 0x000fe200078efcff */
[----:B------:R-:W-:Y:S01]  /*0b30*/  IMAD.IADD R219, R218, 0x1, R226 ;  /* 0x00000001dadb7824 */ /* 0x000fe200078e02e2 */
[----:B------:R-:W-:Y:S01]  /*0b40*/  @P1 IADD3 R238, R235, -0x20, RZ ;  /* 0xffffffe0ebee1810 */ /* 0x000fe20007ffe0ff */
[----:B------:R-:W-:Y:S02]  /*0b50*/  IMAD.IADD R225, R222, 0x1, R224 ;  /* 0x00000001dee17824 */ /* 0x000fe400078e02e0 */
[----:B------:R-:W-:Y:S02]  /*0b60*/  IMAD.IADD R223, R218, 0x1, R222 ;  /* 0x00000001dadf7824 */ /* 0x000fe400078e02de */
[----:B------:R-:W-:-:S02]  /*0b70*/  IMAD.IADD R227, R226, 0x1, R224 ;  /* 0x00000001e2e37824 */ /* 0x000fc400078e02e0 */
[----:B------:R-:W-:Y:S02]  /*0b80*/  IMAD.IADD R216, R216, 0x1, R3 ;  /* 0x00000001d8d87824 */ /* 0x000fe400078e0203 */
[----:B------:R-:W-:Y:S01]  /*0b90*/  IMAD.SHL.U32 R0, R0, 0x2, RZ ;  /* 0x0000000200007824 */ /* 0x000fe200078e00ff */
[----:B-1----:R-:W-:Y:S01]  /*0ba0*/  IADD3 R4, R5, 0x40, RZ ;  /* 0x0000004005047810 */ /* 0x002fe20007ffe0ff */
[----:B------:R-:W-:Y:S01]  /*0bb0*/  IMAD.IADD R239, R239, 0x1, R238 ;  /* 0x00000001efef7824 */ /* 0x000fe200078e02ee */
[----:B------:R-:W-:Y:S01]  /*0bc0*/  @P2 IADD3 R4, R5, -0x40, RZ ;  /* 0xffffffc005042810 */ /* 0x000fe20007ffe0ff */
[----:B------:R-:W-:Y:S02]  /*0bd0*/  IMAD.IADD R222, R219, 0x1, R222 ;  /* 0x00000001dbde7824 */ /* 0x000fe400078e02de */
[----:B------:R-:W-:Y:S02]  /*0be0*/  IMAD.IADD R226, R226, 0x1, R225 ;  /* 0x00000001e2e27824 */ /* 0x000fe400078e02e1 */
[----:B------:R2:W-:Y:S04]  /*0bf0*/  STL [R1+0x30], R4 ;  /* 0x0000300401007387 */ /* 0x0005e80000100800 */
.L_x_319:
        /* <DEDUP_REMOVED lines=14> */
[----:B-12---:R-:W-:Y:S01]  /*0ce0*/  IMAD.U32 R4, RZ, RZ, UR6 ;  /* 0x00000006ff047e24 */ /* 0x006fe2000f8e00ff */
[----:B------:R-:W-:-:S02]  /*0cf0*/  UISETP.NE.AND UP4, UPT, UR14, URZ, UPT ;  /* 0x0000003f0e00728c */ /* 0x000fc4000bf85270 */
[----:B------:R-:W-:Y:S01]  /*0d00*/  UISETP.EQ.U32.AND UP2, UPT, URZ, UR8, UPT ;  /* 0x000000083f00728c */ /* 0x000fe2000bf42070 */
[----:B------:R-:W-:Y:S01]  /*0d10*/  IMAD.U32 R5, RZ, RZ, UR7 ;  /* 0x00000007ff057e24 */ /* 0x000fe2000f8e00ff */
[----:B------:R-:W-:Y:S02]  /*0d20*/  @UP3 UIADD3 UR6, UP0, UR13, UR10, URZ ;  /* 0x0000000a0d063290 */ /* 0x000fe4000ff1e03f */
[----:B------:R-:W-:Y:S02]  /*0d30*/  UISETP.EQ.OR.EX UP2, UPT, URZ, UR9, !UP4, UP2 ;  /* 0x000000093f00728c */ /* 0x000fe4000e742720 */
[----:B------:R-:W-:Y:S01]  /*0d40*/  @UP3 UIADD3.X UR7, UR12, UR11, URZ, UP0, !UPT ;  /* 0x0000000b0c073290 */ /* 0x000fe200087fe43f */
[----:B------:R1:W2:Y:S01]  /*0d50*/  @P2 LDG.E R9, [R4.64] ;  /* 0x0000000404092981 */ /* 0x0002a2000c1e1900 */
[----:B------:R-:W-:Y:S01]  /*0d60*/  UIADD3 UR8, UP0, UR13, UR8, URZ ;  /* 0x000000080d087290 */ /* 0x000fe2000ff1e03f */
[----:B------:R-:W-:Y:S02]  /*0d70*/  PLOP3.LUT P0, PT, PT, PT, UP3, 0x80, 0x0 ;  /* 0x000000000000781c */ /* 0x000fe40003f0f038 */
[----:B------:R1:W3:Y:S01]  /*0d80*/  @P2 LDG.E R8, [R4.64+0x4] ;  /* 0x0000040404082981 */ /* 0x0002e2000c1e1900 */
[----:B------:R-:W-:Y:S01]  /*0d90*/  PLOP3.LUT P1, PT, PT, PT, UP2, 0x80, 0x0 ;  /* 0x000000000000781c */ /* 0x000fe20003f2f028 */
[----:B------:R-:W-:Y:S01]  /*0da0*/  UIADD3.X UR9, UR12, UR9, URZ, UP0, !UPT ;  /* 0x000000090c097290 */ /* 0x000fe200087fe43f */
[----:B------:R-:W-:-:S02]  /*0db0*/  IMAD.U32 R6, RZ, RZ, UR6 ;  /* 0x00000006ff067e24 */ /* 0x000fc4000f8e00ff */
[----:B----4-:R-:W-:-:S06]  /*0dc0*/  IMAD.U32 R7, RZ, RZ, UR7 ;  /* 0x00000007ff077e24 */ /* 0x010fcc000f8e00ff */
[----:B-----5:R4:W5:Y:S01]  /*0dd0*/  @P0 LDG.E R6, [R6.64] ;  /* 0x0000000406060981 */ /* 0x020962000c1e1900 */
[----:B-1----:R-:W-:Y:S02]  /*0de0*/  IMAD.U32 R4, RZ, RZ, UR8 ;  /* 0x00000008ff047e24 */ /* 0x002fe4000f8e00ff */
[----:B------:R-:W-:-:S05]  /*0df0*/  IMAD.U32 R5, RZ, RZ, UR9 ;  /* 0x00000009ff057e24 */ /* 0x000fca000f8e00ff */
[----:B----4-:R-:W4:Y:S01]  /*0e00*/  @!P1 LDG.E R7, [R4.64] ;  /* 0x0000000404079981 */ /* 0x010f22000c1e1900 */
[----:B------:R-:W1:Y:S01]  /*0e10*/  S2UR UR30, SR_CTAID.X ;  /* 0x00000000001e79c3 */ /* 0x000e620000002500 */
[----:B------:R-:W-:Y:S02]  /*0e20*/  UMOV UR18, 0xffffffff ;  /* 0xffffffff00127882 */ /* 0x000fe40000000000 */
[----:B------:R-:W1:Y:S04]  /*0e30*/  S2R R27, SR_TID.X ;  /* 0x00000000001b7919 */ /* 0x000e680000002100 */
[----:B------:R-:W1:Y:S01]  /*0e40*/  S2R R28, SR_TID.X ;  /* 0x00000000001c7919 */ /* 0x000e620000002100 */
[----:B------:R-:W-:Y:S02]  /*0e50*/  UMOV UR28, 0xffffffff ;  /* 0xffffffff001c7882 */ /* 0x000fe40000000000 */
[----:B------:R-:W-:-:S02]  /*0e60*/  ULDC UR7, c[0x0][0xc] ;  /* 0x0000030000077ab9 */ /* 0x000fc40000000800 */
[----:B------:R-:W-:Y:S02]  /*0e70*/  USHF.L.U32 UR7, UR7, 0x6, URZ ;  /* 0x0000000607077899 */ /* 0x000fe4000800063f */
[----:B------:R-:W-:Y:S02]  /*0e80*/  UMOV UR22, URZ ;  /* 0x0000003f00167c82 */ /* 0x000fe40008000000 */
[----:B-1----:R-:W-:Y:S01]  /*0e90*/  USHF.L.U32 UR6, UR30, 0x6, URZ ;  /* 0x000000061e067899 */ /* 0x002fe2000800063f */
[----:B------:R-:W-:-:S03]  /*0ea0*/  SHF.R.S32.HI R27, RZ, 0x1f, R27 ;  /* 0x0000001fff1b7819 */ /* 0x000fc6000001141b */
[----:B------:R-:W-:Y:S01]  /*0eb0*/  UIMAD UR6, UR7, UR40, UR6 ;  /* 0x00000028070672a4 */ /* 0x000fe2000f8e0206 */
[----:B------:R-:W-:-:S04]  /*0ec0*/  LEA.HI R27, R27, R28, RZ, 0x3 ;  /* 0x0000001c1b1b7211 */ /* 0x000fc800078f18ff */
[----:B------:R-:W-:Y:S01]  /*0ed0*/  SHF.R.S32.HI R27, RZ, 0x3, R27 ;  /* 0x00000003ff1b7819 */ /* 0x000fe2000001141b */
[----:B------:R-:W-:-:S03]  /*0ee0*/  ULDC UR8, c[0x0][0x218] ;  /* 0x0000860000087ab9 */ /* 0x000fc60000000800 */
[----:B------:R-:W-:Y:S01]  /*0ef0*/  SHF.R.S32.HI R24, RZ, 0x1f, R27 ;  /* 0x0000001fff187819 */ /* 0x000fe2000001141b */
[----:B--2---:R-:W1:Y:S08]  /*0f00*/  @P2 R2UR UR18, R9 ;  /* 0x00000000091223c2 */ /* 0x004e7000000e0000 */
[----:B---3--:R-:W1:Y:S08]  /*0f10*/  @P2 R2UR UR17, R8 ;  /* 0x00000000081123c2 */ /* 0x008e7000000e0000 */
[----:B-----5:R2:W3:Y:S01]  /*0f20*/  @P0 R2UR UR22, R6 ;  /* 0x00000000061603c2 */ /* 0x0204e200000e0000 */
[----:B------:R-:W-:-:S07]  /*0f30*/  IADD3 R20, P0, R27, UR6, RZ ;  /* 0x000000061b147c10 */ /* 0x000fce000ff1e0ff */
[----:B----4-:R4:W3:Y:S01]  /*0f40*/  @!P1 R2UR UR28, R7 ;  /* 0x00000000071c93c2 */ /* 0x0108e200000e0000 */
[----:B------:R-:W-:-:S04]  /*0f50*/  ISETP.NE.U32.AND P1, PT, RZ, c[0x0][0x248], PT ;  /* 0x00009200ff007a0c */ /* 0x000fc80003f25070 */
[----:B------:R-:W-:Y:S01]  /*0f60*/  ISETP.NE.AND.EX P1, PT, RZ, c[0x0][0x24c], PT, P1 ;  /* 0x00009300ff007a0c */ /* 0x000fe20003f25310 */
[----:B-1----:R-:W-:Y:S01]  /*0f70*/  @UP1 UIADD3 UR17, UR17, -UR18, URZ ;  /* 0x8000001211111290 */ /* 0x002fe2000fffe03f */
[----:B--2---:R-:W-:-:S06]  /*0f80*/  IMAD.U32 R6, RZ, RZ, UR6 ;  /* 0x00000006ff067e24 */ /* 0x004fcc000f8e00ff */
[----:B------:R-:W-:Y:S01]  /*0f90*/  @!UP1 ULDC UR17, c[0x0][0x214] ;  /* 0x0000850000119ab9 */ /* 0x000fe20000000800 */
[----:B------:R-:W-:-:S04]  /*0fa0*/  LEA.HI.X.SX32 R21, R6, R24, 0x1, P0 ;  /* 0x0000001806157211 */ /* 0x000fc800000f0eff */
[----:B------:R-:W-:Y:S05]  /*0fb0*/  @!P1 BRA `(.L_x_275) ;  /* 0x0000007000009947 */ /* 0x000fea0003800000 */
[----:B------:R-:W-:-:S13]  /*0fc0*/  PLOP3.LUT P0, PT, PT, PT, UP4, 0x80, 0x0 ;  /* 0x000000000000781c */ /* 0x000fda0003f0f048 */
[----:B------:R-:W2:Y:S04]  /*0fd0*/  @P0 LDG.E R6, [R4.64+0x4] ;  /* 0x0000040404060981 */ /* 0x000ea8000c1e1900 */
[----:B------:R-:W5:Y:S01]  /*0fe0*/  @!P0 LDG.E R4, [R4.64] ;  /* 0x0000000404048981 */ /* 0x000f62000c1e1900 */
[----:B--2---:R-:W1:Y:S02]  /*0ff0*/  @P0 R2UR UR6, R6 ;  /* 0x00000000060603c2 */ /* 0x004e6400000e0000 */
[----:B-1-3--:R-:W-:-:S11]  /*1000*/  @UP4 UIADD3 UR8, UR6, -UR28, URZ ;  /* 0x8000001c06084290 */ /* 0x00afd6000fffe03f */
[----:B-----5:R1:W2:Y:S01]  /*1010*/  @!P0 R2UR UR8, R4 ;  /* 0x00000000040883c2 */ /* 0x0202a200000e0000 */
[----:B------:R-:W-:-:S07]  /*1020*/  DEPBAR.LE SB1, 0x0, {2} ;  /* 0x000090040000791a */ /* 0x000fce0000000000 */
.L_x_275:
[----:B------:R-:W-:Y:S02]  /*1030*/  ULDC.64 UR6, c[0x0][0x258] ;  /* 0x0000960000067ab9 */ /* 0x000fe40000000a00 */
        /* <DEDUP_REMOVED lines=8> */
[----:B------:R-:W2:Y:S01]  /*10c0*/  @P0 LDG.E R4, [R4.64] ;  /* 0x0000000404040981 */ /* 0x000ea2000c1e1900 */
[----:B------:R-:W-:Y:S02]  /*10d0*/  @!UP2 UISETP.NE.U32.AND UP0, UPT, URZ, UR6, UPT ;  /* 0x000000063f00a28c */ /* 0x000fe4000bf05070 */
[----:B------:R-:W-:Y:S02]  /*10e0*/  ULDC UR9, c[0x0][0x21c] ;  /* 0x0000870000097ab9 */ /* 0x000fe40000000800 */
[----:B------:R-:W-:Y:S02]  /*10f0*/  @!UP2 UISETP.NE.AND.EX UP0, UPT, URZ, UR7, UPT, UP0 ;  /* 0x000000073f00a28c */ /* 0x000fe4000bf05300 */
[----:B------:R-:W-:Y:S02]  /*1100*/  USHF.L.U32 UR24, UR23, 0x6, URZ ;  /* 0x0000000617187899 */ /* 0x000fe4000800063f */
[----:B------:R-:W-:Y:S01]  /*1110*/  @!UP2 USEL UR6, URZ, UR9, !UP0 ;  /* 0x000000093f06a287 */ /* 0x000fe2000c000000 */
[----:B--2---:R-:W1:Y:S02]  /*1120*/  @P0 R2UR UR16, R4 ;  /* 0x00000000041003c2 */ /* 0x004e6400000e0000 */
[----:B-1-3--:R-:W-:-:S02]  /*1130*/  @UP2 UIADD3 UR16, UR16, -UR22, URZ ;  /* 0x8000001610102290 */ /* 0x00afc4000fffe03f */
        /* <DEDUP_REMOVED lines=8> */
[----:B------:R-:W-:Y:S01]  /*11c0*/  UISETP.NE.AND UP2, UPT, UR18, -0x1, UPT ;  /* 0xffffffff1200788c */ /* 0x000fe2000bf45270 */
[----:B------:R-:W-:Y:S01]  /*11d0*/  PLOP3.LUT P1, PT, PT, PT, UP0, 0x80, 0x0 ;  /* 0x000000000000781c */ /* 0x000fe20003f2f008 */
[----:B------:R-:W-:-:S02]  /*11e0*/  USHF.R.S32.HI UR12, URZ, 0x1f, UR6 ;  /* 0x0000001f3f0c7899 */ /* 0x000fc40008011406 */
[----:B------:R-:W-:Y:S02]  /*11f0*/  ULDC.64 UR14, c[0x0][0x178] ;  /* 0x00005e00000e7ab9 */ /* 0x000fe40000000a00 */
[----:B------:R-:W-:Y:S02]  /*1200*/  ULEA.HI UR12, UR12, UR6, URZ, 0x6 ;  /* 0x000000060c0c7291 */ /* 0x000fe4000f8f303f */
[----:B------:R-:W-:Y:S02]  /*1210*/  @UP0 UIADD3 UR13, UR22, UR28, URZ ;  /* 0x0000001c160d0290 */ /* 0x000fe4000fffe03f */
[----:B------:R-:W-:Y:S02]  /*1220*/  UIMAD UR19, UR37, UR14, URZ ;  /* 0x0000000e251372a4 */ /* 0x000fe4000f8e023f */
[----:B------:R-:W-:Y:S02]  /*1230*/  ULDC.64 UR20, c[0x0][0x198] ;  /* 0x0000660000147ab9 */ /* 0x000fe40000000a00 */
[----:B------:R-:W-:-:S02]  /*1240*/  USHF.R.S32.HI UR36, URZ, 0x6, UR12 ;  /* 0x000000063f247899 */ /* 0x000fc4000801140c */
[----:B------:R-:W-:Y:S02]  /*1250*/  UIMAD UR25, UR18, UR7, URZ ;  /* 0x00000007121972a4 */ /* 0x000fe4000f8e023f */
        /* <DEDUP_REMOVED lines=24> */
.L_x_277:
[----:B------:R-:W-:Y:S01]  /*13e0*/  IABS R8, c[0x0][0x1c8] ;  /* 0x0000720000087a13 */ /* 0x000fe20000000000 */
[----:B------:R-:W-:Y:S01]  /*13f0*/  @UP0 UIADD3 UR8, UR22, UR28, URZ ;  /* 0x0000001c16080290 */ /* 0x000fe2000fffe03f */
[----:B----4-:R-:W-:Y:S01]  /*1400*/  IABS R7, UR35 ;  /* 0x0000002300077c13 */ /* 0x010fe20008000000 */
[----:B------:R-:W-:Y:S01]  /*1410*/  ULDC.64 UR10, c[0x0][0x1a0] ;  /* 0x00006800000a7ab9 */ /* 0x000fe20000000a00 */
[----:B------:R-:W1:Y:S01]  /*1420*/  I2F.RP R4, R8 ;  /* 0x0000000800047306 */ /* 0x000e620000209400 */
[----:B------:R-:W-:Y:S01]  /*1430*/  ISETP.LE.AND P0, PT, RZ, UR56, PT ;  /* 0x00000038ff007c0c */ /* 0x000fe2000bf03270 */
[----:B------:R-:W-:-:S04]  /*1440*/  @UP0 UIMAD.WIDE.U32 UR6, UR8, UR10, URZ ;  /* 0x0000000a080602a5 */ /* 0x000fc8000f8e003f */
[----:B------:R-:W-:-:S03]  /*1450*/  @UP0 UIMAD UR21, UR8, UR11, UR7 ;  /* 0x0000000b081502a4 */ /* 0x000fc6000f8e0207 */
[----:B------:R-:W-:Y:S01]  /*1460*/  @UP0 UMOV UR20, UR6 ;  /* 0x0000000600140c82 */ /* 0x000fe20008000000 */
[----:B-1----:R-:W1:Y:S02]  /*1470*/  MUFU.RCP R4, R4 ;  /* 0x0000000400047308 */ /* 0x002e640000001000 */
[----:B-1----:R-:W-:-:S06]  /*1480*/  IADD3 R4, R4, 0xffffffe, RZ ;  /* 0x0ffffffe04047810 */ /* 0x002fcc0007ffe0ff */
[----:B------:R-:W1:Y:S02]  /*1490*/  F2I.FTZ.U32.TRUNC.NTZ R5, R4 ;  /* 0x0000000400057305 */ /* 0x000e64000021f000 */
[----:B-1----:R-:W-:-:S04]  /*14a0*/  IMAD.MOV R4, RZ, RZ, -R5 ;  /* 0x000000ffff047224 */ /* 0x002fc800078e0a05 */
[----:B------:R-:W-:Y:S02]  /*14b0*/  IMAD R6, R4, R8, RZ ;  /* 0x0000000804067224 */ /* 0x000fe400078e02ff */
[----:B------:R-:W-:-:S04]  /*14c0*/  IMAD.MOV.U32 R4, RZ, RZ, RZ ;  /* 0x000000ffff047224 */ /* 0x000fc800078e00ff */
[----:B------:R-:W-:-:S04]  /*14d0*/  IMAD.HI.U32 R4, R5, R6, R4 ;  /* 0x0000000605047227 */ /* 0x000fc800078e0004 */
[----:B------:R-:W-:-:S04]  /*14e0*/  IMAD.MOV.U32 R5, RZ, RZ, R7 ;  /* 0x000000ffff057224 */ /* 0x000fc800078e0007 */
        /* <DEDUP_REMOVED lines=9> */
[----:B------:R-:W-:-:S04]  /*1580*/  IMAD.MOV.U32 R15, RZ, RZ, R4 ;  /* 0x000000ffff0f7224 */ /* 0x000fc800078e0004 */
        /* <DEDUP_REMOVED lines=8> */
[----:B------:R-:W-:-:S04]  /*1610*/  UIMAD UR9, UR22, UR9, UR10 ;  /* 0x00000009160972a4 */ /* 0x000fc8000f8e020a */
[----:B------:R-:W-:-:S03]  /*1620*/  UIADD3 UR7, UR7, UR9, URZ ;  /* 0x0000000907077290 */ /* 0x000fc6000fffe03f */
[----:B------:R-:W-:Y:S02]  /*1630*/  ULDC.64 UR8, c[0x0][0x188] ;  /* 0x0000620000087ab9 */ /* 0x000fe40000000a00 */
[----:B------:R-:W-:Y:S02]  /*1640*/  UIMAD UR10, UR37, UR8, URZ ;  /* 0x00000008250a72a4 */ /* 0x000fe4000f8e023f */
[----:B------:R-:W-:Y:S02]  /*1650*/  UIMAD.WIDE.U32 UR6, UR34, UR8, UR6 ;  /* 0x00000008220672a5 */ /* 0x000fe4000f8e0006 */
[----:B------:R-:W-:-:S04]  /*1660*/  UIMAD UR9, UR34, UR9, UR10 ;  /* 0x00000009220972a4 */ /* 0x000fc8000f8e020a */
[----:B------:R-:W-:Y:S02]  /*1670*/  UIADD3 UR21, UR7, UR9, URZ ;  /* 0x0000000907157290 */ /* 0x000fe4000fffe03f */
[----:B------:R-:W-:Y:S02]  /*1680*/  UMOV UR20, UR6 ;  /* 0x0000000600147c82 */ /* 0x000fe40008000000 */
.L_x_278:
[----:B------:R-:W-:Y:S01]  /*1690*/  ULDC.64 UR8, c[0x0][0x370] ;  /* 0x0000dc0000087ab9 */ /* 0x000fe20000000a00 */
[----:B------:R-:W-:Y:S01]  /*16a0*/  PLOP3.LUT P0, PT, PT, PT, UP5, 0x80, 0x0 ;  /* 0x000000000000781c */ /* 0x000fe20003f0f058 */
[----:B------:R-:W-:Y:S02]  /*16b0*/  @UP2 UIMAD.WIDE.U32 UR6, UR18, UR8, URZ ;  /* 0x00000008120622a5 */ /* 0x000fe4000f8e003f */
[----:B------:R-:W-:Y:S02]  /*16c0*/  ULDC UR11, c[0x0][0x224] ;  /* 0x00008900000b7ab9 */ /* 0x000fe40000000800 */
[----:B------:R-:W-:Y:S02]  /*16d0*/  @UP2 UIMAD UR19, UR18, UR9, UR7 ;  /* 0x00000009121322a4 */ /* 0x000fe4000f8e0207 */
[----:B------:R-:W-:-:S02]  /*16e0*/  ULDC UR15, c[0x0][0x234] ;  /* 0x00008d00000f7ab9 */ /* 0x000fc40000000800 */
        /* <DEDUP_REMOVED lines=22> */
[----:B------:R-:W-:Y:S02]  /*1850*/  USEL UR10, UR10, URZ, UP6 ;  /* 0x0000003f0a0a7287 */ /* 0x000fe4000b000000 */
[----:B------:R-:W-:-:S04]  /*1860*/  UIADD3 UR6, UP1, UR26, UR6, URZ ;  /* 0x000000061a067290 */ /* 0x000fc8000ff3e03f */
        /* <DEDUP_REMOVED lines=14> */
.L_x_279:
[----:B------:R-:W-:-:S04]  /*1950*/  UMOV UR8, UR50 ;  /* 0x0000003200087c82 */ /* 0x000fc80008000000 */
.L_x_280:
[----:B------:R-:W-:Y:S01]  /*1960*/  UIADD3 UR6, UP4, UP3, UR6, UR41, UR47 ;  /* 0x0000002906067290 */ /* 0x000fe2000fb9e02f */
[----:B------:R-:W1:Y:S01]  /*1970*/  S2R R25, SR_TID.X ;  /* 0x0000000000197919 */ /* 0x000e620000002100 */
[----:B------:R-:W-:Y:S01]  /*1980*/  SHF.R.S32.HI R237, RZ, 0x1f, R236 ;  /* 0x0000001fffed7819 */ /* 0x000fe200000114ec */
[----:B------:R-:W-:Y:S01]  /*1990*/  IMAD.U32 R7, RZ, RZ, UR26 ;  /* 0x0000001aff077e24 */ /* 0x000fe2000f8e00ff */
[----:B------:R-:W-:Y:S01]  /*19a0*/  UIADD3 UR31, UP2, UP1, UR12, UR6, UR13 ;  /* 0x000000060c1f7290 */ /* 0x000fe2000f95e00d */
[----:B------:R-:W-:Y:S01]  /*19b0*/  IADD3 R14, P0, R27, UR26, RZ ;  /* 0x0000001a1b0e7c10 */ /* 0x000fe2000ff1e0ff */
[----:B------:R-:W-:Y:S01]  /*19c0*/  UIADD3.X UR6, UR9, UR48, UR53, UP4, UP3 ;  /* 0x0000003009067290 */ /* 0x000fe2000a7e6435 */
[----:B------:R-:W-:Y:S01]  /*19d0*/  IMAD.U32 R9, RZ, RZ, UR35 ;  /* 0x00000023ff097e24 */ /* 0x000fe2000f8e00ff */
[----:B------:R-:W-:Y:S01]  /*19e0*/  BSSY B1, `(.L_x_276) ;  /* 0x0000894000017945 */ /* 0x000fe20003800000 */
[----:B------:R-:W-:Y:S01]  /*19f0*/  IADD3.X R16, R24, UR33, RZ, P0, !PT ;  /* 0x0000002118107c10 */ /* 0x000fe200087fe4ff */
[----:B------:R-:W-:Y:S01]  /*1a00*/  UIADD3.X UR30, UR10, UR6, UR11, UP2, UP1 ;  /* 0x000000060a1e7290 */ /* 0x000fe200097e240b */
[----:B------:R-:W-:-:S02]  /*1a10*/  IMAD.U32 R12, RZ, RZ, UR35 ;  /* 0x00000023ff0c7e24 */ /* 0x000fc4000f8e00ff */
[----:B------:R-:W-:Y:S01]  /*1a20*/  ULDC.64 UR6, c[0x0][0x1a8] ;  /* 0x00006a0000067ab9 */ /* 0x000fe20000000a00 */
[----:B------:R-:W-:Y:S01]  /*1a30*/  IMAD R8, R16, c[0x0][0x190], RZ ;  /* 0x0000640010087a24 */ /* 0x000fe200078e02ff */
[----:B------:R-:W-:Y:S02]  /*1a40*/  UIMAD UR6, UR57, UR6, URZ ;  /* 0x00000006390672a4 */ /* 0x000fe4000f8e023f */
[----:B------:R-:W-:Y:S01]  /*1a50*/  ULDC.64 UR10, c[0x0][0x3c8] ;  /* 0x0000f200000a7ab9 */ /* 0x000fe20000000a00 */
[----:B------:R-:W-:Y:S01]  /*1a60*/  IMAD R18, R14, c[0x0][0x194], R8 ;  /* 0x000065000e127a24 */ /* 0x000fe200078e0208 */
[----:B------:R-:W-:-:S03]  /*1a70*/  UIMAD UR13, UR35, UR7, UR6 ;  /* 0x00000007230d72a4 */ /* 0x000fc6000f8e0206 */
[----:B------:R-:W-:Y:S02]  /*1a80*/  ULDC.64 UR6, c[0x0][0x370] ;  /* 0x0000dc0000067ab9 */ /* 0x000fe40000000a00 */
[----:B------:R-:W-:Y:S01]  /*1a90*/  UIMAD UR6, UR33, UR6, URZ ;  /* 0x00000006210672a4 */ /* 0x000fe2000f8e023f */
[----:B-1----:R-:W-:-:S03]  /*1aa0*/  SHF.R.S32.HI R26, RZ, 0x1f, R25 ;  /* 0x0000001fff1a7819 */ /* 0x002fc60000011419 */
[----:B------:R-:W-:Y:S01]  /*1ab0*/  UIMAD UR18, UR26, UR7, UR6 ;  /* 0x000000071a1272a4 */ /* 0x000fe2000f8e0206 */
[----:B------:R-:W-:Y:S02]  /*1ac0*/  LEA.HI R4, R26, R25, RZ, 0x5 ;  /* 0x000000191a047211 */ /* 0x000fe400078f28ff */
[----:B------:R-:W-:Y:S02]  /*1ad0*/  ULDC.64 UR6, c[0x0][0x378] ;  /* 0x0000de0000067ab9 */ /* 0x000fe40000000a00 */
[----:B------:R-:W-:Y:S01]  /*1ae0*/  UIMAD UR6, UR57, UR6, URZ ;  /* 0x00000006390672a4 */ /* 0x000fe2000f8e023f */
[----:B------:R-:W-:Y:S02]  /*1af0*/  LOP3.LUT R6, R4, 0xffffffe0, RZ, 0xc0, !PT ;  /* 0xffffffe004067812 */ /* 0x000fe400078ec0ff */
[----:B------:R-:W-:Y:S01]  /*1b00*/  SHF.R.S32.HI R4, RZ, 0x5, R4 ;  /* 0x00000005ff047819 */ /* 0x000fe20000011404 */
[----:B------:R-:W-:Y:S02]  /*1b10*/  UIMAD UR12, UR35, UR7, UR6 ;  /* 0x00000007230c72a4 */ /* 0x000fe4000f8e0206 */
[----:B------:R-:W-:Y:S01]  /*1b20*/  UIADD3 UR6, UR26, UR8, URZ ;  /* 0x000000081a067290 */ /* 0x000fe2000fffe03f */
[----:B------:R-:W-:-:S02]  /*1b30*/  IMAD.IADD R6, R25, 0x1, -R6 ;  /* 0x0000000119067824 */ /* 0x000fc400078e0a06 */
[----:B------:R-:W-:Y:S02]  /*1b40*/  ULDC.64 UR8, c[0x0][0x200] ;  /* 0x0000800000087ab9 */ /* 0x000fe40000000a00 */
[----:B------:R-:W-:Y:S01]  /*1b50*/  UIMAD.WIDE UR6, UR6, UR60, UR10 ;  /* 0x0000003c060672a5 */ /* 0x000fe2000f8e020a */
[----:B------:R-:W-:Y:S01]  /*1b60*/  IMAD R6, R4, UR46, R6 ;  /* 0x0000002e04067c24 */ /* 0x000fe2000f8e0206 */
[----:B------:R-:W-:-:S04]  /*1b70*/  IADD3 R4, P2, R236, UR14, RZ ;  /* 0x0000000eec047c10 */ /* 0x000fc8000ff5e0ff */
[----:B------:R-:W-:Y:S01]  /*1b80*/  IADD3.X R5, R237, UR19, RZ, P2, !PT ;  /* 0x00000013ed057c10 */ /* 0x000fe200097fe4ff */
[----:B------:R-:W-:Y:S01]  /*1b90*/  UMOV UR11, UR6 ;  /* 0x00000006000b7c82 */ /* 0x000fe20008000000 */
[C---:B------:R-:W-:Y:S01]  /*1ba0*/  IADD3 R10, P0, R6.reuse, UR31, RZ ;  /* 0x0000001f060a7c10 */ /* 0x040fe2000ff1e0ff */
[----:B------:R-:W-:Y:S02]  /*1bb0*/  UIADD3 UR6, UR26, UR15, URZ ;  /* 0x0000000f1a067290 */ /* 0x000fe4000fffe03f */
[----:B------:R-:W-:Y:S01]  /*1bc0*/  UMOV UR10, UR7 ;  /* 0x00000007000a7c82 */ /* 0x000fe20008000000 */
[----:B------:R-:W-:Y:S01]  /*1bd0*/  IMAD.WIDE.U32 R4, R7, c[0x0][0x370], R4 ;  /* 0x0000dc0007047a25 */ /* 0x000fe200078e0004 */
[----:B------:R-:W-:Y:S01]  /*1be0*/  UIMAD.WIDE UR6, UR6, UR60, UR8 ;  /* 0x0000003c060672a5 */ /* 0x000fe2000f8e0208 */
[----:B------:R-:W-:Y:S01]  /*1bf0*/  LEA.HI.X.SX32 R17, R6, UR30, 0x1, P0 ;  /* 0x0000001e06117c11 */ /* 0x000fe200080f0eff */
[----:B------:R-:W-:Y:S01]  /*1c00*/  ULDC UR15, c[0x0][0x2e8] ;  /* 0x0000ba00000f7ab9 */ /* 0x000fe20000000800 */
[----:B------:R-:W-:Y:S01]  /*1c10*/  IMAD.WIDE.U32 R6, R14, c[0x0][0x190], R236 ;  /* 0x000064000e067a25 */ /* 0x000fe200078e00ec */
[----:B------:R-:W-:-:S02]  /*1c20*/  IADD3 R5, R5, UR18, RZ ;  /* 0x0000001205057c10 */ /* 0x000fc4000fffe0ff */
[----:B------:R-:W-:Y:S01]  /*1c30*/  LEA R228, P2, R10, c[0x0][0x350], 0x2 ;  /* 0x0000d4000ae47a11 */ /* 0x000fe200078410ff */
[----:B------:R-:W-:Y:S01]  /*1c40*/  UMOV UR9, UR6 ;  /* 0x0000000600097c82 */ /* 0x000fe20008000000 */
[----:B------:R-:W-:Y:S01]  /*1c50*/  IADD3 R8, P0, R6, UR32, RZ ;  /* 0x0000002006087c10 */ /* 0x000fe2000ff1e0ff */
[----:B------:R-:W-:Y:S01]  /*1c60*/  UIADD3 UR6, -UR16, UR17, UR24 ;  /* 0x0000001110067290 */ /* 0x000fe2000fffe118 */
[----:B------:R-:W-:Y:S01]  /*1c70*/  IMAD.WIDE.U32 R4, R9, c[0x0][0x378], R4 ;  /* 0x0000de0009047a25 */ /* 0x000fe200078e0004 */
[----:B------:R-:W-:Y:S01]  /*1c80*/  UMOV UR8, UR7 ;  /* 0x0000000700087c82 */ /* 0x000fe20008000000 */
[----:B------:R-:W-:Y:S01]  /*1c90*/  IADD3.X R9, R7, UR29, R18, P0, !PT ;  /* 0x0000001d07097c10 */ /* 0x000fe200087fe412 */
[----:B------:R-:W-:Y:S01]  /*1ca0*/  UIADD3 UR6, UR6, -UR15, URZ ;  /* 0x8000000f06067290 */ /* 0x000fe2000fffe03f */
[----:B------:R-:W-:Y:S01]  /*1cb0*/  IMAD.MOV.U32 R6, RZ, RZ, R4 ;  /* 0x000000ffff067224 */ /* 0x000fe200078e0004 */
[----:B------:R-:W-:Y:S01]  /*1cc0*/  IADD3 R7, R5, UR12, RZ ;  /* 0x0000000c05077c10 */ /* 0x000fe2000fffe0ff */
[----:B------:R-:W-:Y:S01]  /*1cd0*/  IMAD R5, R24, c[0x0][0x370], RZ ;  /* 0x0000dc0018057a24 */ /* 0x000fe200078e02ff */
[----:B------:R-:W-:Y:S01]  /*1ce0*/  USHF.R.S32.HI UR15, URZ, 0x1f, UR6 ;  /* 0x0000001f3f0f7899 */ /* 0x000fe20008011406 */
[----:B------:R-:W-:Y:S01]  /*1cf0*/  IMAD.WIDE.U32 R12, R12, c[0x0][0x1a8], R8 ;  /* 0x00006a000c0c7a25 */ /* 0x000fe200078e0008 */
[----:B------:R-:W-:Y:S01]  /*1d00*/  UIADD3 UR7, UR36, -0x1, URZ ;  /* 0xffffffff24077890 */ /* 0x000fe2000fffe03f */
[----:B------:R-:W-:Y:S01]  /*1d10*/  LEA.HI.X R229, R10, c[0x0][0x354], R17, 0x2, P2 ;  /* 0x0000d5000ae57a11 */ /* 0x000fe200010f1411 */
[----:B------:R-:W-:Y:S01]  /*1d20*/  ULEA.HI UR15, UR15, UR6, URZ, 0x6 ;  /* 0x000000060f0f7291 */ /* 0x000fe2000f8f303f */
[----:B------:R-:W-:Y:S01]  /*1d30*/  IMAD.WIDE.U32 R6, R27, c[0x0][0x370], R6 ;  /* 0x0000dc001b067a25 */ /* 0x000fe200078e0006 */
[----:B------:R-:W-:-:S02]  /*1d40*/  LEA R231, P4, R12, c[0x0][0x160], 0x1 ;  /* 0x000058000ce77a11 */ /* 0x000fc400078808ff */
[----:B------:R-:W-:Y:S01]  /*1d50*/  USHF.R.S32.HI UR15, URZ, 0x6, UR15 ;  /* 0x000000063f0f7899 */ /* 0x000fe2000801140f */
[----:B------:R-:W-:Y:S01]  /*1d60*/  IMAD R4, R27, c[0x0][0x374], R5 ;  /* 0x0000dd001b047a24 */ /* 0x000fe200078e0205 */
[----:B------:R-:W-:Y:S02]  /*1d70*/  LEA R232, P3, R6, c[0x0][0x330], 0x1 ;  /* 0x0000cc0006e87a11 */ /* 0x000fe400078608ff */
[----:B------:R-:W-:Y:S01]  /*1d80*/  UISETP.LT.AND UP1, UPT, URZ, UR15, UPT ;  /* 0x0000000f3f00728c */ /* 0x000fe2000bf21270 */
[----:B------:R-:W-:Y:S01]  /*1d90*/  IMAD.IADD R11, R7, 0x1, R4 ;  /* 0x00000001070b7824 */ /* 0x000fe200078e0204 */
[----:B------:R-:W-:Y:S02]  /*1da0*/  IADD3 R19, R13, UR13, RZ ;  /* 0x0000000d0d137c10 */ /* 0x000fe4000fffe0ff */
[----:B------:R-:W-:Y:S02]  /*1db0*/  USEL UR15, URZ, UR15, !UP1 ;  /* 0x0000000f3f0f7287 */ /* 0x000fe4000c800000 */
[----:B------:R-:W-:-:S02]  /*1dc0*/  LEA.HI.X R233, R12, c[0x0][0x164], R19, 0x1, P4 ;  /* 0x000059000ce97a11 */ /* 0x000fc400020f0c13 */
[----:B------:R-:W-:Y:S01]  /*1dd0*/  UISETP.GT.AND UP1, UPT, UR36, UR15, UPT ;  /* 0x0000000f2400728c */ /* 0x000fe2000bf24270 */
[----:B------:R-:W-:-:S05]  /*1de0*/  LEA.HI.X R234, R6, c[0x0][0x334], R11, 0x1, P3 ;  /* 0x0000cd0006ea7a11 */ /* 0x000fca00018f0c0b */
[----:B------:R-:W-:-:S13]  /*1df0*/  PLOP3.LUT P0, PT, PT, PT, UP1, 0x80, 0x0 ;  /* 0x000000000000781c */ /* 0x000fda0003f0f018 */
[----:B------:R-:W-:Y:S05]  /*1e00*/  @P0 BRA `(.L_x_281) ;  /* 0x0000092000000947 */ /* 0x000fea0003800000 */
        /* <DEDUP_REMOVED lines=18> */
.L_x_282:
        /* <DEDUP_REMOVED lines=18> */
.L_x_283:
[----:B------:R-:W-:Y:S01]  /*2050*/  USHF.R.S32.HI UR10, URZ, 0x1f, UR24 ;  /* 0x0000001f3f0a7899 */ /* 0x000fe20008011418 */
[----:B------:R-:W-:Y:S01]  /*2060*/  IMAD.U32 R11, RZ, RZ, UR24 ;  /* 0x00000018ff0b7e24 */ /* 0x000fe2000f8e00ff */
[----:B------:R-:W-:Y:S01]  /*2070*/  ULDC.64 UR6, c[0x0][0x3a0] ;  /* 0x0000e80000067ab9 */ /* 0x000fe20000000a00 */
[----:B------:R-:W-:Y:S01]  /*2080*/  BSSY B0, `(.L_x_284) ;  /* 0x0000020000007945 */ /* 0x000fe20003800000 */
[----:B------:R-:W-:Y:S01]  /*2090*/  UIMAD UR6, UR10, UR6, URZ ;  /* 0x000000060a0672a4 */ /* 0x000fe2000f8e023f */
[----:B------:R-:W-:Y:S01]  /*20a0*/  IMAD.WIDE.U32 R4, R11, c[0x0][0x3a0], R236 ;  /* 0x0000e8000b047a25 */ /* 0x000fe200078e00ec */
[----:B------:R-:W-:Y:S02]  /*20b0*/  ULDC.64 UR8, c[0x0][0x3b8] ;  /* 0x0000ee0000087ab9 */ /* 0x000fe40000000a00 */
[----:B------:R-:W-:-:S02]  /*20c0*/  UIMAD UR7, UR24, UR7, UR6 ;  /* 0x00000007180772a4 */ /* 0x000fc4000f8e0206 */
[----:B------:R-:W-:Y:S01]  /*20d0*/  UIADD3 UR6, -UR24, UR16, URZ ;  /* 0x0000001018067290 */ /* 0x000fe2000fffe13f */
[----:B------:R-:W-:-:S03]  /*20e0*/  IADD3 R6, P0, R4, UR13, RZ ;  /* 0x0000000d04067c10 */ /* 0x000fc6000ff1e0ff */
        /* <DEDUP_REMOVED lines=9> */
[----:B------:R-:W-:Y:S01]  /*2180*/  IMAD.MOV.U32 R4, RZ, RZ, R6 ;  /* 0x000000ffff047224 */ /* 0x000fe200078e0006 */
[----:B------:R-:W-:Y:S01]  /*2190*/  ISETP.GE.AND P4, PT, R236, c[0x0][0x220], PT ;  /* 0x00008800ec007a0c */ /* 0x000fe20003f86270 */
[----:B------:R-:W-:Y:S01]  /*21a0*/  IMAD.MOV.U32 R5, RZ, RZ, R10 ;  /* 0x000000ffff057224 */ /* 0x000fe200078e000a */
[----:B------:R-:W-:Y:S01]  /*21b0*/  ISETP.GE.AND P3, PT, R244, c[0x0][0x220], PT ;  /* 0x00008800f4007a0c */ /* 0x000fe20003f66270 */
[----:B------:R-:W-:Y:S01]  /*21c0*/  IMAD R12, R24, c[0x0][0x3a0], RZ ;  /* 0x0000e800180c7a24 */ /* 0x000fe200078e02ff */
[----:B------:R-:W-:Y:S01]  /*21d0*/  ISETP.GE.AND P2, PT, R243, c[0x0][0x220], PT ;  /* 0x00008800f3007a0c */ /* 0x000fe20003f46270 */
[----:B------:R-:W-:Y:S01]  /*21e0*/  IMAD.WIDE.U32 R8, R27, c[0x0][0x3a0], R4 ;  /* 0x0000e8001b087a25 */ /* 0x000fe200078e0004 */
[----:B------:R-:W-:-:S03]  /*21f0*/  ISETP.GE.AND P1, PT, R245, c[0x0][0x220], PT ;  /* 0x00008800f5007a0c */ /* 0x000fc60003f26270 */
[----:B------:R-:W-:-:S04]  /*2200*/  IMAD R4, R27, c[0x0][0x3a4], R12 ;  /* 0x0000e9001b047a24 */ /* 0x000fc800078e020c */
[----:B------:R-:W-:Y:S01]  /*2210*/  IMAD.IADD R5, R9, 0x1, R4 ;  /* 0x0000000109057824 */ /* 0x000fe200078e0204 */
[----:B------:R-:W-:-:S04]  /*2220*/  LEA R4, P0, R8, c[0x0][0x340], 0x1 ;  /* 0x0000d00008047a11 */ /* 0x000fc800078008ff */
[----:B------:R-:W-:-:S05]  /*2230*/  LEA.HI.X R5, R8, c[0x0][0x344], R5, 0x1, P0 ;  /* 0x0000d10008057a11 */ /* 0x000fca00000f0c05 */
[----:B------:R1:W-:Y:S04]  /*2240*/  @!P4 STG.E.128 [R4.64], RZ ;  /* 0x000000ff0400c986 */ /* 0x0003e8000c101d04 */
[----:B------:R1:W-:Y:S04]  /*2250*/  @!P3 STG.E.128 [R4.64+0x80], RZ ;  /* 0x000080ff0400b986 */ /* 0x0003e8000c101d04 */
[----:B------:R1:W-:Y:S04]  /*2260*/  @!P2 STG.E.128 [R4.64+0x100], RZ ;  /* 0x000100ff0400a986 */ /* 0x0003e8000c101d04 */
[----:B------:R1:W-:Y:S02]  /*2270*/  @!P1 STG.E.128 [R4.64+0x180], RZ ;  /* 0x000180ff04009986 */ /* 0x0003e4000c101d04 */
.L_x_285:
[----:B------:R-:W-:Y:S05]  /*2280*/  BSYNC B0 ;  /* 0x0000000000007941 */ /* 0x000fea0003800000 */
.L_x_284:
        /* <DEDUP_REMOVED lines=21> */
.L_x_287:
[----:B------:R-:W-:Y:S05]  /*23e0*/  BSYNC B0 ;  /* 0x0000000000007941 */ /* 0x000fea0003800000 */
.L_x_286:
        /* <DEDUP_REMOVED lines=31> */
.L_x_289:
[----:B------:R-:W-:Y:S05]  /*25e0*/  BSYNC B0 ;  /* 0x0000000000007941 */ /* 0x000fea0003800000 */
.L_x_288:
[----:B------:R-:W-:Y:S05]  /*25f0*/  @P4 BRA `(.L_x_290) ;  /* 0x00007d2000004947 */ /* 0x000fea0003800000 */
[----:B-1----:R-:W-:Y:S01]  /*2600*/  IADD3 R4, P0, R27, 0x20, RZ ;  /* 0x000000201b047810 */ /* 0x002fe20007f1e0ff */
[----:B------:R-:W-:Y:S01]  /*2610*/  IMAD.MOV.U32 R7, RZ, RZ, R10 ;  /* 0x000000ffff077224 */ /* 0x000fe200078e000a */
[----:B------:R-:W-:-:S02]  /*2620*/  ISETP.GE.AND P2, PT, R236, c[0x0][0x220], PT ;  /* 0x00008800ec007a0c */ /* 0x000fc40003f46270 */
[----:B------:R-:W-:Y:S01]  /*2630*/  ISETP.GE.AND P1, PT, R244, c[0x0][0x220], PT ;  /* 0x00008800f4007a0c */ /* 0x000fe20003f26270 */
[----:B------:R-:W-:Y:S01]  /*2640*/  IMAD.X R5, RZ, RZ, R24, P0 ;  /* 0x000000ffff057224 */ /* 0x000fe200000e0618 */
[----:B------:R-:W-:Y:S01]  /*2650*/  ISETP.GE.AND P0, PT, R243, c[0x0][0x220], PT ;  /* 0x00008800f3007a0c */ /* 0x000fe20003f06270 */
[----:B------:R-:W-:-:S04]  /*2660*/  IMAD.WIDE.U32 R6, R4, c[0x0][0x3a8], R6 ;  /* 0x0000ea0004067a25 */ /* 0x000fc800078e0006 */
[----:B------:R-:W-:-:S04]  /*2670*/  IMAD R5, R5, c[0x0][0x3a8], RZ ;  /* 0x0000ea0005057a24 */ /* 0x000fc800078e02ff */
[----:B------:R-:W-:Y:S01]  /*2680*/  IMAD R5, R4, c[0x0][0x3ac], R5 ;  /* 0x0000eb0004057a24 */ /* 0x000fe200078e0205 */
[----:B------:R-:W-:-:S03]  /*2690*/  LEA R4, P3, R6, c[0x0][0x348], 0x1 ;  /* 0x0000d20006047a11 */ /* 0x000fc600078608ff */
[----:B------:R-:W-:-:S05]  /*26a0*/  IMAD.IADD R5, R7, 0x1, R5 ;  /* 0x0000000107057824 */ /* 0x000fca00078e0205 */
        /* <DEDUP_REMOVED lines=8> */
.L_x_281:
        /* <DEDUP_REMOVED lines=10> */
[----:B------:R-:W-:Y:S01]  /*27d0*/  MOV R5, UR19 ;  /* 0x0000001300057c02 */ /* 0x000fe20008000f00 */
[----:B------:R-:W-:Y:S01]  /*27e0*/  IMAD R8, R16, c[0x0][0x370], RZ ;  /* 0x0000dc0010087a24 */ /* 0x000fe200078e02ff */
[----:B------:R-:W-:Y:S01]  /*27f0*/  ISETP.GE.AND P4, PT, R236, c[0x0][0x220], PT ;  /* 0x00008800ec007a0c */ /* 0x000fe20003f86270 */
[----:B------:R-:W-:Y:S01]  /*2800*/  IMAD.U32 R4, RZ, RZ, UR14 ;  /* 0x0000000eff047e24 */ /* 0x000fe2000f8e00ff */
[----:B------:R-:W-:Y:S01]  /*2810*/  ISETP.GE.AND P3, PT, R244, c[0x0][0x220], PT ;  /* 0x00008800f4007a0c */ /* 0x000fe20003f66270 */
[C---:B------:R-:W-:Y:S01]  /*2820*/  IMAD R8, R14.reuse, c[0x0][0x374], R8 ;  /* 0x0000dd000e087a24 */ /* 0x040fe200078e0208 */
[----:B------:R-:W-:Y:S01]  /*2830*/  ISETP.GE.AND P2, PT, R243, c[0x0][0x220], PT ;  /* 0x00008800f3007a0c */ /* 0x000fe20003f46270 */
[----:B------:R-:W-:Y:S01]  /*2840*/  IMAD.WIDE.U32 R4, R14, c[0x0][0x370], R4 ;  /* 0x0000dc000e047a25 */ /* 0x000fe200078e0004 */
[----:B------:R-:W-:-:S03]  /*2850*/  ISETP.GE.AND P1, PT, R245, c[0x0][0x220], PT ;  /* 0x00008800f5007a0c */ /* 0x000fc60003f26270 */
[----:B------:R-:W-:Y:S01]  /*2860*/  IMAD.IADD R5, R5, 0x1, R8 ;  /* 0x0000000105057824 */ /* 0x000fe200078e0208 */
[----:B------:R-:W-:Y:S01]  /*2870*/  MOV R8, UR35 ;  /* 0x0000002300087c02 */ /* 0x000fe20008000f00 */
[----:B------:R-:W-:Y:S02]  /*2880*/  IMAD.MOV.U32 R10, RZ, RZ, 0x2 ;  /* 0x00000002ff0a7424 */ /* 0x000fe400078e00ff */
[----:B------:R2:W-:Y:S02]  /*2890*/  @P4 STS.128 [R230+0x8000], RZ ;  /* 0x008000ffe6004388 */ /* 0x0005e40000000c00 */
[----:B------:R-:W-:-:S04]  /*28a0*/  IMAD.WIDE.U32 R8, R8, c[0x0][0x378], R4 ;  /* 0x0000de0008087a25 */ /* 0x000fc800078e0004 */
[----:B------:R-:W-:Y:S01]  /*28b0*/  IMAD.WIDE R4, R236, R10, c[0x0][0x330] ;  /* 0x0000cc00ec047625 */ /* 0x000fe200078e020a */
[----:B------:R-:W-:-:S04]  /*28c0*/  IADD3 R9, R9, UR12, RZ ;  /* 0x0000000c09097c10 */ /* 0x000fc8000fffe0ff */
[----:B------:R-:W-:-:S04]  /*28d0*/  LEA R4, P0, R8, R4, 0x1 ;  /* 0x0000000408047211 */ /* 0x000fc800078008ff */
[----:B------:R-:W-:Y:S01]  /*28e0*/  LEA.HI.X R5, R8, R5, R9, 0x1, P0 ;  /* 0x0000000508057211 */ /* 0x000fe200000f0c09 */
[----:B------:R-:W-:Y:S01]  /*28f0*/  @!P4 IMAD.MOV.U32 R9, RZ, RZ, R234 ;  /* 0x000000ffff09c224 */ /* 0x000fe200078e00ea */
        /* <DEDUP_REMOVED lines=21> */
.L_x_292:
[----:B------:R-:W-:Y:S05]  /*2a50*/  BSYNC B0 ;  /* 0x0000000000007941 */ /* 0x000fea0003800000 */
.L_x_291:
[----:B------:R-:W-:Y:S01]  /*2a60*/  IADD3 R23, R27, 0x20, RZ ;  /* 0x000000201b177810 */ /* 0x000fe20007ffe0ff */
        /* <DEDUP_REMOVED lines=9> */
[----:B--23--:R-:W-:Y:S01]  /*2b00*/  IMAD.WIDE.U32 R4, R16, c[0x0][0x370], RZ ;  /* 0x0000dc0010047a25 */ /* 0x00cfe200078e00ff */
[----:B------:R-:W-:-:S02]  /*2b10*/  ISETP.GE.AND P3, PT, R244, c[0x0][0x220], PT ;  /* 0x00008800f4007a0c */ /* 0x000fc40003f66270 */
[----:B------:R-:W-:Y:S01]  /*2b20*/  ISETP.GE.AND P2, PT, R243, c[0x0][0x220], PT ;  /* 0x00008800f3007a0c */ /* 0x000fe20003f46270 */
[----:B------:R-:W-:Y:S01]  /*2b30*/  IMAD R8, R16, c[0x0][0x374], RZ ;  /* 0x0000dd0010087a24 */ /* 0x000fe200078e02ff */
[----:B------:R-:W-:-:S04]  /*2b40*/  IADD3 R4, P1, R6, R4, RZ ;  /* 0x0000000406047210 */ /* 0x000fc80007f3e0ff */
[----:B------:R-:W-:-:S03]  /*2b50*/  IADD3.X R5, R11, R5, R8, P1, !PT ;  /* 0x000000050b057210 */ /* 0x000fc60000ffe408 */
[----:B------:R-:W-:Y:S01]  /*2b60*/  @!P4 IMAD.MOV.U32 R7, RZ, RZ, c[0x0][0x370] ;  /* 0x0000dc00ff07c624 */ /* 0x000fe200078e00ff */
[----:B------:R2:W-:Y:S01]  /*2b70*/  @P4 STS.128 [R230+0x9000], RZ ;  /* 0x009000ffe6004388 */ /* 0x0005e20000000c00 */
[----:B------:R-:W-:-:S03]  /*2b80*/  @!P4 IMAD.MOV.U32 R6, RZ, RZ, c[0x0][0x374] ;  /* 0x0000dd00ff06c624 */ /* 0x000fc600078e00ff */
[----:B------:R-:W-:-:S04]  /*2b90*/  @!P4 LEA R10, P0, R7, R232, 0x6 ;  /* 0x000000e8070ac211 */ /* 0x000fc800078030ff */
[----:B------:R-:W-:Y:S02]  /*2ba0*/  @!P4 LEA.HI.X R11, R7, R234, R6, 0x6, P0 ;  /* 0x000000ea070bc211 */ /* 0x000fe400000f3406 */
[C---:B------:R-:W-:Y:S02]  /*2bb0*/  @!P3 LEA R8, P0, R4.reuse, c[0x0][0x330], 0x1 ;  /* 0x0000cc000408ba11 */ /* 0x040fe400078008ff */
[C---:B------:R-:W-:Y:S01]  /*2bc0*/  @!P2 LEA R6, P1, R4.reuse, c[0x0][0x330], 0x1 ;  /* 0x0000cc000406aa11 */ /* 0x040fe200078208ff */
[----:B------:R-:W-:Y:S01]  /*2bd0*/  @!PT LDS RZ, [RZ] ;  /* 0x00000000fffff984 */ /* 0x000fe20000000800 */
[----:B------:R-:W-:Y:S01]  /*2be0*/  @!PT LDS RZ, [RZ] ;  /* 0x00000000fffff984 */ /* 0x000fe20000000800 */
[----:B------:R-:W-:Y:S01]  /*2bf0*/  @!PT LDS RZ, [RZ] ;  /* 0x00000000fffff984 */ /* 0x000fe20000000800 */
[----:B------:R2:W-:Y:S01]  /*2c00*/  @!P4 LDGSTS.E.BYPASS.LTC128B.128 [R230+0x9000], [R10.64] ;  /* 0x090000000ae6cfae */ /* 0x0005e2000b901d44 */
[C-C-:B------:R-:W-:Y:S02]  /*2c10*/  @!P3 LEA.HI.X R9, R4.reuse, c[0x0][0x334], R5.reuse, 0x1, P0 ;  /* 0x0000cd000409ba11 */ /* 0x140fe400000f0c05 */
[----:B------:R-:W-:Y:S01]  /*2c20*/  ISETP.GE.AND P0, PT, R245, c[0x0][0x220], PT ;  /* 0x00008800f5007a0c */ /* 0x000fe20003f06270 */
[----:B------:R2:W-:Y:S01]  /*2c30*/  @P3 STS.128 [R230+0xb000], RZ ;  /* 0x00b000ffe6003388 */ /* 0x0005e20000000c00 */
[----:B------:R-:W-:-:S03]  /*2c40*/  @!P2 LEA.HI.X R7, R4, c[0x0][0x334], R5, 0x1, P1 ;  /* 0x0000cd000407aa11 */ /* 0x000fc600008f0c05 */
        /* <DEDUP_REMOVED lines=11> */
[----:B--2---:R-:W-:-:S04]  /*2d00*/  LEA R6, P0, R4, c[0x0][0x330], 0x1 ;  /* 0x0000cc0004067a11 */ /* 0x004fc800078008ff */
[----:B------:R-:W-:-:S05]  /*2d10*/  LEA.HI.X R7, R4, c[0x0][0x334], R5, 0x1, P0 ;  /* 0x0000cd0004077a11 */ /* 0x000fca00000f0c05 */
[----:B------:R-:W-:Y:S01]  /*2d20*/  @!PT LDS RZ, [RZ] ;  /* 0x00000000fffff984 */ /* 0x000fe20000000800 */
[----:B------:R-:W-:Y:S01]  /*2d30*/  @!PT LDS RZ, [RZ] ;  /* 0x00000000fffff984 */ /* 0x000fe20000000800 */
[----:B------:R-:W-:Y:S01]  /*2d40*/  @!PT LDS RZ, [RZ] ;  /* 0x00000000fffff984 */ /* 0x000fe20000000800 */
[----:B------:R2:W-:Y:S04]  /*2d50*/  LDGSTS.E.BYPASS.LTC128B.128 [R230+0xf000], [R6.64+0x180] ;  /* 0x0f00018006e67fae */ /* 0x0005e8000b901d44 */
.L_x_294:
[----:B------:R-:W-:Y:S05]  /*2d60*/  BSYNC B0 ;  /* 0x0000000000007941 */ /* 0x000fea0003800000 */
.L_x_293:
[----:B------:R1:W-:Y:S01]  /*2d70*/  @P6 STS.128 [R230], RZ ;  /* 0x000000ffe6006388 */ /* 0x0003e20000000c00 */
[----:B------:R-:W-:Y:S03]  /*2d80*/  BSSY B0, `(.L_x_295) ;  /* 0x000002b000007945 */ /* 0x000fe60003800000 */
[----:B------:R1:W-:Y:S04]  /*2d90*/  @P6 STS.128 [R230+0x2000], RZ ;  /* 0x002000ffe6006388 */ /* 0x0003e80000000c00 */
[----:B------:R1:W-:Y:S04]  /*2da0*/  @P6 STS.128 [R230+0x4000], RZ ;  /* 0x004000ffe6006388 */ /* 0x0003e80000000c00 */
[----:B------:R1:W-:Y:S01]  /*2db0*/  @P6 STS.128 [R230+0x6000], RZ ;  /* 0x006000ffe6006388 */ /* 0x0003e20000000c00 */
[----:B------:R-:W-:Y:S05]  /*2dc0*/  @P6 BRA `(.L_x_296) ;  /* 0x0000026000006947 */ /* 0x000fea0003800000 */
[----:B--23--:R-:W-:Y:S01]  /*2dd0*/  IMAD.U32 R4, RZ, RZ, UR32 ;  /* 0x00000020ff047e24 */ /* 0x00cfe2000f8e00ff */
[----:B------:R-:W-:Y:S01]  /*2de0*/  MOV R8, 0x2 ;  /* 0x0000000200087802 */ /* 0x000fe20000000f00 */
[----:B------:R-:W-:Y:S01]  /*2df0*/  IMAD.U32 R5, RZ, RZ, UR29 ;  /* 0x0000001dff057e24 */ /* 0x000fe2000f8e00ff */
[----:B------:R-:W-:Y:S01]  /*2e00*/  ISETP.GE.AND P3, PT, R236, c[0x0][0x220], PT ;  /* 0x00008800ec007a0c */ /* 0x000fe20003f66270 */
[----:B------:R-:W-:Y:S01]  /*2e10*/  IMAD.U32 R6, RZ, RZ, UR35 ;  /* 0x00000023ff067e24 */ /* 0x000fe2000f8e00ff */
[----:B------:R-:W-:Y:S01]  /*2e20*/  ISETP.GE.AND P2, PT, R244, c[0x0][0x220], PT ;  /* 0x00008800f4007a0c */ /* 0x000fe20003f46270 */
[----:B------:R-:W-:Y:S01]  /*2e30*/  IMAD.WIDE.U32 R4, R14, c[0x0][0x190], R4 ;  /* 0x000064000e047a25 */ /* 0x000fe200078e0004 */
[----:B------:R-:W-:-:S02]  /*2e40*/  ISETP.GE.AND P1, PT, R243, c[0x0][0x220], PT ;  /* 0x00008800f3007a0c */ /* 0x000fc40003f26270 */
[----:B------:R-:W-:Y:S02]  /*2e50*/  ISETP.GE.AND P0, PT, R245, c[0x0][0x220], PT ;  /* 0x00008800f5007a0c */ /* 0x000fe40003f06270 */
[----:B------:R-:W-:-:S05]  /*2e60*/  IADD3 R5, R18, R5, RZ ;  /* 0x0000000512057210 */ /* 0x000fca0007ffe0ff */
[----:B------:R-:W-:Y:S01]  /*2e70*/  IMAD.WIDE.U32 R6, R6, c[0x0][0x1a8], R4 ;  /* 0x00006a0006067a25 */ /* 0x000fe200078e0004 */
[----:B------:R2:W-:Y:S03]  /*2e80*/  @P3 STS.128 [R230], RZ ;  /* 0x000000ffe6003388 */ /* 0x0005e60000000c00 */
        /* <DEDUP_REMOVED lines=26> */
.L_x_296:
[----:B------:R-:W-:Y:S05]  /*3030*/  BSYNC B0 ;  /* 0x0000000000007941 */ /* 0x000fea0003800000 */
.L_x_295:
[----:B------:R1:W-:Y:S01]  /*3040*/  @P5 STS.128 [R230+0x1000], RZ ;  /* 0x001000ffe6005388 */ /* 0x0003e20000000c00 */
[----:B------:R-:W-:Y:S03]  /*3050*/  BSSY B0, `(.L_x_297) ;  /* 0x000002c000007945 */ /* 0x000fe60003800000 */
        /* <DEDUP_REMOVED lines=13> */
[----:B------:R-:W-:Y:S01]  /*3130*/  @!P4 IMAD.MOV.U32 R7, RZ, RZ, c[0x0][0x194] ;  /* 0x00006500ff07c624 */ /* 0x000fe200078e00ff */
[----:B------:R-:W-:Y:S02]  /*3140*/  @!P3 LEA R8, P5, R4, c[0x0][0x160], 0x1 ;  /* 0x000058000408ba11 */ /* 0x000fe400078a08ff */
[----:B------:R-:W-:Y:S02]  /*3150*/  @!P4 LEA R10, P0, R6, R231, 0x6 ;  /* 0x000000e7060ac211 */ /* 0x000fe400078030ff */
[----:B------:R-:W-:Y:S02]  /*3160*/  @!P3 LEA.HI.X R9, R4, c[0x0][0x164], R5, 0x1, P5 ;  /* 0x000059000409ba11 */ /* 0x000fe400028f0c05 */
[----:B------:R-:W-:Y:S02]  /*3170*/  @!P4 LEA.HI.X R11, R6, R233, R7, 0x6, P0 ;  /* 0x000000e9060bc211 */ /* 0x000fe400000f3407 */
[----:B------:R-:W-:-:S02]  /*3180*/  ISETP.GE.AND P0, PT, R245, c[0x0][0x220], PT ;  /* 0x00008800f5007a0c */ /* 0x000fc40003f06270 */
        /* <DEDUP_REMOVED lines=24> */
.L_x_298:
[----:B------:R-:W-:Y:S05]  /*3310*/  BSYNC B0 ;  /* 0x0000000000007941 */ /* 0x000fea0003800000 */
.L_x_297:
[----:B--2---:R-:W2:Y:S01]  /*3320*/  LDL R18, [R1+0x38] ;  /* 0x0000380001127983 */ /* 0x004ea20000100800 */
[----:B------:R-:W-:Y:S01]  /*3330*/  UIADD3 UR12, -UR24, UR16, URZ ;  /* 0x00000010180c7290 */ /* 0x000fe2000fffe13f */
[----:B------:R-:W-:Y:S01]  /*3340*/  IMAD.MOV.U32 R241, RZ, RZ, 0x7f800000 ;  /* 0x7f800000fff17424 */ /* 0x000fe200078e00ff */
[----:B------:R-:W-:Y:S01]  /*3350*/  ULDC.64 UR18, c[0x0][0x198] ;  /* 0x0000660000127ab9 */ /* 0x000fe20000000a00 */
[----:B------:R-:W-:-:S03]  /*3360*/  IMAD.MOV.U32 R242, RZ, RZ, 0x7f800000 ;  /* 0x7f800000fff27424 */ /* 0x000fc600078e00ff */
[----:B------:R-:W-:Y:S01]  /*3370*/  ISETP.GE.AND P5, PT, R27, UR12, PT ;  /* 0x0000000c1b007c0c */ /* 0x000fe2000bfa6270 */
[----:B------:R-:W-:-:S12]  /*3380*/  IMAD.U32 R17, RZ, RZ, UR24 ;  /* 0x00000018ff117e24 */ /* 0x000fd8000f8e00ff */
[----:B------:R-:W-:Y:S04]  /*3390*/  @P5 STS.128 [R230+0x10000], RZ ;  /* 0x010000ffe6005388 */ /* 0x000fe80000000c00 */
[----:B------:R-:W-:Y:S04]  /*33a0*/  @P5 STS.128 [R230+0x12000], RZ ;  /* 0x012000ffe6005388 */ /* 0x000fe80000000c00 */
[----:B------:R-:W-:Y:S04]  /*33b0*/  @P5 STS.128 [R230+0x14000], RZ ;  /* 0x014000ffe6005388 */ /* 0x000fe80000000c00 */
[----:B------:R-:W-:Y:S01]  /*33c0*/  @P5 STS.128 [R230+0x16000], RZ ;  /* 0x016000ffe6005388 */ /* 0x000fe20000000c00 */
[----:B------:R-:W-:Y:S01]  /*33d0*/  BSSY B0, `(.L_x_299) ;  /* 0x0000046000007945 */ /* 0x000fe20003800000 */
[C---:B--23--:R-:W-:Y:S01]  /*33e0*/  IADD3 R5, R18.reuse, 0x8, RZ ;  /* 0x0000000812057810 */ /* 0x04cfe20007ffe0ff */
[----:B------:R-:W-:Y:S01]  /*33f0*/  IMAD.SHL.U32 R7, R18, 0x4, RZ ;  /* 0x0000000412077824 */ /* 0x000fe200078e00ff */
[----:B------:R-:W-:-:S02]  /*3400*/  SHF.R.S32.HI R4, RZ, 0x1f, R18 ;  /* 0x0000001fff047819 */ /* 0x000fc40000011412 */
[C---:B------:R-:W-:Y:S02]  /*3410*/  ISETP.GE.AND P2, PT, R18.reuse, UR6, PT ;  /* 0x0000000612007c0c */ /* 0x040fe4000bf46270 */
[----:B------:R-:W-:Y:S01]  /*3420*/  ISETP.GE.AND P1, PT, R5, UR6, PT ;  /* 0x0000000605007c0c */ /* 0x000fe2000bf26270 */
[----:B------:R-:W-:Y:S01]  /*3430*/  USHF.R.S32.HI UR6, URZ, 0x1f, UR24 ;  /* 0x0000001f3f067899 */ /* 0x000fe20008011418 */
[----:B------:R-:W-:Y:S01]  /*3440*/  SHF.L.U64.HI R6, R18, 0x2, R4 ;  /* 0x0000000212067819 */ /* 0x000fe20000010204 */
[----:B------:R-:W-:Y:S01]  /*3450*/  STL [R1+0x28], R7 ;  /* 0x0000280701007387 */ /* 0x000fe20000100800 */
[----:B------:R-:W-:Y:S01]  /*3460*/  IADD3 R4, P0, R7, UR9, RZ ;  /* 0x0000000907047c10 */ /* 0x000fe2000ff1e0ff */
[----:B------:R-:W-:Y:S02]  /*3470*/  UIMAD UR13, UR6, UR18, URZ ;  /* 0x00000012060d72a4 */ /* 0x000fe4000f8e023f */
[----:B------:R2:W-:Y:S01]  /*3480*/  STL [R1+0x24], R6 ;  /* 0x0000240601007387 */ /* 0x0005e20000100800 */
[----:B------:R-:W-:Y:S01]  /*3490*/  IADD3.X R5, R6, UR8, RZ, P0, !PT ;  /* 0x0000000806057c10 */ /* 0x000fe200087fe4ff */
[----:B------:R-:W-:-:S04]  /*34a0*/  UIMAD UR13, UR24, UR19, UR13 ;  /* 0x00000013180d72a4 */ /* 0x000fc8000f8e020d */
[----:B------:R3:W5:Y:S04]  /*34b0*/  @!P2 LDG.E R241, [R4.64] ;  /* 0x0000000404f1a981 */ /* 0x000768000c1e1900 */
[----:B------:R3:W5:Y:S01]  /*34c0*/  @!P1 LDG.E R242, [R4.64+0x20] ;  /* 0x0000200404f29981 */ /* 0x000762000c1e1900 */
[----:B--2---:R-:W-:Y:S02]  /*34d0*/  IMAD.U32 R6, RZ, RZ, UR13 ;  /* 0x0000000dff067e24 */ /* 0x004fe4000f8e00ff */
[----:B---3--:R-:W-:-:S05]  /*34e0*/  IMAD.WIDE.U32 R4, R17, c[0x0][0x198], R236 ;  /* 0x0000660011047a25 */ /* 0x008fca00078e00ec */
[----:B------:R-:W-:-:S04]  /*34f0*/  IADD3 R4, P0, R4, UR25, RZ ;  /* 0x0000001904047c10 */ /* 0x000fc8000ff1e0ff */
[----:B------:R-:W-:Y:S01]  /*3500*/  IADD3.X R5, R5, UR27, R6, P0, !PT ;  /* 0x0000001b05057c10 */ /* 0x000fe200087fe406 */
[----:B------:R-:W-:-:S04]  /*3510*/  IMAD R6, R22, c[0x0][0x1b0], RZ ;  /* 0x00006c0016067a24 */ /* 0x000fc800078e02ff */
[C---:B------:R-:W-:Y:S02]  /*3520*/  IMAD R14, R15.reuse, c[0x0][0x1b4], R6 ;  /* 0x00006d000f0e7a24 */ /* 0x040fe400078e0206 */
[----:B------:R-:W-:-:S04]  /*3530*/  IMAD.WIDE.U32 R10, R15, c[0x0][0x1b0], R4 ;  /* 0x00006c000f0a7a25 */ /* 0x000fc800078e0004 */
[----:B------:R-:W-:Y:S01]  /*3540*/  IMAD.IADD R16, R11, 0x1, R14 ;  /* 0x000000010b107824 */ /* 0x000fe200078e020e */
        /* <DEDUP_REMOVED lines=10> */
[----:B------:R-:W-:Y:S01]  /*35f0*/  @!P3 IMAD R12, R24, c[0x0][0x198], RZ ;  /* 0x00006600180cba24 */ /* 0x000fe200078e02ff */
[----:B------:R2:W-:Y:S01]  /*3600*/  @P3 STS.128 [R230+0x10000], RZ ;  /* 0x010000ffe6003388 */ /* 0x0005e20000000c00 */
[----:B------:R-:W-:Y:S01]  /*3610*/  @!P3 IMAD.MOV.U32 R7, RZ, RZ, R16 ;  /* 0x000000ffff07b224 */ /* 0x000fe200078e0010 */
[----:B------:R-:W-:Y:S01]  /*3620*/  IADD3 R5, R5, R6, RZ ;  /* 0x0000000605057210 */ /* 0x000fe20007ffe0ff */
[----:B------:R-:W-:Y:S01]  /*3630*/  IMAD.MOV.U32 R13, RZ, RZ, 0x2 ;  /* 0x00000002ff0d7424 */ /* 0x000fe200078e00ff */
[----:B------:R-:W-:Y:S01]  /*3640*/  @!P3 MOV R6, R10 ;  /* 0x0000000a0006b202 */ /* 0x000fe20000000f00 */
[----:B------:R-:W-:-:S04]  /*3650*/  @!P3 IMAD R12, R27, c[0x0][0x19c], R12 ;  /* 0x000067001b0cba24 */ /* 0x000fc800078e020c */
[----:B------:R-:W-:-:S04]  /*3660*/  @!P3 IMAD.WIDE.U32 R8, R27, c[0x0][0x198], R6 ;  /* 0x000066001b08ba25 */ /* 0x000fc800078e0006 */
[----:B------:R-:W-:Y:S01]  /*3670*/  IMAD.WIDE.U32 R6, R15, c[0x0][0x1b0], R4 ;  /* 0x00006c000f067a25 */ /* 0x000fe200078e0004 */
[----:B------:R-:W-:Y:S02]  /*3680*/  @!P3 IADD3 R9, R9, R12, RZ ;  /* 0x0000000c0909b210 */ /* 0x000fe40007ffe0ff */
[----:B------:R-:W-:Y:S01]  /*3690*/  @!P3 LEA R12, P6, R8, c[0x0][0x168], 0x1 ;  /* 0x00005a00080cba11 */ /* 0x000fe200078c08ff */
        /* <DEDUP_REMOVED lines=25> */
.L_x_300:
[----:B------:R-:W-:Y:S05]  /*3830*/  BSYNC B0 ;  /* 0x0000000000007941 */ /* 0x000fea0003800000 */
.L_x_299:
        /* <DEDUP_REMOVED lines=8> */
[----:B--23--:R-:W-:Y:S01]  /*38c0*/  IMAD.U32 R4, RZ, RZ, UR25 ;  /* 0x00000019ff047e24 */ /* 0x00cfe2000f8e00ff */
[----:B------:R-:W-:Y:S01]  /*38d0*/  ISETP.GE.AND P3, PT, R236, c[0x0][0x220], PT ;  /* 0x00008800ec007a0c */ /* 0x000fe20003f66270 */
[----:B------:R-:W-:Y:S01]  /*38e0*/  IMAD.U32 R5, RZ, RZ, UR27 ;  /* 0x0000001bff057e24 */ /* 0x000fe2000f8e00ff */
[----:B------:R-:W-:Y:S01]  /*38f0*/  IADD3.X R8, RZ, R21, RZ, P0, !PT ;  /* 0x00000015ff087210 */ /* 0x000fe200007fe4ff */
[----:B------:R-:W-:Y:S01]  /*3900*/  IMAD.MOV.U32 R12, RZ, RZ, 0x2 ;  /* 0x00000002ff0c7424 */ /* 0x000fe200078e00ff */
[----:B------:R-:W-:Y:S01]  /*3910*/  IADD3 R7, P0, R27, 0x20, RZ ;  /* 0x000000201b077810 */ /* 0x000fe20007f1e0ff */
[----:B------:R-:W-:Y:S01]  /*3920*/  IMAD.WIDE.U32 R4, R6, c[0x0][0x198], R4 ;  /* 0x0000660006047a25 */ /* 0x000fe200078e0004 */
[----:B------:R-:W-:-:S02]  /*3930*/  MOV R11, R16 ;  /* 0x00000010000b7202 */ /* 0x000fc40000000f00 */
[----:B------:R-:W-:Y:S01]  /*3940*/  ISETP.GE.AND P2, PT, R244, c[0x0][0x220], PT ;  /* 0x00008800f4007a0c */ /* 0x000fe20003f46270 */
[----:B------:R-:W-:Y:S01]  /*3950*/  IMAD R9, R8, c[0x0][0x198], RZ ;  /* 0x0000660008097a24 */ /* 0x000fe200078e02ff */
[----:B------:R-:W-:Y:S01]  /*3960*/  IADD3.X R8, RZ, R24, RZ, P0, !PT ;  /* 0x00000018ff087210 */ /* 0x000fe200007fe4ff */
[----:B------:R-:W-:Y:S01]  /*3970*/  IMAD.WIDE.U32 R10, R7, c[0x0][0x198], R10 ;  /* 0x00006600070a7a25 */ /* 0x000fe200078e000a */
[----:B------:R-:W-:Y:S01]  /*3980*/  ISETP.GE.AND P1, PT, R243, c[0x0][0x220], PT ;  /* 0x00008800f3007a0c */ /* 0x000fe20003f26270 */
[----:B------:R2:W-:Y:S02]  /*3990*/  @P3 STS.128 [R230+0x11000], RZ ;  /* 0x011000ffe6003388 */ /* 0x0005e40000000c00 */
[----:B------:R-:W-:Y:S02]  /*39a0*/  IMAD R8, R8, c[0x0][0x198], RZ ;  /* 0x0000660008087a24 */ /* 0x000fe400078e02ff */
[----:B------:R-:W-:Y:S02]  /*39b0*/  IMAD R6, R6, c[0x0][0x19c], R9 ;  /* 0x0000670006067a24 */ /* 0x000fe400078e0209 */
[----:B------:R-:W-:Y:S01]  /*39c0*/  IMAD R7, R7, c[0x0][0x19c], R8 ;  /* 0x0000670007077a24 */ /* 0x000fe200078e0208 */
[----:B------:R-:W-:Y:S01]  /*39d0*/  @!P3 LEA R8, P0, R10, c[0x0][0x168], 0x1 ;  /* 0x00005a000a08ba11 */ /* 0x000fe200078008ff */
[----:B------:R-:W-:-:S03]  /*39e0*/  IMAD.IADD R5, R5, 0x1, R6 ;  /* 0x0000000105057824 */ /* 0x000fc600078e0206 */
[----:B------:R-:W-:Y:S01]  /*39f0*/  IADD3 R9, R11, R7, RZ ;  /* 0x000000070b097210 */ /* 0x000fe20007ffe0ff */
[----:B------:R-:W-:-:S03]  /*3a00*/  IMAD.WIDE.U32 R6, R15, c[0x0][0x1b0], R4 ;  /* 0x00006c000f067a25 */ /* 0x000fc600078e0004 */
[----:B------:R-:W-:Y:S01]  /*3a10*/  @!P3 LEA.HI.X R9, R10, c[0x0][0x16c], R9, 0x1, P0 ;  /* 0x00005b000a09ba11 */ /* 0x000fe200000f0c09 */
[----:B------:R-:W-:Y:S01]  /*3a20*/  IMAD.WIDE R4, R236, R12, c[0x0][0x168] ;  /* 0x00005a00ec047625 */ /* 0x000fe200078e020c */
        /* <DEDUP_REMOVED lines=24> */
.L_x_302:
[----:B------:R-:W-:Y:S05]  /*3bb0*/  BSYNC B0 ;  /* 0x0000000000007941 */ /* 0x000fea0003800000 */
.L_x_301:
[----:B------:R-:W-:Y:S01]  /*3bc0*/  ULDC.64 UR12, c[0x0][0x1a0] ;  /* 0x00006800000c7ab9 */ /* 0x000fe20000000a00 */
[----:B------:R1:W-:Y:S01]  /*3bd0*/  @P5 STS.128 [R230+0x18000], RZ ;  /* 0x018000ffe6005388 */ /* 0x0003e20000000c00 */
[----:B------:R-:W-:Y:S01]  /*3be0*/  UIMAD UR6, UR6, UR12, URZ ;  /* 0x0000000c060672a4 */ /* 0x000fe2000f8e023f */
[----:B--23--:R-:W-:Y:S01]  /*3bf0*/  IMAD.WIDE.U32 R4, R17, c[0x0][0x1a0], R236 ;  /* 0x0000680011047a25 */ /* 0x00cfe200078e00ec */
        /* <DEDUP_REMOVED lines=58> */
.L_x_304:
[----:B------:R-:W-:Y:S05]  /*3fa0*/  BSYNC B0 ;  /* 0x0000000000007941 */ /* 0x000fea0003800000 */
.L_x_303:
[----:B------:R1:W-:Y:S01]  /*3fb0*/  @P4 STS.128 [R230+0x19000], RZ ;  /* 0x019000ffe6004388 */ /* 0x0003e20000000c00 */
[----:B------:R-:W-:Y:S03]  /*3fc0*/  BSSY B0, `(.L_x_305) ;  /* 0x0000035000007945 */ /* 0x000fe60003800000 */
[----:B------:R1:W-:Y:S04]  /*3fd0*/  @P4 STS.128 [R230+0x1b000], RZ ;  /* 0x01b000ffe6004388 */ /* 0x0003e80000000c00 */
[----:B------:R1:W-:Y:S04]  /*3fe0*/  @P4 STS.128 [R230+0x1d000], RZ ;  /* 0x01d000ffe6004388 */ /* 0x0003e80000000c00 */
[----:B------:R1:W-:Y:S01]  /*3ff0*/  @P4 STS.128 [R230+0x1f000], RZ ;  /* 0x01f000ffe6004388 */ /* 0x0003e20000000c00 */
[----:B------:R-:W-:Y:S05]  /*4000*/  @P4 BRA `(.L_x_306) ;  /* 0x0000030000004947 */ /* 0x000fea0003800000 */
[----:B------:R-:W-:Y:S01]  /*4010*/  IADD3 R6, P0, R20, 0x20, RZ ;  /* 0x0000002014067810 */ /* 0x000fe20007f1e0ff */
[----:B--23--:R-:W-:Y:S01]  /*4020*/  IMAD.U32 R5, RZ, RZ, UR21 ;  /* 0x00000015ff057e24 */ /* 0x00cfe2000f8e00ff */
[----:B------:R-:W-:-:S02]  /*4030*/  IADD3 R7, P1, R27, 0x20, RZ ;  /* 0x000000201b077810 */ /* 0x000fc40007f3e0ff */
[----:B------:R-:W-:Y:S01]  /*4040*/  MOV R4, UR20 ;  /* 0x0000001400047c02 */ /* 0x000fe20008000f00 */
[----:B------:R-:W-:Y:S01]  /*4050*/  IMAD.X R8, RZ, RZ, R21, P0 ;  /* 0x000000ffff087224 */ /* 0x000fe200000e0615 */
[----:B------:R-:W-:Y:S02]  /*4060*/  ISETP.GE.AND P3, PT, R236, c[0x0][0x220], PT ;  /* 0x00008800ec007a0c */ /* 0x000fe40003f66270 */
[----:B------:R-:W-:Y:S01]  /*4070*/  MOV R11, R16 ;  /* 0x00000010000b7202 */ /* 0x000fe20000000f00 */
[----:B------:R-:W-:Y:S01]  /*4080*/  IMAD R9, R8, c[0x0][0x1a0], RZ ;  /* 0x0000680008097a24 */ /* 0x000fe200078e02ff */
[----:B------:R-:W-:Y:S01]  /*4090*/  IADD3.X R8, RZ, R24, RZ, P1, !PT ;  /* 0x00000018ff087210 */ /* 0x000fe20000ffe4ff */
[----:B------:R-:W-:Y:S01]  /*40a0*/  IMAD.WIDE.U32 R4, R6, c[0x0][0x1a0], R4 ;  /* 0x0000680006047a25 */ /* 0x000fe200078e0004 */
[----:B------:R-:W-:Y:S02]  /*40b0*/  ISETP.GE.AND P2, PT, R244, c[0x0][0x220], PT ;  /* 0x00008800f4007a0c */ /* 0x000fe40003f46270 */
[----:B------:R-:W-:Y:S01]  /*40c0*/  ISETP.GE.AND P1, PT, R243, c[0x0][0x220], PT ;  /* 0x00008800f3007a0c */ /* 0x000fe20003f26270 */
[----:B------:R-:W-:Y:S01]  /*40d0*/  IMAD R6, R6, c[0x0][0x1a4], R9 ;  /* 0x0000690006067a24 */ /* 0x000fe200078e0209 */
[----:B------:R-:W-:Y:S01]  /*40e0*/  ISETP.GE.AND P0, PT, R245, c[0x0][0x220], PT ;  /* 0x00008800f5007a0c */ /* 0x000fe20003f06270 */
[----:B------:R-:W-:-:S02]  /*40f0*/  IMAD R8, R8, c[0x0][0x1a0], RZ ;  /* 0x0000680008087a24 */ /* 0x000fc400078e02ff */
[----:B------:R-:W-:Y:S01]  /*4100*/  IMAD.IADD R5, R5, 0x1, R6 ;  /* 0x0000000105057824 */ /* 0x000fe200078e0206 */
[----:B------:R2:W-:Y:S01]  /*4110*/  @P3 STS.128 [R230+0x19000], RZ ;  /* 0x019000ffe6003388 */ /* 0x0005e20000000c00 */
[C---:B------:R-:W-:Y:S02]  /*4120*/  IMAD R9, R7.reuse, c[0x0][0x1a4], R8 ;  /* 0x0000690007097a24 */ /* 0x040fe400078e0208 */
[----:B------:R-:W-:Y:S02]  /*4130*/  IMAD.MOV.U32 R8, RZ, RZ, 0x2 ;  /* 0x00000002ff087424 */ /* 0x000fe400078e00ff */
[----:B------:R-:W-:-:S04]  /*4140*/  IMAD.WIDE.U32 R10, R7, c[0x0][0x1a0], R10 ;  /* 0x00006800070a7a25 */ /* 0x000fc800078e000a */
[----:B------:R-:W-:Y:S01]  /*4150*/  IMAD.WIDE.U32 R6, R15, c[0x0][0x1b8], R4 ;  /* 0x00006e000f067a25 */ /* 0x000fe200078e0004 */
[----:B------:R-:W-:-:S03]  /*4160*/  IADD3 R9, R11, R9, RZ ;  /* 0x000000090b097210 */ /* 0x000fc60007ffe0ff */
[----:B------:R-:W-:Y:S01]  /*4170*/  IMAD.WIDE R4, R236, R8, c[0x0][0x170] ;  /* 0x00005c00ec047625 */ /* 0x000fe200078e0208 */
[----:B------:R-:W-:-:S03]  /*4180*/  @!P3 LEA R8, P5, R10, c[0x0][0x170], 0x1 ;  /* 0x00005c000a08ba11 */ /* 0x000fc600078a08ff */
        /* <DEDUP_REMOVED lines=24> */
.L_x_306:
[----:B------:R-:W-:Y:S05]  /*4310*/  BSYNC B0 ;  /* 0x0000000000007941 */ /* 0x000fea0003800000 */
.L_x_305:
[----:B------:R-:W-:Y:S02]  /*4320*/  ULDC.64 UR18, c[0x0][0x318] ;  /* 0x0000c60000127ab9 */ /* 0x000fe40000000a00 */
[----:B------:R-:W-:Y:S01]  /*4330*/  ULDC.64 UR20, c[0x0][0x320] ;  /* 0x0000c80000147ab9 */ /* 0x000fe20000000a00 */
[----:B------:R-:W-:Y:S01]  /*4340*/  IMAD.SHL.U32 R6, R25, 0x2, RZ ;  /* 0x0000000219067824 */ /* 0x000fe200078e00ff */
[----:B------:R-:W-:Y:S01]  /*4350*/  UISETP.NE.U32.AND UP1, UPT, URZ, UR18, UPT ;  /* 0x000000123f00728c */ /* 0x000fe2000bf25070 */
[----:B------:R-:W0:Y:S03]  /*4360*/  LDGDEPBAR ;  /* 0x00000000000079af */ /* 0x000e260000000000 */
[----:B------:R-:W-:-:S06]  /*4370*/  UISETP.NE.AND.EX UP1, UPT, URZ, UR19, UPT, UP1 ;  /* 0x000000133f00728c */ /* 0x000fcc000bf25310 */
[----:B------:R-:W-:-:S05]  /*4380*/  PLOP3.LUT P0, PT, PT, PT, UP1, 0x80, 0x0 ;  /* 0x000000000000781c */ /* 0x000fca0003f0f018 */
[----:B------:R-:W-:Y:S02]  /*4390*/  @UP1 UIMAD UR6, UR37, UR20, URZ ;  /* 0x00000014250612a4 */ /* 0x000fe4000f8e023f */
[----:B------:R-:W-:Y:S02]  /*43a0*/  @UP1 UMOV UR12, UR35 ;  /* 0x00000023000c1c82 */ /* 0x000fe40008000000 */
[----:B------:R-:W-:Y:S02]  /*43b0*/  @UP1 UMOV UR13, UR57 ;  /* 0x00000039000d1c82 */ /* 0x000fe40008000000 */
[----:B------:R-:W-:Y:S02]  /*43c0*/  @UP1 UIMAD.WIDE.U32 UR12, UR34, UR20, UR12 ;  /* 0x00000014220c12a5 */ /* 0x000fe4000f8e000c */
[----:B------:R-:W-:Y:S02]  /*43d0*/  @UP1 UIMAD UR21, UR34, UR21, UR6 ;  /* 0x00000015221512a4 */ /* 0x000fe4000f8e0206 */
[----:B------:R-:W-:-:S02]  /*43e0*/  @UP1 ULEA UR18, UP0, UR12, UR18, 0x2 ;  /* 0x000000120c121291 */ /* 0x000fc4000f80103f */
[----:B------:R-:W-:-:S04]  /*43f0*/  @UP1 UIADD3 UR21, UR13, UR21, URZ ;  /* 0x000000150d151290 */ /* 0x000fc8000fffe03f */
[----:B------:R-:W-:Y:S01]  /*4400*/  @UP1 ULEA.HI.X UR19, UR12, UR19, UR21, 0x2, UP0 ;  /* 0x000000130c131291 */ /* 0x000fe200080f1415 */
[----:B--23--:R-:W-:-:S05]  /*4410*/  IMAD.U32 R4, RZ, RZ, UR18 ;  /* 0x00000012ff047e24 */ /* 0x00cfca000f8e00ff */
[----:B------:R-:W-:-:S06]  /*4420*/  IMAD.U32 R5, RZ, RZ, UR19 ;  /* 0x00000013ff057e24 */ /* 0x000fcc000f8e00ff */
[----:B------:R2:W3:Y:S01]  /*4430*/  @P0 LDG.E R5, [R4.64] ;  /* 0x0000000404050981 */ /* 0x0004e2000c1e1900 */
[----:B------:R-:W3:Y:S01]  /*4440*/  @P0 MUFU.RCP R7, c[0x0][0x238] ;  /* 0x00008e0000070b08 */ /* 0x000ee20000001000 */
        /* <DEDUP_REMOVED lines=23> */
[----:B--2---:R-:W-:Y:S01]  /*45c0*/  LEA.HI R4, R26, R25, RZ, 0x7 ;  /* 0x000000191a047211 */ /* 0x004fe200078f38ff */
[----:B------:R-:W-:Y:S01]  /*45d0*/  CS2R R148, SRZ ;  /* 0x0000000000947805 */ /* 0x000fe2000001ff00 */
[----:B------:R-:W-:Y:S01]  /*45e0*/  CS2R R142, SRZ ;  /* 0x00000000008e7805 */ /* 0x000fe2000001ff00 */
[----:B------:R-:W-:Y:S01]  /*45f0*/  CS2R R140, SRZ ;  /* 0x00000000008c7805 */ /* 0x000fe2000001ff00 */
[----:B------:R-:W-:Y:S01]  /*4600*/  SHF.R.S32.HI R4, RZ, 0x7, R4 ;  /* 0x00000007ff047819 */ /* 0x000fe20000011404 */
[----:B------:R-:W-:Y:S01]  /*4610*/  CS2R R146, SRZ ;  /* 0x0000000000927805 */ /* 0x000fe2000001ff00 */
[----:B------:R-:W-:Y:S01]  /*4620*/  CS2R R144, SRZ ;  /* 0x0000000000907805 */ /* 0x000fe2000001ff00 */
[----:B------:R-:W-:Y:S01]  /*4630*/  CS2R R138, SRZ ;  /* 0x00000000008a7805 */ /* 0x000fe2000001ff00 */
[----:B------:R-:W-:Y:S01]  /*4640*/  CS2R R136, SRZ ;  /* 0x0000000000887805 */ /* 0x000fe2000001ff00 */
[----:B------:R-:W-:Y:S01]  /*4650*/  IMAD.SHL.U32 R4, R4, 0x20, RZ ;  /* 0x0000002004047824 */ /* 0x000fe200078e00ff */
[----:B------:R-:W-:Y:S01]  /*4660*/  CS2R R134, SRZ ;  /* 0x0000000000867805 */ /* 0x000fe2000001ff00 */
[----:B------:R-:W-:Y:S01]  /*4670*/  CS2R R132, SRZ ;  /* 0x0000000000847805 */ /* 0x000fe2000001ff00 */
[----:B------:R-:W-:Y:S01]  /*4680*/  CS2R R78, SRZ ;  /* 0x00000000004e7805 */ /* 0x000fe2000001ff00 */
[----:B------:R-:W-:Y:S01]  /*4690*/  CS2R R76, SRZ ;  /* 0x00000000004c7805 */ /* 0x000fe2000001ff00 */
[----:B------:R-:W-:Y:S01]  /*46a0*/  LOP3.LUT R6, R4, 0x6, R6, 0xf8, !PT ;  /* 0x0000000604067812 */ /* 0x000fe200078ef806 */
[----:B------:R-:W-:Y:S01]  /*46b0*/  IMAD.U32 R4, RZ, RZ, UR23 ;  /* 0x00000017ff047e24 */ /* 0x000fe2000f8e00ff */
[----:B------:R-:W-:Y:S01]  /*46c0*/  CS2R R82, SRZ ;  /* 0x0000000000527805 */ /* 0x000fe2000001ff00 */
[----:B------:R-:W-:Y:S01]  /*46d0*/  CS2R R80, SRZ ;  /* 0x0000000000507805 */ /* 0x000fe2000001ff00 */
[----:B------:R-:W-:Y:S01]  /*46e0*/  CS2R R74, SRZ ;  /* 0x00000000004a7805 */ /* 0x000fe2000001ff00 */
[----:B------:R-:W-:Y:S01]  /*46f0*/  IMAD R246, R4, 0x40, R6 ;  /* 0x0000004004f67824 */ /* 0x000fe200078e0206 */
[----:B------:R-:W-:Y:S01]  /*4700*/  IADD3 R4, R18, 0x1, RZ ;  /* 0x0000000112047810 */ /* 0x000fe20007ffe0ff */
[----:B------:R-:W-:Y:S01]  /*4710*/  CS2R R72, SRZ ;  /* 0x0000000000487805 */ /* 0x000fe2000001ff00 */
[----:B------:R-:W-:Y:S01]  /*4720*/  CS2R R70, SRZ ;  /* 0x0000000000467805 */ /* 0x000fe2000001ff00 */
[----:B------:R-:W-:Y:S01]  /*4730*/  CS2R R68, SRZ ;  /* 0x0000000000447805 */ /* 0x000fe2000001ff00 */
[C---:B------:R-:W-:Y:S01]  /*4740*/  IADD3 R252, R246.reuse, 0x18, RZ ;  /* 0x00000018f6fc7810 */ /* 0x040fe20007ffe0ff */
[----:B------:R2:W-:Y:S01]  /*4750*/  STL [R1+0x34], R4 ;  /* 0x0000340401007387 */ /* 0x0005e20000100800 */
[C---:B------:R-:W-:Y:S01]  /*4760*/  IADD3 R251, R246.reuse, 0x11, RZ ;  /* 0x00000011f6fb7810 */ /* 0x040fe20007ffe0ff */
[----:B------:R-:W-:Y:S01]  /*4770*/  CS2R R62, SRZ ;  /* 0x00000000003e7805 */ /* 0x000fe2000001ff00 */
        /* <DEDUP_REMOVED lines=24> */
[----:B------:R-:W-:Y:S01]  /*4900*/  CS2R R26, SRZ ;  /* 0x00000000001a7805 */ /* 0x000fe2000001ff00 */
[----:B------:R-:W-:Y:S01]  /*4910*/  CS2R R24, SRZ ;  /* 0x0000000000187805 */ /* 0x000fe2000001ff00 */
[----:B------:R-:W-:Y:S01]  /*4920*/  CS2R R22, SRZ ;  /* 0x0000000000167805 */ /* 0x000fe2000001ff00 */
[----:B------:R2:W-:Y:S01]  /*4930*/  STL [R1], R4 ;  /* 0x0000000401007387 */ /* 0x0005e20000100800 */
[----:B------:R-:W-:Y:S01]  /*4940*/  CS2R R20, SRZ ;  /* 0x0000000000147805 */ /* 0x000fe2000001ff00 */
[----:B------:R-:W-:Y:S01]  /*4950*/  UMOV UR6, URZ ;  /* 0x0000003f00067c82 */ /* 0x000fe20008000000 */
[----:B--2---:R-:W-:Y:S01]  /*4960*/  I2F R4, R4 ;  /* 0x0000000400047306 */ /* 0x004fe20000201400 */
[----:B---3--:R-:W-:-:S04]  /*4970*/  @P0 FMUL.FTZ R5, R5, R7 ;  /* 0x0000000705050220 */ /* 0x008fc80000410000 */
[----:B------:R2:W3:Y:S03]  /*4980*/  @P0 R2UR UR12, R5 ;  /* 0x00000000050c03c2 */ /* 0x0004e600000e0000 */
[----:B--2---:R-:W2:Y:S01]  /*4990*/  I2F R5, R246 ;  /* 0x000000f600057306 */ /* 0x004ea20000201400 */
[----:B---3--:R-:W-:Y:S01]  /*49a0*/  @UP1 UMOV UR6, UR12 ;  /* 0x0000000c00061c82 */ /* 0x008fe20008000000 */
[----:B--2---:R2:W-:Y:S04]  /*49b0*/  STL [R1+0x4], R5 ;  /* 0x0000040501007387 */ /* 0x0045e80000100800 */
[----:B------:R3:W-:Y:S02]  /*49c0*/  STL [R1+0x20], R4 ;  /* 0x0000200401007387 */ /* 0x0007e40000100800 */
[----:B--2---:R-:W2:Y:S08]  /*49d0*/  I2F R5, R252 ;  /* 0x000000fc00057306 */ /* 0x004eb00000201400 */
[----:B---3--:R-:W3:Y:S01]  /*49e0*/  I2F R4, R251 ;  /* 0x000000fb00047306 */ /* 0x008ee20000201400 */
[----:B--2---:R2:W-:Y:S04]  /*49f0*/  STL [R1+0x1c], R5 ;  /* 0x00001c0501007387 */ /* 0x0045e80000100800 */
[----:B---3--:R3:W-:Y:S03]  /*4a00*/  STL [R1+0x18], R4 ;  /* 0x0000180401007387 */ /* 0x0087e60000100800 */
[----:B--2---:R-:W2:Y:S08]  /*4a10*/  I2F R5, R250 ;  /* 0x000000fa00057306 */ /* 0x004eb00000201400 */
[----:B---3--:R-:W3:Y:S01]  /*4a20*/  I2F R4, R249 ;  /* 0x000000f900047306 */ /* 0x008ee20000201400 */
[----:B--2---:R2:W-:Y:S04]  /*4a30*/  STL [R1+0x14], R5 ;  /* 0x0000140501007387 */ /* 0x0045e80000100800 */
[----:B---3--:R3:W-:Y:S03]  /*4a40*/  STL [R1+0x10], R4 ;  /* 0x0000100401007387 */ /* 0x0087e60000100800 */
[----:B--2---:R-:W2:Y:S08]  /*4a50*/  I2F R5, R248 ;  /* 0x000000f800057306 */ /* 0x004eb00000201400 */
[----:B---3--:R-:W3:Y:S01]  /*4a60*/  I2F R4, R247 ;  /* 0x000000f700047306 */ /* 0x008ee20000201400 */
[----:B--2---:R2:W-:Y:S04]  /*4a70*/  STL [R1+0xc], R5 ;  /* 0x00000c0501007387 */ /* 0x0045e80000100800 */
[----:B---3--:R2:W-:Y:S02]  /*4a80*/  STL [R1+0x8], R4 ;  /* 0x0000080401007387 */ /* 0x0085e40000100800 */
.L_x_309:
[----:B------:R-:W0:Y:S01]  /*4a90*/  LDGDEPBAR ;  /* 0x00000000000079af */ /* 0x000e220000000000 */
[----:B------:R-:W-:Y:S01]  /*4aa0*/  USHF.L.U32 UR12, UR23, 0x6, URZ ;  /* 0x00000006170c7899 */ /* 0x000fe2000800063f */
[C---:B-----5:R-:W-:Y:S01]  /*4ab0*/  FSETP.NEU.FTZ.AND P1, PT, R241.reuse, -INF , PT ;  /* 0xff800000f100780b */ /* 0x060fe20003f3d000 */
[----:B------:R-:W-:Y:S02]  /*4ac0*/  USHF.L.U32 UR13, UR7, 0x6, URZ ;  /* 0x00000006070d7899 */ /* 0x000fe4000800063f */
[----:B------:R-:W3:Y:S01]  /*4ad0*/  LDL R118, [R1+0x34] ;  /* 0x0000340001767983 */ /* 0x000ee20000100800 */
[----:B------:R-:W-:Y:S02]  /*4ae0*/  UIADD3 UR14, UR17, 0x40, UR12 ;  /* 0x00000040110e7890 */ /* 0x000fe4000fffe00c */
[----:B------:R-:W-:Y:S02]  /*4af0*/  UIADD3 UR12, UR12, 0x40, URZ ;  /* 0x000000400c0c7890 */ /* 0x000fe4000fffe03f */
[----:B--2---:R-:W2:Y:S01]  /*4b00*/  LDL R117, [R1+0x4] ;  /* 0x0000040001757983 */ /* 0x004ea20000100800 */
[----:B------:R-:W-:Y:S04]  /*4b10*/  UIADD3 UR14, UR14, -UR16, URZ ;  /* 0x800000100e0e7290 */ /* 0x000fe8000fffe03f */
[----:B----4-:R-:W2:Y:S01]  /*4b20*/  LDL R116, [R1+0x8] ;  /* 0x0000080001747983 */ /* 0x010ea20000100800 */
[----:B------:R-:W-:Y:S04]  /*4b30*/  UISETP.GE.AND UP0, UPT, UR13, UR14, UPT ;  /* 0x0000000e0d00728c */ /* 0x000fe8000bf06270 */
[----:B------:R-:W-:Y:S01]  /*4b40*/  UISETP.LT.AND UP0, UPT, UR12, UR16, UP0 ;  /* 0x000000100c00728c */ /* 0x000fe20008701270 */
[----:B------:R-:W2:Y:S05]  /*4b50*/  LDL R197, [R1+0x28] ;  /* 0x0000280001c57983 */ /* 0x000eaa0000100800 */
[----:B------:R-:W-:Y:S01]  /*4b60*/  PLOP3.LUT P0, PT, PT, PT, UP0, 0x80, 0x0 ;  /* 0x000000000000781c */ /* 0x000fe20003f0f008 */
[----:B------:R-:W2:Y:S01]  /*4b70*/  LDL R196, [R1+0x24] ;  /* 0x0000240001c47983 */ /* 0x000ea20000100800 */
[----:B------:R-:W-:Y:S01]  /*4b80*/  UISETP.GT.AND UP0, UPT, UR7, UR15, UPT ;  /* 0x0000000f0700728c */ /* 0x000fe2000bf04270 */
[----:B------:R-:W-:Y:S04]  /*4b90*/  DEPBAR.LE SB0, 0x0 ;  /* 0x000080000000791a */ /* 0x000fe80000000000 */
[----:B------:R-:W-:Y:S06]  /*4ba0*/  BAR.SYNC.DEFER_BLOCKING 0x0 ;  /* 0x0000000000007b1d */ /* 0x000fec0000010000 */
[----:B------:R-:W-:Y:S05]  /*4bb0*/  LDSM.16.M88.4 R16, [R218] ;  /* 0x00000000da10783b */ /* 0x000fea0000000200 */
[----:B-1----:R-:W1:Y:S05]  /*4bc0*/  LDSM.16.M88.4 R8, [R2+0x10000] ;  /* 0x010000000208783b */ /* 0x002e6a0000000200 */
[----:B------:R-:W1:Y:S05]  /*4bd0*/  LDSM.16.M88.4 R84, [R2+0x10800] ;  /* 0x010800000254783b */ /* 0x000e6a0000000200 */
[----:B------:R-:W-:Y:S05]  /*4be0*/  LDSM.16.M88.4 R88, [R219] ;  /* 0x00000000db58783b */ /* 0x000fea0000000200 */
[----:B------:R-:W1:Y:S05]  /*4bf0*/  LDSM.16.M88.4 R92, [R3+0x10000] ;  /* 0x01000000035c783b */ /* 0x000e6a0000000200 */
[----:B------:R-:W1:Y:S05]  /*4c00*/  LDSM.16.M88.4 R96, [R3+0x10800] ;  /* 0x010800000360783b */ /* 0x000e6a0000000200 */
[----:B------:R-:W-:Y:S05]  /*4c10*/  LDSM.16.M88.4 R100, [R223] ;  /* 0x00000000df64783b */ /* 0x000fea0000000200 */
[----:B------:R-:W1:Y:S05]  /*4c20*/  LDSM.16.M88.4 R104, [R217+0x10000] ;  /* 0x01000000d968783b */ /* 0x000e6a0000000200 */
[----:B------:R-:W1:Y:S02]  /*4c30*/  LDSM.16.M88.4 R108, [R217+0x10800] ;  /* 0x01080000d96c783b */ /* 0x000e640000000200 */
[C---:B-1----:R-:W-:Y:S03]  /*4c40*/  HMMA.16816.F32.BF16 R4, R16.reuse, R8, RZ ;  /* 0x000000081004723c */ /* 0x042fe600000418ff */
[----:B------:R-:W-:Y:S05]  /*4c50*/  LDSM.16.M88.4 R112, [R216+0x10800] ;  /* 0x01080000d870783b */ /* 0x000fea0000000200 */
[C---:B------:R-:W-:Y:S08]  /*4c60*/  HMMA.16816.F32.BF16 R8, R16.reuse, R10, RZ ;  /* 0x0000000a1008723c */ /* 0x040ff000000418ff */
[C---:B------:R-:W-:Y:S08]  /*4c70*/  HMMA.16816.F32.BF16 R12, R16.reuse, R84, RZ ;  /* 0x00000054100c723c */ /* 0x040ff000000418ff */
[----:B------:R-:W-:Y:S01]  /*4c80*/  HMMA.16816.F32.BF16 R16, R16, R86, RZ ;  /* 0x000000561010723c */ /* 0x000fe200000418ff */
[----:B------:R-:W-:Y:S07]  /*4c90*/  LDSM.16.M88.4 R84, [R222] ;  /* 0x00000000de54783b */ /* 0x000fee0000000200 */
[C---:B------:R-:W-:Y:S08]  /*4ca0*/  HMMA.16816.F32.BF16 R4, R88.reuse, R92, R4 ;  /* 0x0000005c5804723c */ /* 0x040ff00000041804 */
[C---:B------:R-:W-:Y:S01]  /*4cb0*/  HMMA.16816.F32.BF16 R8, R88.reuse, R94, R8 ;  /* 0x0000005e5808723c */ /* 0x040fe20000041808 */
[----:B------:R-:W1:Y:S07]  /*4cc0*/  LDSM.16.M88.4 R92, [R216+0x10000] ;  /* 0x01000000d85c783b */ /* 0x000e6e0000000200 */
[C---:B------:R-:W-:Y:S08]  /*4cd0*/  HMMA.16816.F32.BF16 R12, R88.reuse, R96, R12 ;  /* 0x00000060580c723c */ /* 0x040ff0000004180c */
[----:B------:R-:W-:Y:S01]  /*4ce0*/  HMMA.16816.F32.BF16 R16, R88, R98, R16 ;  /* 0x000000625810723c */ /* 0x000fe20000041810 */
[----:B------:R-:W-:Y:S05]  /*4cf0*/  LDSM.16.M88.4 R88, [R218+0x2000] ;  /* 0x00200000da58783b */ /* 0x000fea0000000200 */
[----:B------:R-:W1:Y:S02]  /*4d00*/  LDSM.16.M88.4 R96, [R2+0x12000] ;  /* 0x012000000260783b */ /* 0x000e640000000200 */
[C---:B------:R-:W-:Y:S08]  /*4d10*/  HMMA.16816.F32.BF16 R4, R100.reuse, R104, R4 ;  /* 0x000000686404723c */ /* 0x040ff00000041804 */
[C---:B------:R-:W-:Y:S01]  /*4d20*/  HMMA.16816.F32.BF16 R8, R100.reuse, R106, R8 ;  /* 0x0000006a6408723c */ /* 0x040fe20000041808 */
[----:B------:R-:W1:Y:S07]  /*4d30*/  LDSM.16.M88.4 R104, [R2+0x12800] ;  /* 0x012800000268783b */ /* 0x000e6e0000000200 */
        /* <DEDUP_REMOVED lines=72> */
[----:B------:R-:W2:Y:S07]  /*51c0*/  LDSM.16.M88.4 R84, [R217+0x16800] ;  /* 0x01680000d954783b */ /* 0x000eae0000000200 */
[C---:B-1----:R-:W-:Y:S08]  /*51d0*/  HMMA.16816.F32.BF16 R4, R88.reuse, R100, R4 ;  /* 0x000000645804723c */ /* 0x042ff00000041804 */
[C---:B------:R-:W-:Y:S01]  /*51e0*/  HMMA.16816.F32.BF16 R8, R88.reuse, R102, R8 ;  /* 0x000000665808723c */ /* 0x040fe20000041808 */
[----:B------:R-:W1:Y:S07]  /*51f0*/  LDSM.16.M88.4 R100, [R222+0x6000] ;  /* 0x00600000de64783b */ /* 0x000e6e0000000200 */
[C---:B------:R-:W-:Y:S08]  /*5200*/  HMMA.16816.F32.BF16 R12, R88.reuse, R104, R12 ;  /* 0x00000068580c723c */ /* 0x040ff0000004180c */
[----:B------:R-:W-:Y:S01]  /*5210*/  HMMA.16816.F32.BF16 R16, R88, R106, R16 ;  /* 0x0000006a5810723c */ /* 0x000fe20000041810 */
[----:B------:R-:W4:Y:S06]  /*5220*/  LDL R91, [R1+0x18] ;  /* 0x00001800015b7983 */ /* 0x000f2c0000100800 */
[----:B------:R-:W-:Y:S01]  /*5230*/  FMUL.FTZ R89, R241, 1.4426950216293334961 ;  /* 0x3fb8aa3bf1597820 */ /* 0x000fe20000410000 */
[C---:B---3--:R-:W-:Y:S05]  /*5240*/  HMMA.16816.F32.BF16 R4, R92.reuse, R96, R4 ;  /* 0x000000605c04723c */ /* 0x048fea0000041804 */
[----:B------:R-:W-:Y:S03]  /*5250*/  FSEL R89, R89, RZ, P1 ;  /* 0x000000ff59597208 */ /* 0x000fe60000800000 */
[C---:B------:R-:W-:Y:S08]  /*5260*/  HMMA.16816.F32.BF16 R8, R92.reuse, R98, R8 ;  /* 0x000000625c08723c */ /* 0x040ff00000041808 */
[C---:B--2---:R-:W-:Y:S07]  /*5270*/  HMMA.16816.F32.BF16 R12, R92.reuse, R84, R12 ;  /* 0x000000545c0c723c */ /* 0x044fee000004180c */
[----:B------:R-:W-:Y:S01]  /*5280*/  MOV R84, UR16 ;  /* 0x0000001000547c02 */ /* 0x000fe20008000f00 */
[----:B------:R-:W-:Y:S01]  /*5290*/  HMMA.16816.F32.BF16 R16, R92, R86, R16 ;  /* 0x000000565c10723c */ /* 0x000fe20000041810 */
[----:B------:R-:W2:Y:S03]  /*52a0*/  LDL R94, [R1+0xc] ;  /* 0x00000c00015e7983 */ /* 0x000ea60000100800 */
[----:B------:R-:W-:Y:S02]  /*52b0*/  IADD3 R84, R84, -UR17, R118 ;  /* 0x8000001154547c10 */ /* 0x000fe4000fffe076 */
[----:B------:R-:W3:Y:S02]  /*52c0*/  LDL R93, [R1+0x10] ;  /* 0x00001000015d7983 */ /* 0x000ee40000100800 */
[C---:B-1----:R-:W-:Y:S03]  /*52d0*/  HMMA.16816.F32.BF16 R4, R100.reuse, R108, R4 ;  /* 0x0000006c6404723c */ /* 0x042fe60000041804 */
[----:B------:R-:W3:Y:S02]  /*52e0*/  LDL R92, [R1+0x14] ;  /* 0x00001400015c7983 */ /* 0x000ee40000100800 */
[----:B------:R-:W-:Y:S03]  /*52f0*/  @!P0 IADD3 R88, R84, UR13, RZ ;  /* 0x0000000d54588c10 */ /* 0x000fe6000fffe0ff */
[C---:B------:R-:W-:Y:S01]  /*5300*/  HMMA.16816.F32.BF16 R8, R100.reuse, R110, R8 ;  /* 0x0000006e6408723c */ /* 0x040fe20000041808 */
[----:B------:R-:W1:Y:S03]  /*5310*/  LDSM.16.M88.4 R84, [R216+0x16800] ;  /* 0x01680000d854783b */ /* 0x000e660000000200 */
[C---:B------:R-:W-:Y:S02]  /*5320*/  @!P0 IMNMX R90, R88.reuse, UR16, PT ;  /* 0x00000010585a8c17 */ /* 0x040fe4000b800200 */
[----:B------:R-:W-:Y:S02]  /*5330*/  @!P0 IADD3 R88, R88, 0x8, RZ ;  /* 0x0000000858588810 */ /* 0x000fe40007ffe0ff */
[-C--:B------:R-:W-:Y:S02]  /*5340*/  @!P0 ISETP.GE.AND P2, PT, R246, R90.reuse, PT ;  /* 0x0000005af600820c */ /* 0x080fe40003f46270 */
[----:B------:R-:W-:Y:S02]  /*5350*/  @!P0 ISETP.GE.AND P1, PT, R247, R90, PT ;  /* 0x0000005af700820c */ /* 0x000fe40003f26270 */
[----:B------:R-:W-:Y:S04]  /*5360*/  @!P0 IMNMX R88, R88, UR16, PT ;  /* 0x0000001058588c17 */ /* 0x000fe8000b800200 */
[C---:B------:R-:W-:Y:S02]  /*5370*/  FFMA.FTZ R4, R117.reuse, UR6, R4 ;  /* 0x0000000675047c23 */ /* 0x040fe40008010004 */
[----:B------:R-:W-:Y:S02]  /*5380*/  FFMA.FTZ R5, R116, UR6, R5 ;  /* 0x0000000674057c23 */ /* 0x000fe40008010005 */
[----:B------:R-:W-:Y:S01]  /*5390*/  FFMA.FTZ R6, R117, UR6, R6 ;  /* 0x0000000675067c23 */ /* 0x000fe20008010006 */
[----:B------:R-:W-:Y:S01]  /*53a0*/  @!P0 FSEL R4, R4, -INF , !P2 ;  /* 0xff80000004048808 */ /* 0x000fe20005000000 */
[----:B------:R-:W-:Y:S01]  /*53b0*/  FFMA.FTZ R7, R116, UR6, R7 ;  /* 0x0000000674077c23 */ /* 0x000fe20008010007 */
[----:B------:R-:W-:Y:S02]  /*53c0*/  @!P0 ISETP.GE.AND P2, PT, R246, R88, PT ;  /* 0x00000058f600820c */ /* 0x000fe40003f46270 */
[----:B------:R-:W-:Y:S01]  /*53d0*/  @!P0 FSEL R5, R5, -INF , !P1 ;  /* 0xff80000005058808 */ /* 0x000fe20004800000 */
[--C-:B------:R-:W-:Y:S01]  /*53e0*/  FFMA.FTZ R4, R4, c[0x0][0x23c], -R89.reuse ;  /* 0x00008f0004047a23 */ /* 0x100fe20000010859 */
[----:B------:R-:W-:Y:S02]  /*53f0*/  FSETP.NEU.FTZ.AND P1, PT, R242, -INF , PT ;  /* 0xff800000f200780b */ /* 0x000fe40003f3d000 */
[----:B------:R-:W-:Y:S01]  /*5400*/  @!P0 FSEL R6, R6, -INF , !P2 ;  /* 0xff80000006068808 */ /* 0x000fe20005000000 */
[----:B------:R1:W-:Y:S01]  /*5410*/  MUFU.EX2 R129, R4 ;  /* 0x0000000400817308 */ /* 0x0003e20000000800 */
[----:B------:R-:W-:Y:S01]  /*5420*/  FFMA.FTZ R5, R5, c[0x0][0x23c], -R89 ;  /* 0x00008f0005057a23 */ /* 0x000fe20000010859 */
[----:B------:R-:W-:Y:S08]  /*5430*/  @!P0 ISETP.GE.AND P2, PT, R252, R90, PT ;  /* 0x0000005afc00820c */ /* 0x000ff00003f46270 */
[----:B------:R1:W-:Y:S02]  /*5440*/  MUFU.EX2 R127, R5 ;  /* 0x00000005007f7308 */ /* 0x0003e40000000800 */
[C---:B-1----:R-:W-:Y:S08]  /*5450*/  HMMA.16816.F32.BF16 R12, R100.reuse, R84, R12 ;  /* 0x00000054640c723c */ /* 0x042ff0000004180c */
[----:B------:R-:W-:Y:S04]  /*5460*/  HMMA.16816.F32.BF16 R16, R100, R86, R16 ;  /* 0x000000566410723c */ /* 0x000fe80000041810 */
[----:B------:R-:W-:Y:S05]  /*5470*/  FMUL.FTZ R4, R242, 1.4426950216293334961 ;  /* 0x3fb8aa3bf2047820 */ /* 0x000fea0000410000 */
[----:B------:R-:W-:Y:S02]  /*5480*/  FSEL R4, R4, RZ, P1 ;  /* 0x000000ff04047208 */ /* 0x000fe40000800000 */
[----:B------:R-:W-:Y:S01]  /*5490*/  @!P0 ISETP.GE.AND P1, PT, R247, R88, PT ;  /* 0x00000058f700820c */ /* 0x000fe20003f26270 */
[----:B------:R-:W3:Y:S02]  /*54a0*/  LDL R5, [R1] ;  /* 0x0000000001057983 */ /* 0x000ee40000100800 */
[--C-:B------:R-:W-:Y:S01]  /*54b0*/  FFMA.FTZ R6, R6, c[0x0][0x23c], -R4.reuse ;  /* 0x00008f0006067a23 */ /* 0x100fe20000010804 */
[----:B------:R-:W-:Y:S02]  /*54c0*/  @!P0 FSEL R7, R7, -INF , !P1 ;  /* 0xff80000007078808 */ /* 0x000fe40004800000 */
[-C--:B------:R-:W-:Y:S01]  /*54d0*/  @!P0 ISETP.GE.AND P1, PT, R248, R90.reuse, PT ;  /* 0x0000005af800820c */ /* 0x080fe20003f26270 */
[----:B------:R1:W-:Y:S02]  /*54e0*/  MUFU.EX2 R131, R6 ;  /* 0x0000000600837308 */ /* 0x0003e40000000800 */
[----:B------:R-:W-:Y:S08]  /*54f0*/  FFMA.FTZ R7, R7, c[0x0][0x23c], -R4 ;  /* 0x00008f0007077a23 */ /* 0x000ff00000010804 */
[----:B------:R1:W-:Y:S02]  /*5500*/  MUFU.EX2 R130, R7 ;  /* 0x0000000700827308 */ /* 0x0003e40000000800 */
[----:B-1----:R-:W3:Y:S05]  /*5510*/  LDL R6, [R1+0x20] ;  /* 0x0000200001067983 */ /* 0x002eea0000100800 */
[----:B------:R-:W3:Y:S01]  /*5520*/  LDL R7, [R1+0x1c] ;  /* 0x00001c0001077983 */ /* 0x000ee20000100800 */
[C---:B----4-:R-:W-:Y:S02]  /*5530*/  FFMA.FTZ R13, R91.reuse, UR6, R13 ;  /* 0x000000065b0d7c23 */ /* 0x050fe4000801000d */
[----:B------:R-:W-:Y:S02]  /*5540*/  FFMA.FTZ R15, R91, UR6, R15 ;  /* 0x000000065b0f7c23 */ /* 0x000fe4000801000f */
[C---:B--2---:R-:W-:Y:S02]  /*5550*/  FFMA.FTZ R8, R94.reuse, UR6, R8 ;  /* 0x000000065e087c23 */ /* 0x044fe40008010008 */
[----:B------:R-:W-:Y:S02]  /*5560*/  FFMA.FTZ R10, R94, UR6, R10 ;  /* 0x000000065e0a7c23 */ /* 0x000fe4000801000a */
[C---:B---3--:R-:W-:Y:S01]  /*5570*/  FFMA.FTZ R9, R93.reuse, UR6, R9 ;  /* 0x000000065d097c23 */ /* 0x048fe20008010009 */
[----:B------:R-:W-:Y:S01]  /*5580*/  @!P0 FSEL R8, R8, -INF , !P1 ;  /* 0xff80000008088808 */ /* 0x000fe20004800000 */
[----:B------:R-:W-:Y:S01]  /*5590*/  FFMA.FTZ R11, R93, UR6, R11 ;  /* 0x000000065d0b7c23 */ /* 0x000fe2000801000b */
[----:B------:R-:W-:Y:S01]  /*55a0*/  @!P0 ISETP.GE.AND P1, PT, R249, R90, PT ;  /* 0x0000005af900820c */ /* 0x000fe20003f26270 */
[C---:B------:R-:W-:Y:S03]  /*55b0*/  FFMA.FTZ R12, R92.reuse, UR6, R12 ;  /* 0x000000065c0c7c23 */ /* 0x040fe6000801000c */
[----:B------:R-:W-:Y:S01]  /*55c0*/  @!P0 FSEL R9, R9, -INF , !P1 ;  /* 0xff80000009098808 */ /* 0x000fe20004800000 */
[----:B------:R-:W-:Y:S01]  /*55d0*/  FFMA.FTZ R14, R92, UR6, R14 ;  /* 0x000000065c0e7c23 */ /* 0x000fe2000801000e */
[-C--:B------:R-:W-:Y:S01]  /*55e0*/  @!P0 ISETP.GE.AND P1, PT, R248, R88.reuse, PT ;  /* 0x00000058f800820c */ /* 0x080fe20003f26270 */
[--C-:B------:R-:W-:Y:S02]  /*55f0*/  FFMA.FTZ R8, R8, c[0x0][0x23c], -R89.reuse ;  /* 0x00008f0008087a23 */ /* 0x100fe40000010859 */
[--C-:B------:R-:W-:Y:S01]  /*5600*/  FFMA.FTZ R9, R9, c[0x0][0x23c], -R89.reuse ;  /* 0x00008f0009097a23 */ /* 0x100fe20000010859 */
[----:B------:R-:W-:Y:S01]  /*5610*/  @!P0 FSEL R10, R10, -INF , !P1 ;  /* 0xff8000000a0a8808 */ /* 0x000fe20004800000 */
[----:B------:R-:W-:Y:S01]  /*5620*/  MUFU.EX2 R125, R8 ;  /* 0x00000008007d7308 */ /* 0x000fe20000000800 */
[----:B------:R-:W-:Y:S03]  /*5630*/  @!P0 ISETP.GE.AND P1, PT, R249, R88, PT ;  /* 0x00000058f900820c */ /* 0x000fe60003f26270 */
[--C-:B------:R-:W-:Y:S01]  /*5640*/  FFMA.FTZ R10, R10, c[0x0][0x23c], -R4.reuse ;  /* 0x00008f000a0a7a23 */ /* 0x100fe20000010804 */
[----:B------:R-:W-:Y:S02]  /*5650*/  @!P0 FSEL R11, R11, -INF , !P1 ;  /* 0xff8000000b0b8808 */ /* 0x000fe40004800000 */
[-C--:B------:R-:W-:Y:S03]  /*5660*/  @!P0 ISETP.GE.AND P1, PT, R250, R90.reuse, PT ;  /* 0x0000005afa00820c */ /* 0x080fe60003f26270 */
[--C-:B------:R-:W-:Y:S01]  /*5670*/  FFMA.FTZ R11, R11, c[0x0][0x23c], -R4.reuse ;  /* 0x00008f000b0b7a23 */ /* 0x100fe20000010804 */
[----:B------:R-:W-:Y:S01]  /*5680*/  @!P0 FSEL R12, R12, -INF , !P1 ;  /* 0xff8000000c0c8808 */ /* 0x000fe20004800000 */
[----:B------:R-:W-:Y:S01]  /*5690*/  MUFU.EX2 R123, R9 ;  /* 0x00000009007b7308 */ /* 0x000fe20000000800 */
[----:B------:R-:W-:Y:S03]  /*56a0*/  @!P0 ISETP.GE.AND P1, PT, R251, R90, PT ;  /* 0x0000005afb00820c */ /* 0x000fe60003f26270 */
[--C-:B------:R-:W-:Y:S01]  /*56b0*/  FFMA.FTZ R12, R12, c[0x0][0x23c], -R89.reuse ;  /* 0x00008f000c0c7a23 */ /* 0x100fe20000010859 */
[----:B------:R-:W-:Y:S02]  /*56c0*/  @!P0 FSEL R13, R13, -INF , !P1 ;  /* 0xff8000000d0d8808 */ /* 0x000fe40004800000 */
[-C--:B------:R-:W-:Y:S03]  /*56d0*/  @!P0 ISETP.GE.AND P1, PT, R250, R88.reuse, PT ;  /* 0x00000058fa00820c */ /* 0x080fe60003f26270 */
[----:B------:R-:W-:Y:S01]  /*56e0*/  MUFU.EX2 R128, R10 ;  /* 0x0000000a00807308 */ /* 0x000fe20000000800 */
[----:B------:R-:W-:Y:S01]  /*56f0*/  @!P0 FSEL R14, R14, -INF , !P1 ;  /* 0xff8000000e0e8808 */ /* 0x000fe20004800000 */
[----:B------:R-:W-:Y:S01]  /*5700*/  FFMA.FTZ R13, R13, c[0x0][0x23c], -R89 ;  /* 0x00008f000d0d7a23 */ /* 0x000fe20000010859 */
[----:B------:R-:W-:Y:S03]  /*5710*/  @!P0 ISETP.GE.AND P1, PT, R251, R88, PT ;  /* 0x00000058fb00820c */ /* 0x000fe60003f26270 */
[--C-:B------:R-:W-:Y:S01]  /*5720*/  FFMA.FTZ R14, R14, c[0x0][0x23c], -R4.reuse ;  /* 0x00008f000e0e7a23 */ /* 0x100fe20000010804 */
[----:B------:R-:W-:Y:S03]  /*5730*/  @!P0 FSEL R15, R15, -INF , !P1 ;  /* 0xff8000000f0f8808 */ /* 0x000fe60004800000 */
[----:B------:R-:W1:Y:S02]  /*5740*/  MUFU.EX2 R126, R11 ;  /* 0x0000000b007e7308 */ /* 0x000e640000000800 */
[----:B------:R-:W-:Y:S08]  /*5750*/  FFMA.FTZ R15, R15, c[0x0][0x23c], -R4 ;  /* 0x00008f000f0f7a23 */ /* 0x000ff00000010804 */
[----:B------:R-:W-:Y:S10]  /*5760*/  MUFU.EX2 R120, R12 ;  /* 0x0000000c00787308 */ /* 0x000ff40000000800 */
[----:B------:R-:W2:Y:S01]  /*5770*/  MUFU.EX2 R118, R13 ;  /* 0x0000000d00767308 */ /* 0x000ea20000000800 */
[----:B-1----:R-:W-:Y:S02]  /*5780*/  F2FP.BF16.PACK_AB R8, R126, R128 ;  /* 0x000000807e08723e */ /* 0x002fe400000010ff */
[----:B------:R-:W-:Y:S07]  /*5790*/  @!P0 ISETP.GE.AND P1, PT, R5, R90, PT ;  /* 0x0000005a0500820c */ /* 0x000fee0003f26270 */
[----:B------:R-:W-:Y:S10]  /*57a0*/  MUFU.EX2 R124, R14 ;  /* 0x0000000e007c7308 */ /* 0x000ff40000000800 */
[----:B------:R-:W1:Y:S01]  /*57b0*/  MUFU.EX2 R122, R15 ;  /* 0x0000000f007a7308 */ /* 0x000e620000000800 */
[C---:B------:R-:W-:Y:S02]  /*57c0*/  FFMA.FTZ R17, R6.reuse, UR6, R17 ;  /* 0x0000000606117c23 */ /* 0x040fe40008010011 */
[----:B------:R-:W-:Y:S01]  /*57d0*/  FFMA.FTZ R19, R6, UR6, R19 ;  /* 0x0000000606137c23 */ /* 0x000fe20008010013 */
[----:B------:R-:W-:Y:S02]  /*57e0*/  F2FP.BF16.PACK_AB R6, R127, R129 ;  /* 0x000000817f06723e */ /* 0x000fe400000010ff */
[----:B------:R-:W-:Y:S02]  /*57f0*/  @!P0 FSEL R17, R17, -INF , !P1 ;  /* 0xff80000011118808 */ /* 0x000fe40004800000 */
[----:B------:R-:W-:Y:S01]  /*5800*/  @!P0 ISETP.GE.AND P1, PT, R252, R88, PT ;  /* 0x00000058fc00820c */ /* 0x000fe20003f26270 */
[----:B------:R1:W-:Y:S01]  /*5810*/  STS [R235+0x22000], R6 ;  /* 0x02200006eb007388 */ /* 0x0003e20000000800 */
[C---:B------:R-:W-:Y:S02]  /*5820*/  FFMA.FTZ R18, R7.reuse, UR6, R18 ;  /* 0x0000000607127c23 */ /* 0x040fe40008010012 */
[----:B------:R-:W-:Y:S01]  /*5830*/  FFMA.FTZ R16, R7, UR6, R16 ;  /* 0x0000000607107c23 */ /* 0x000fe20008010010 */
[----:B--2---:R-:W-:Y:S02]  /*5840*/  F2FP.BF16.PACK_AB R7, R118, R120 ;  /* 0x000000787607723e */ /* 0x004fe400000010ff */
[----:B------:R-:W-:Y:S02]  /*5850*/  @!P0 FSEL R18, R18, -INF , !P1 ;  /* 0xff80000012128808 */ /* 0x000fe40004800000 */
[----:B------:R-:W-:Y:S02]  /*5860*/  @!P0 ISETP.GE.AND P1, PT, R5, R88, PT ;  /* 0x000000580500820c */ /* 0x000fe40003f26270 */
[----:B------:R-:W-:Y:S01]  /*5870*/  F2FP.BF16.PACK_AB R5, R130, R131 ;  /* 0x000000838205723e */ /* 0x000fe200000010ff */
[--C-:B------:R-:W-:Y:S01]  /*5880*/  FFMA.FTZ R18, R18, c[0x0][0x23c], -R4.reuse ;  /* 0x00008f0012127a23 */ /* 0x100fe20000010804 */
[----:B------:R-:W-:Y:S02]  /*5890*/  @!P0 FSEL R19, R19, -INF , !P1 ;  /* 0xff80000013138808 */ /* 0x000fe40004800000 */
[----:B------:R-:W-:Y:S01]  /*58a0*/  @!P0 FSEL R16, R16, -INF , !P2 ;  /* 0xff80000010108808 */ /* 0x000fe20005000000 */
[----:B------:R2:W-:Y:S01]  /*58b0*/  STS [R235+0x22400], R5 ;  /* 0x02240005eb007388 */ /* 0x0005e20000000800 */
[----:B------:R-:W-:Y:S01]  /*58c0*/  MUFU.EX2 R121, R18 ;  /* 0x0000001200797308 */ /* 0x000fe20000000800 */
[----:B------:R-:W-:Y:S01]  /*58d0*/  FFMA.FTZ R4, R19, c[0x0][0x23c], -R4 ;  /* 0x00008f0013047a23 */ /* 0x000fe20000010804 */
[----:B------:R-:W-:Y:S01]  /*58e0*/  PLOP3.LUT P1, PT, PT, PT, UP0, 0x80, 0x0 ;  /* 0x000000000000781c */ /* 0x000fe20003f2f008 */
[--C-:B------:R-:W-:Y:S01]  /*58f0*/  FFMA.FTZ R16, R16, c[0x0][0x23c], -R89.reuse ;  /* 0x00008f0010107a23 */ /* 0x100fe20000010859 */
[----:B------:R-:W-:Y:S01]  /*5900*/  STS [R240+0x22400], R8 ;  /* 0x02240008f0007388 */ /* 0x000fe20000000800 */
[----:B------:R-:W-:Y:S01]  /*5910*/  FFMA.FTZ R89, R17, c[0x0][0x23c], -R89 ;  /* 0x00008f0011597a23 */ /* 0x000fe20000010859 */
[----:B-1----:R-:W-:Y:S04]  /*5920*/  F2FP.BF16.PACK_AB R6, R122, R124 ;  /* 0x0000007c7a06723e */ /* 0x002fe800000010ff */
[----:B------:R1:W-:Y:S10]  /*5930*/  MUFU.EX2 R119, R4 ;  /* 0x0000000400777308 */ /* 0x0003f40000000800 */
[----:B------:R-:W-:Y:S10]  /*5940*/  MUFU.EX2 R117, R16 ;  /* 0x0000001000757308 */ /* 0x000ff40000000800 */
[----:B------:R-:W2:Y:S01]  /*5950*/  MUFU.EX2 R116, R89 ;  /* 0x0000005900747308 */ /* 0x000ea20000000800 */
[----:B-1----:R-:W-:Y:S05]  /*5960*/  F2FP.BF16.PACK_AB R4, R123, R125 ;  /* 0x0000007d7b04723e */ /* 0x002fea00000010ff */
[----:B------:R1:W-:Y:S05]  /*5970*/  STS [R240+0x22000], R4 ;  /* 0x02200004f0007388 */ /* 0x0003ea0000000800 */
[----:B------:R-:W-:Y:S05]  /*5980*/  STS [R238+0x22000], R7 ;  /* 0x02200007ee007388 */ /* 0x000fea0000000800 */
        /* <DEDUP_REMOVED lines=42> */
[----:B------:R-:W-:Y:S02]  /*5c30*/  MOV R196, c[0x0][0x22c] ;  /* 0x00008b0000c47a02 */ /* 0x000fe40000000f00 */
[C---:B--2---:R-:W-:Y:S01]  /*5c40*/  HMMA.16816.F32.BF16 R4, R88.reuse, R96, R4 ;  /* 0x000000605804723c */ /* 0x044fe20000041804 */
[----:B------:R2:W4:Y:S04]  /*5c50*/  LDG.E R114, [R112.64] ;  /* 0x0000000470727981 */ /* 0x000528000c1e1900 */
[----:B------:R-:W-:Y:S03]  /*5c60*/  IMAD R196, R196, c[0x0][0x1c0], RZ ;  /* 0x00007000c4c47a24 */ /* 0x000fe600078e02ff */
[C---:B------:R-:W-:Y:S01]  /*5c70*/  HMMA.16816.F32.BF16 R8, R88.reuse, R98, R8 ;  /* 0x000000625808723c */ /* 0x040fe20000041808 */
[----:B------:R-:W2:Y:S03]  /*5c80*/  LDSM.16.M88.4 R96, [R223+0xa000] ;  /* 0x00a00000df60783b */ /* 0x000ea60000000200 */
[----:B------:R-:W-:Y:S04]  /*5c90*/  LEA R196, -R196, RZ, 0x6 ;  /* 0x000000ffc4c47211 */ /* 0x000fe800078e31ff */
[C---:B---3--:R-:W-:Y:S04]  /*5ca0*/  HMMA.16816.F32.BF16 R12, R88.reuse, R100, R12 ;  /* 0x00000064580c723c */ /* 0x048fe8000004180c */
[C---:B------:R-:W-:Y:S04]  /*5cb0*/  LEA R228, P0, R196.reuse, R228, 0x2 ;  /* 0x000000e4c4e47211 */ /* 0x040fe800078010ff */
[----:B------:R-:W-:Y:S01]  /*5cc0*/  HMMA.16816.F32.BF16 R16, R88, R102, R16 ;  /* 0x000000665810723c */ /* 0x000fe20000041810 */
[----:B------:R-:W3:Y:S03]  /*5cd0*/  LDSM.16.M88.4 R88, [R217+0x1a800] ;  /* 0x01a80000d958783b */ /* 0x000ee60000000200 */
[----:B------:R-:W-:Y:S02]  /*5ce0*/  LEA.HI.X.SX32 R229, R196, R229, 0x2, P0 ;  /* 0x000000e5c4e57211 */ /* 0x000fe400000f16ff */
        /* <DEDUP_REMOVED lines=213> */
[----:B------:R-:W-:Y:S01]  /*6a40*/  IMAD.MOV.U32 R4, RZ, RZ, R232 ;  /* 0x000000ffff047224 */ /* 0x000fe200078e00e8 */
[----:B------:R-:W-:Y:S01]  /*6a50*/  ISETP.GE.AND P4, PT, R244, c[0x0][0x220], PT ;  /* 0x00008800f4007a0c */ /* 0x000fe20003f86270 */
[----:B------:R-:W-:Y:S01]  /*6a60*/  IMAD.U32 R8, R15, -0x40, RZ ;  /* 0xffffffc00f087824 */ /* 0x000fe200078e00ff */
[----:B------:R-:W-:Y:S01]  /*6a70*/  ISETP.GE.AND P3, PT, R243, c[0x0][0x220], PT ;  /* 0x00008800f3007a0c */ /* 0x000fe20003f66270 */
[----:B------:R-:W-:Y:S01]  /*6a80*/  IMAD.MOV.U32 R5, RZ, RZ, R234 ;  /* 0x000000ffff057224 */ /* 0x000fe200078e00ea */
[----:B------:R-:W-:Y:S01]  /*6a90*/  ISETP.GE.AND P2, PT, R245, c[0x0][0x220], PT ;  /* 0x00008800f5007a0c */ /* 0x000fe20003f46270 */
[----:B------:R-:W-:Y:S01]  /*6aa0*/  IMAD.MOV.U32 R16, RZ, RZ, c[0x0][0x374] ;  /* 0x0000dd00ff107624 */ /* 0x000fe200078e00ff */
[C---:B------:R-:W-:Y:S02]  /*6ab0*/  LEA R4, P0, R8.reuse, R4, 0x1 ;  /* 0x0000000408047211 */ /* 0x040fe400078008ff */
[----:B------:R-:W-:Y:S02]  /*6ac0*/  SHF.R.S32.HI R7, RZ, 0x1f, R8 ;  /* 0x0000001fff077819 */ /* 0x000fe40000011408 */
[----:B------:R-:W-:Y:S01]  /*6ad0*/  LEA.HI.X.SX32 R5, R8, R5, 0x1, P0 ;  /* 0x0000000508057211 */ /* 0x000fe200000f0eff */
[----:B------:R1:W-:Y:S01]  /*6ae0*/  @P5 STS.128 [R230+0x8000], RZ ;  /* 0x008000ffe6005388 */ /* 0x0003e20000000c00 */
        /* <DEDUP_REMOVED lines=52> */
.L_x_307:
        /* <DEDUP_REMOVED lines=28> */
[----:B------:R-:W2:Y:S07]  /*6ff0*/  LDL R197, [R1+0x28] ;  /* 0x0000280001c57983 */ /* 0x000eae0000100800 */
[-C--:B------:R-:W-:Y:S08]  /*7000*/  HMMA.16816.F32.BF16 R124, R124, R198.reuse, RZ ;  /* 0x000000c67c7c723c */ /* 0x080ff000000418ff */
[----:B------:R-:W-:Y:S08]  /*7010*/  HMMA.16816.F32.BF16 R128, R128, R198, RZ ;  /* 0x000000c68080723c */ /* 0x000ff000000418ff */
[-C--:B------:R-:W-:Y:S08]  /*7020*/  HMMA.16816.F32.BF16 R4, R200, R204.reuse, R4 ;  /* 0x000000ccc804723c */ /* 0x080ff00000041804 */
[C---:B------:R-:W-:Y:S08]  /*7030*/  HMMA.16816.F32.BF16 R8, R208.reuse, R204, R8 ;  /* 0x000000ccd008723c */ /* 0x040ff00000041808 */
[-C--:B------:R-:W-:Y:S08]  /*7040*/  HMMA.16816.F32.BF16 R12, R208, R206.reuse, R12 ;  /* 0x000000ced00c723c */ /* 0x080ff0000004180c */
[C---:B------:R-:W-:Y:S08]  /*7050*/  HMMA.16816.F32.BF16 R16, R200.reuse, R206, R16 ;  /* 0x000000cec810723c */ /* 0x040ff00000041810 */
[-C--:B-1----:R-:W-:Y:S08]  /*7060*/  HMMA.16816.F32.BF16 R84, R200, R212.reuse, R84 ;  /* 0x000000d4c854723c */ /* 0x082ff00000041854 */
[C---:B------:R-:W-:Y:S08]  /*7070*/  HMMA.16816.F32.BF16 R88, R208.reuse, R212, R88 ;  /* 0x000000d4d058723c */ /* 0x040ff00000041858 */
[-C--:B------:R-:W-:Y:S08]  /*7080*/  HMMA.16816.F32.BF16 R92, R208, R214.reuse, R92 ;  /* 0x000000d6d05c723c */ /* 0x080ff0000004185c */
[C---:B------:R-:W-:Y:S04]  /*7090*/  HMMA.16816.F32.BF16 R96, R200.reuse, R214, R96 ;  /* 0x000000d6c860723c */ /* 0x040fe80000041860 */
[----:B--2---:R-:W-:Y:S02]  /*70a0*/  IMAD.MOV.U32 R205, RZ, RZ, R197 ;  /* 0x000000ffffcd7224 */ /* 0x004fe400078e00c5 */
[----:B------:R-:W1:Y:S02]  /*70b0*/  LDSM.16.MT88.4 R196, [R0+0x14800] ;  /* 0x0148000000c4783b */ /* 0x000e640000004200 */
[----:B------:R-:W-:Y:S03]  /*70c0*/  IMAD.MOV.U32 R213, RZ, RZ, R205 ;  /* 0x000000ffffd57224 */ /* 0x000fe600078e00cd */
[----:B------:R-:W2:Y:S01]  /*70d0*/  LDSM.16.MT88.4 R204, [R0+0x16800] ;  /* 0x0168000000cc783b */ /* 0x000ea20000004200 */
[-C--:B-1----:R-:W-:Y:S08]  /*70e0*/  HMMA.16816.F32.BF16 R100, R200, R196.reuse, R100 ;  /* 0x000000c4c864723c */ /* 0x082ff00000041864 */
[C---:B------:R-:W-:Y:S08]  /*70f0*/  HMMA.16816.F32.BF16 R104, R208.reuse, R196, R104 ;  /* 0x000000c4d068723c */ /* 0x040ff00000041868 */
[-C--:B------:R-:W-:Y:S08]  /*7100*/  HMMA.16816.F32.BF16 R108, R208, R198.reuse, R108 ;  /* 0x000000c6d06c723c */ /* 0x080ff0000004186c */
[C---:B------:R-:W-:Y:S01]  /*7110*/  HMMA.16816.F32.BF16 R112, R200.reuse, R198, R112 ;  /* 0x000000c6c870723c */ /* 0x040fe20000041870 */
[----:B------:R-:W-:Y:S07]  /*7120*/  LDSM.16.M88.4 R196, [R225] ;  /* 0x00000000e1c4783b */ /* 0x000fee0000000200 */
[-C--:B--2---:R-:W-:Y:S08]  /*7130*/  HMMA.16816.F32.BF16 R116, R200, R204.reuse, R116 ;  /* 0x000000ccc874723c */ /* 0x084ff00000041874 */
[C---:B------:R-:W-:Y:S07]  /*7140*/  HMMA.16816.F32.BF16 R120, R208.reuse, R204, R120 ;  /* 0x000000ccd078723c */ /* 0x040fee0000041878 */
[----:B------:R-:W-:Y:S01]  /*7150*/  IMAD.MOV.U32 R205, RZ, RZ, R213 ;  /* 0x000000ffffcd7224 */ /* 0x000fe200078e00d5 */
[-C--:B------:R-:W-:Y:S01]  /*7160*/  HMMA.16816.F32.BF16 R124, R208, R206.reuse, R124 ;  /* 0x000000ced07c723c */ /* 0x080fe2000004187c */
[----:B------:R-:W1:Y:S05]  /*7170*/  LDSM.16.MT88.4 R208, [R0+0x11000] ;  /* 0x0110000000d0783b */ /* 0x000e6a0000004200 */
[----:B------:R-:W2:Y:S02]  /*7180*/  LDSM.16.M88.4 R212, [R225+0x1000] ;  /* 0x00100000e1d4783b */ /* 0x000ea40000000200 */
[----:B------:R-:W-:Y:S03]  /*7190*/  HMMA.16816.F32.BF16 R128, R200, R206, R128 ;  /* 0x000000cec880723c */ /* 0x000fe60000041880 */
[----:B------:R-:W3:Y:S05]  /*71a0*/  LDSM.16.MT88.4 R200, [R0+0x13000] ;  /* 0x0130000000c8783b */ /* 0x000eea0000004200 */
[-C--:B-1----:R-:W-:Y:S08]  /*71b0*/  HMMA.16816.F32.BF16 R4, R196, R208.reuse, R4 ;  /* 0x000000d0c404723c */ /* 0x082ff00000041804 */
[C---:B--2---:R-:W-:Y:S07]  /*71c0*/  HMMA.16816.F32.BF16 R8, R212.reuse, R208, R8 ;  /* 0x000000d0d408723c */ /* 0x044fee0000041808 */
[----:B------:R-:W-:Y:S01]  /*71d0*/  IMAD.MOV.U32 R209, RZ, RZ, R205 ;  /* 0x000000ffffd17224 */ /* 0x000fe200078e00cd */
[-C--:B------:R-:W-:Y:S01]  /*71e0*/  HMMA.16816.F32.BF16 R12, R212, R210.reuse, R12 ;  /* 0x000000d2d40c723c */ /* 0x080fe2000004180c */
[----:B------:R-:W1:Y:S07]  /*71f0*/  LDSM.16.MT88.4 R204, [R0+0x15000] ;  /* 0x0150000000cc783b */ /* 0x000e6e0000004200 */
[C---:B------:R-:W-:Y:S08]  /*7200*/  HMMA.16816.F32.BF16 R16, R196.reuse, R210, R16 ;  /* 0x000000d2c410723c */ /* 0x040ff00000041810 */
[-C--:B---3--:R-:W-:Y:S08]  /*7210*/  HMMA.16816.F32.BF16 R84, R196, R200.reuse, R84 ;  /* 0x000000c8c454723c */ /* 0x088ff00000041854 */
[C---:B------:R-:W-:Y:S07]  /*7220*/  HMMA.16816.F32.BF16 R88, R212.reuse, R200, R88 ;  /* 0x000000c8d458723c */ /* 0x040fee0000041858 */
[----:B------:R-:W-:Y:S01]  /*7230*/  IMAD.MOV.U32 R201, RZ, RZ, R209 ;  /* 0x000000ffffc97224 */ /* 0x000fe200078e00d1 */
[-C--:B------:R-:W-:Y:S01]  /*7240*/  HMMA.16816.F32.BF16 R92, R212, R202.reuse, R92 ;  /* 0x000000cad45c723c */ /* 0x080fe2000004185c */
[----:B------:R-:W2:Y:S07]  /*7250*/  LDSM.16.MT88.4 R208, [R0+0x17000] ;  /* 0x0170000000d0783b */ /* 0x000eae0000004200 */
[C---:B------:R-:W-:Y:S08]  /*7260*/  HMMA.16816.F32.BF16 R96, R196.reuse, R202, R96 ;  /* 0x000000cac460723c */ /* 0x040ff00000041860 */
[-C--:B-1----:R-:W-:Y:S08]  /*7270*/  HMMA.16816.F32.BF16 R100, R196, R204.reuse, R100 ;  /* 0x000000ccc464723c */ /* 0x082ff00000041864 */
[C---:B------:R-:W-:Y:S08]  /*7280*/  HMMA.16816.F32.BF16 R104, R212.reuse, R204, R104 ;  /* 0x000000ccd468723c */ /* 0x040ff00000041868 */
[-C--:B------:R-:W-:Y:S08]  /*7290*/  HMMA.16816.F32.BF16 R108, R212, R206.reuse, R108 ;  /* 0x000000ced46c723c */ /* 0x080ff0000004186c */
[C---:B------:R-:W-:Y:S01]  /*72a0*/  HMMA.16816.F32.BF16 R112, R196.reuse, R206, R112 ;  /* 0x000000cec470723c */ /* 0x040fe20000041870 */
[----:B------:R-:W-:Y:S07]  /*72b0*/  LDSM.16.MT88.4 R204, [R0+0x11800] ;  /* 0x0118000000cc783b */ /* 0x000fee0000004200 */
[-C--:B--2---:R-:W-:Y:S08]  /*72c0*/  HMMA.16816.F32.BF16 R116, R196, R208.reuse, R116 ;  /* 0x000000d0c474723c */ /* 0x084ff00000041874 */
[C---:B------:R-:W-:Y:S07]  /*72d0*/  HMMA.16816.F32.BF16 R120, R212.reuse, R208, R120 ;  /* 0x000000d0d478723c */ /* 0x040fee0000041878 */
[----:B------:R-:W-:Y:S01]  /*72e0*/  IMAD.MOV.U32 R209, RZ, RZ, R201 ;  /* 0x000000ffffd17224 */ /* 0x000fe200078e00c9 */
[-C--:B------:R-:W-:Y:S01]  /*72f0*/  HMMA.16816.F32.BF16 R124, R212, R210.reuse, R124 ;  /* 0x000000d2d47c723c */ /* 0x080fe2000004187c */
[----:B------:R-:W1:Y:S05]  /*7300*/  LDSM.16.M88.4 R200, [R226] ;  /* 0x00000000e2c8783b */ /* 0x000e6a0000000200 */
[----:B------:R-:W2:Y:S02]  /*7310*/  LDSM.16.M88.4 R212, [R226+0x1000] ;  /* 0x00100000e2d4783b */ /* 0x000ea40000000200 */
[----:B------:R-:W-:Y:S03]  /*7320*/  HMMA.16816.F32.BF16 R128, R196, R210, R128 ;  /* 0x000000d2c480723c */ /* 0x000fe60000041880 */
[----:B------:R-:W3:Y:S05]  /*7330*/  LDSM.16.MT88.4 R196, [R0+0x13800] ;  /* 0x0138000000c4783b */ /* 0x000eea0000004200 */
[-C--:B-1----:R-:W-:Y:S08]  /*7340*/  HMMA.16816.F32.BF16 R4, R200, R204.reuse, R4 ;  /* 0x000000ccc804723c */ /* 0x082ff00000041804 */
[C---:B--2---:R-:W-:Y:S08]  /*7350*/  HMMA.16816.F32.BF16 R8, R212.reuse, R204, R8 ;  /* 0x000000ccd408723c */ /* 0x044ff00000041808 */
[-C--:B------:R-:W-:Y:S08]  /*7360*/  HMMA.16816.F32.BF16 R12, R212, R206.reuse, R12 ;  /* 0x000000ced40c723c */ /* 0x080ff0000004180c */
[C---:B------:R-:W-:Y:S01]  /*7370*/  HMMA.16816.F32.BF16 R16, R200.reuse, R206, R16 ;  /* 0x000000cec810723c */ /* 0x040fe20000041810 */
[----:B------:R-:W1:Y:S07]  /*7380*/  LDSM.16.MT88.4 R204, [R0+0x15800] ;  /* 0x0158000000cc783b */ /* 0x000e6e0000004200 */
[-C--:B---3--:R-:W-:Y:S08]  /*7390*/  HMMA.16816.F32.BF16 R84, R200, R196.reuse, R84 ;  /* 0x000000c4c854723c */ /* 0x088ff00000041854 */
[C---:B------:R-:W-:Y:S07]  /*73a0*/  HMMA.16816.F32.BF16 R88, R212.reuse, R196, R88 ;  /* 0x000000c4d458723c */ /* 0x040fee0000041858 */
[----:B------:R-:W-:Y:S01]  /*73b0*/  IMAD.MOV.U32 R197, RZ, RZ, R209 ;  /* 0x000000ffffc57224 */ /* 0x000fe200078e00d1 */
[-C--:B------:R-:W-:Y:S01]  /*73c0*/  HMMA.16816.F32.BF16 R92, R212, R198.reuse, R92 ;  /* 0x000000c6d45c723c */ /* 0x080fe2000004185c */
[----:B------:R-:W2:Y:S03]  /*73d0*/  LDSM.16.MT88.4 R208, [R0+0x17800] ;  /* 0x0178000000d0783b */ /* 0x000ea60000004200 */
[----:B------:R-:W-:Y:S01]  /*73e0*/  @P1 IADD3 R196, P0, R197, UR9, RZ ;  /* 0x00000009c5c41c10 */ /* 0x000fe2000ff1e0ff */
[----:B------:R-:W-:Y:S03]  /*73f0*/  @UP0 UMOV UR9, UR13 ;  /* 0x0000000d00090c82 */ /* 0x000fe60008000000 */
[C---:B------:R-:W-:Y:S01]  /*7400*/  HMMA.16816.F32.BF16 R96, R200.reuse, R198, R96 ;  /* 0x000000c6c860723c */ /* 0x040fe20000041860 */
[----:B------:R-:W3:Y:S07]  /*7410*/  LDL R199, [R1+0x24] ;  /* 0x0000240001c77983 */ /* 0x000eee0000100800 */
[-C--:B-1----:R-:W-:Y:S08]  /*7420*/  HMMA.16816.F32.BF16 R100, R200, R204.reuse, R100 ;  /* 0x000000ccc864723c */ /* 0x082ff00000041864 */
[C---:B------:R-:W-:Y:S08]  /*7430*/  HMMA.16816.F32.BF16 R104, R212.reuse, R204, R104 ;  /* 0x000000ccd468723c */ /* 0x040ff00000041868 */
[-C--:B------:R-:W-:Y:S08]  /*7440*/  HMMA.16816.F32.BF16 R108, R212, R206.reuse, R108 ;  /* 0x000000ced46c723c */ /* 0x080ff0000004186c */
[C---:B------:R-:W-:Y:S07]  /*7450*/  HMMA.16816.F32.BF16 R112, R200.reuse, R206, R112 ;  /* 0x000000cec870723c */ /* 0x040fee0000041870 */
[----:B------:R-:W-:Y:S01]  /*7460*/  IMAD.MOV.U32 R207, RZ, RZ, c[0x0][0x22c] ;  /* 0x00008b00ffcf7624 */ /* 0x000fe200078e00ff */
[-C--:B--2---:R-:W-:Y:S04]  /*7470*/  HMMA.16816.F32.BF16 R116, R200, R208.reuse, R116 ;  /* 0x000000d0c874723c */ /* 0x084fe80000041874 */
[----:B------:R-:W-:Y:S04]  /*7480*/  IMAD R207, R207, c[0x0][0x1c0], RZ ;  /* 0x00007000cfcf7a24 */ /* 0x000fe800078e02ff */
[C---:B------:R-:W-:Y:S04]  /*7490*/  HMMA.16816.F32.BF16 R120, R212.reuse, R208, R120 ;  /* 0x000000d0d478723c */ /* 0x040fe80000041878 */
[C---:B------:R-:W-:Y:S02]  /*74a0*/  IMAD.SHL.U32 R204, R207.reuse, 0x8, RZ ;  /* 0x00000008cfcc7824 */ /* 0x040fe400078e00ff */
[----:B------:R-:W-:Y:S02]  /*74b0*/  IMAD.SHL.U32 R205, R207, 0x10, RZ ;  /* 0x00000010cfcd7824 */ /* 0x000fe400078e00ff */
[-C--:B------:R-:W-:Y:S04]  /*74c0*/  HMMA.16816.F32.BF16 R124, R212, R210.reuse, R124 ;  /* 0x000000d2d47c723c */ /* 0x080fe8000004187c */
[-C--:B------:R-:W-:Y:S01]  /*74d0*/  LEA R198, P2, R205, R228.reuse, 0x2 ;  /* 0x000000e4cdc67211 */ /* 0x080fe200078410ff */
[C---:B------:R-:W-:Y:S03]  /*74e0*/  IMAD R206, R207.reuse, 0x28, RZ ;  /* 0x00000028cfce7824 */ /* 0x040fe600078e02ff */
[----:B------:R-:W-:Y:S07]  /*74f0*/  HMMA.16816.F32.BF16 R128, R200, R210, R128 ;  /* 0x000000d2c880723c */ /* 0x000fee0000041880 */
[C---:B------:R-:W-:Y:S02]  /*7500*/  IMAD R201, R207.reuse, 0x18, RZ ;  /* 0x00000018cfc97824 */ /* 0x040fe400078e02ff */
[C---:B------:R-:W-:Y:S03]  /*7510*/  IMAD.SHL.U32 R203, R207.reuse, 0x20, RZ ;  /* 0x00000020cfcb7824 */ /* 0x040fe600078e00ff */
[----:B------:R-:W-:Y:S01]  /*7520*/  IMAD R202, R207, 0x30, RZ ;  /* 0x00000030cfca7824 */ /* 0x000fe200078e02ff */
[----:B---3--:R-:W-:Y:S01]  /*7530*/  @P1 IADD3.X R197, R199, UR8, RZ, P0, !PT ;  /* 0x00000008c7c51c10 */ /* 0x008fe200087fe4ff */
[----:B------:R-:W-:Y:S01]  /*7540*/  @UP0 UMOV UR8, UR12 ;  /* 0x0000000c00080c82 */ /* 0x000fe20008000000 */
[-C--:B------:R-:W-:Y:S02]  /*7550*/  LEA.HI.X.SX32 R199, R205, R229.reuse, 0x2, P2 ;  /* 0x000000e5cdc77211 */ /* 0x080fe400010f16ff */
[-C--:B------:R-:W-:Y:S01]  /*7560*/  LEA R200, P2, R203, R228.reuse, 0x2 ;  /* 0x000000e4cbc87211 */ /* 0x080fe200078410ff */
[----:B------:R1:W5:Y:S05]  /*7570*/  @P1 LDG.E R241, [R196.64+-0x100] ;  /* 0xffff0004c4f11981 */ /* 0x00036a000c1e1900 */
[----:B------:R1:W5:Y:S05]  /*7580*/  @P1 LDG.E R242, [R196.64+-0xe0] ;  /* 0xffff2004c4f21981 */ /* 0x00036a000c1e1900 */
[----:B------:R2:W-:Y:S01]  /*7590*/  RED.E.ADD.F32.FTZ.RN.STRONG.GPU [R228.64], R4 ;  /* 0x00000004e400798e */ /* 0x0005e2000c10e784 */
[CC--:B-1----:R-:W-:Y:S04]  /*75a0*/  LEA R196, P0, R204.reuse, R228.reuse, 0x2 ;  /* 0x000000e4ccc47211 */ /* 0x0c2fe800078010ff */
[-C--:B------:R-:W-:Y:S02]  /*75b0*/  LEA.HI.X.SX32 R197, R204, R229.reuse, 0x2, P0 ;  /* 0x000000e5ccc57211 */ /* 0x080fe400000f16ff */
[CC--:B--2---:R-:W-:Y:S03]  /*75c0*/  LEA R4, P0, R201.reuse, R228.reuse, 0x2 ;  /* 0x000000e4c9047211 */ /* 0x0c4fe600078010ff */
[----:B------:R1:W-:Y:S05]  /*75d0*/  RED.E.ADD.F32.FTZ.RN.STRONG.GPU [R196.64], R5 ;  /* 0x00000005c400798e */ /* 0x0003ea000c10e784 */
[----:B------:R2:W-:Y:S01]  /*75e0*/  RED.E.ADD.F32.FTZ.RN.STRONG.GPU [R198.64], R6 ;  /* 0x00000006c600798e */ /* 0x0005e2000c10e784 */
[-C--:B-1----:R-:W-:Y:S02]  /*75f0*/  LEA.HI.X.SX32 R5, R201, R229.reuse, 0x2, P0 ;  /* 0x000000e5c9057211 */ /* 0x082fe400000f16ff */
[-C--:B------:R-:W-:Y:S03]  /*7600*/  LEA.HI.X.SX32 R201, R203, R229.reuse, 0x2, P2 ;  /* 0x000000e5cbc97211 */ /* 0x080fe600010f16ff */
[----:B------:R1:W-:Y:S01]  /*7610*/  RED.E.ADD.F32.FTZ.RN.STRONG.GPU [R4.64], R7 ;  /* 0x000000070400798e */ /* 0x0003e2000c10e784 */
[CC--:B--2---:R-:W-:Y:S04]  /*7620*/  LEA R198, P0, R206.reuse, R228.reuse, 0x2 ;  /* 0x000000e4cec67211 */ /* 0x0c4fe800078010ff */
[----:B------:R-:W-:Y:S01]  /*7630*/  RED.E.ADD.F32.FTZ.RN.STRONG.GPU [R200.64], R8 ;  /* 0x00000008c800798e */ /* 0x000fe2000c10e784 */
[-C--:B------:R-:W-:Y:S05]  /*7640*/  LEA.HI.X.SX32 R199, R206, R229.reuse, 0x2, P0 ;  /* 0x000000e5cec77211 */ /* 0x080fea00000f16ff */
[----:B------:R2:W-:Y:S01]  /*7650*/  RED.E.ADD.F32.FTZ.RN.STRONG.GPU [R198.64], R9 ;  /* 0x00000009c600798e */ /* 0x0005e2000c10e784 */
[CC--:B-1----:R-:W-:Y:S01]  /*7660*/  LEA R4, P2, R202.reuse, R228.reuse, 0x2 ;  /* 0x000000e4ca047211 */ /* 0x0c2fe200078410ff */
        /* <DEDUP_REMOVED lines=289> */
[----:B------:R-:W-:Y:S02]  /*8880*/  LEA.HI.X.SX32 R5, R7, R5, 0x1, P0 ;  /* 0x0000000507057211 */ /* 0x000fe400000f0eff */
[C---:B------:R-:W-:Y:S04]  /*8890*/  LEA R6, P1, R15.reuse, R7, 0x5 ;  /* 0x000000070f067211 */ /* 0x040fe800078228ff */
[CC--:B------:R-:W-:Y:S02]  /*88a0*/  @!P4 LEA R12, P6, R6.reuse, R231.reuse, 0x1 ;  /* 0x000000e7060cc211 */ /* 0x0c0fe400078c08ff */
[C-C-:B------:R-:W-:Y:S01]  /*88b0*/  LEA.HI.X R7, R15.reuse, R8, R16.reuse, 0x5, P1 ;  /* 0x000000080f077211 */ /* 0x140fe200008f2c10 */
[----:B------:R1:W-:Y:S01]  /*88c0*/  @P5 STS.128 [R230], RZ ;  /* 0x000000ffe6005388 */ /* 0x0003e20000000c00 */
[C---:B------:R-:W-:Y:S02]  /*88d0*/  @!P3 LEA R10, P1, R6.reuse, R231, 0x1 ;  /* 0x000000e7060ab211 */ /* 0x040fe400078208ff */
[CCC-:B------:R-:W-:Y:S01]  /*88e0*/  @!P4 LEA.HI.X R13, R6.reuse, R233.reuse, R7.reuse, 0x1, P6 ;  /* 0x000000e9060dc211 */ /* 0x1c0fe200030f0c07 */
[----:B------:R-:W-:Y:S01]  /*88f0*/  @!PT LDS RZ, [RZ] ;  /* 0x00000000fffff984 */ /* 0x000fe20000000800 */
[----:B------:R-:W-:Y:S01]  /*8900*/  @!PT LDS RZ, [RZ] ;  /* 0x00000000fffff984 */ /* 0x000fe20000000800 */
[----:B------:R-:W-:Y:S01]  /*8910*/  @!PT LDS RZ, [RZ] ;  /* 0x00000000fffff984 */ /* 0x000fe20000000800 */
[----:B------:R1:W-:Y:S01]  /*8920*/  @!P5 LDGSTS.E.BYPASS.LTC128B.128 [R230], [R4.64] ;  /* 0x0000000004e6dfae */ /* 0x0003e2000b901d44 */
        /* <DEDUP_REMOVED lines=43> */
.L_x_308:
[----:B------:R-:W-:Y:S02]  /*8be0*/  UISETP.GT.AND UP0, UPT, UR7, UR15, UPT ;  /* 0x0000000f0700728c */ /* 0x000fe4000bf04270 */
[----:B------:R-:W-:Y:S04]  /*8bf0*/  UIADD3 UR7, UR7, -0x1, URZ ;  /* 0xffffffff07077890 */ /* 0x000fe8000fffe03f */
[----:B------:R-:W-:Y:S11]  /*8c00*/  PLOP3.LUT P0, PT, PT, PT, UP0, 0x80, 0x0 ;  /* 0x000000000000781c */ /* 0x000ff60003f0f008 */
[----:B------:R-:W-:Y:S02]  /*8c10*/  @!UPT UIADD3 URZ, URZ, URZ, URZ ;  /* 0x0000003f3f3ff290 */ /* 0x000fe4000fffe03f */
[----:B------:R-:W-:-:S05]  /*8c20*/  @P0 BRA `(.L_x_309) ;  /* 0xffffbe6000000947 */ /* 0x000fca000383ffff */
[----:B------:R-:W2:Y:S04]  /*8c30*/  LDL R93, [R1+0x2c] ;  /* 0x00002c00015d7983 */ /* 0x000ea80000100800 */
[----:B------:R-:W3:Y:S01]  /*8c40*/  LDL R92, [R1+0x30] ;  /* 0x00003000015c7983 */ /* 0x000ee20000100800 */
        /* <DEDUP_REMOVED lines=76> */
[----:B-1----:R-:W-:Y:S01]  /*9110*/  FMUL.FTZ R15, R177, c[0x0][0x2e0] ;  /* 0x0000b800b10f7a20 */ /* 0x002fe20000410000 */
        /* <DEDUP_REMOVED lines=52> */
[----:B------:R-:W-:-:S02]  /*9460*/  F2FP.BF16.PACK_AB R5, R5, R188 ;  /* 0x000000bc0505723e */ /* 0x000fc400000010ff */
[----:B------:R-:W-:Y:S02]  /*9470*/  PLOP3.LUT P0, PT, PT, PT, UP0, 0x80, 0x0 ;  /* 0x000000000000781c */ /* 0x000fe40003f0f008 */
[----:B------:R-:W-:Y:S01]  /*9480*/  F2FP.BF16.PACK_AB R4, R4, R190 ;  /* 0x000000be0404723e */ /* 0x000fe200000010ff */
[----:B------:R-:W-:-:S04]  /*9490*/  @UP0 UIADD3 UR8, UR22, UR28, URZ ;  /* 0x0000001c16080290 */ /* 0x000fc8000fffe03f */
[----:B------:R-:W-:-:S04]  /*94a0*/  @UP0 UIMAD.WIDE.U32 UR6, UR8, UR10, URZ ;  /* 0x0000000a080602a5 */ /* 0x000fc8000f8e003f */
[----:B------:R-:W-:-:S03]  /*94b0*/  @UP0 UIMAD UR14, UR8, UR11, UR7 ;  /* 0x0000000b080e02a4 */ /* 0x000fc6000f8e0207 */
[----:B------:R-:W-:Y:S01]  /*94c0*/  @UP0 UMOV UR13, UR6 ;  /* 0x00000006000d0c82 */ /* 0x000fe20008000000 */
[----:B--2---:R1:W-:Y:S04]  /*94d0*/  STS [R93], R35 ;  /* 0x000000235d007388 */ /* 0x0043e80000000800 */
[----:B------:R1:W-:Y:S04]  /*94e0*/  STS [R93+0x400], R34 ;  /* 0x000400225d007388 */ /* 0x0003e80000000800 */
[----:B---3--:R1:W-:Y:S04]  /*94f0*/  STS [R92], R31 ;  /* 0x0000001f5c007388 */ /* 0x0083e80000000800 */
        /* <DEDUP_REMOVED lines=74> */
.L_x_310:
        /* <DEDUP_REMOVED lines=18> */
.L_x_311:
[----:B------:R-:W-:Y:S01]  /*9ac0*/  BAR.SYNC.DEFER_BLOCKING 0x0 ;  /* 0x0000000000007b1d */ /* 0x000fe20000010000 */
[----:B------:R-:W-:Y:S01]  /*9ad0*/  USHF.L.U32 UR6, UR23, 0x6, URZ ;  /* 0x0000000617067899 */ /* 0x000fe2000800063f */
[--C-:B-1----:R-:W-:Y:S01]  /*9ae0*/  SHF.R.S32.HI R7, RZ, 0x1f, R236.reuse ;  /* 0x0000001fff077819 */ /* 0x102fe200000114ec */
[----:B------:R-:W-:Y:S02]  /*9af0*/  IMAD.MOV.U32 R6, RZ, RZ, R236 ;  /* 0x000000ffff067224 */ /* 0x000fe400078e00ec */
[----:B------:R-:W-:Y:S01]  /*9b00*/  USHF.R.S32.HI UR10, URZ, 0x1f, UR6 ;  /* 0x0000001f3f0a7899 */ /* 0x000fe20008011406 */
[----:B------:R-:W1:Y:S01]  /*9b10*/  S2R R80, SR_TID.X ;  /* 0x0000000000507919 */ /* 0x000e620000002100 */
[----:B------:R-:W-:Y:S01]  /*9b20*/  ULDC.64 UR8, c[0x0][0x3a0] ;  /* 0x0000e80000087ab9 */ /* 0x000fe20000000a00 */
[----:B------:R-:W-:Y:S01]  /*9b30*/  IMAD.U32 R13, RZ, RZ, UR6 ;  /* 0x00000006ff0d7e24 */ /* 0x000fe2000f8e00ff */
[----:B------:R-:W-:Y:S01]  /*9b40*/  UIMAD UR7, UR10, UR8, URZ ;  /* 0x000000080a0772a4 */ /* 0x000fe2000f8e023f */
[----:B------:R-:W2:Y:S01]  /*9b50*/  S2R R81, SR_TID.X ;  /* 0x0000000000517919 */ /* 0x000ea20000002100 */
[----:B------:R-:W-:Y:S01]  /*9b60*/  BSSY B0, `(.L_x_312) ;  /* 0x0000033000007945 */ /* 0x000fe20003800000 */
[----:B------:R-:W-:Y:S01]  /*9b70*/  IMAD.WIDE.U32 R4, R13, c[0x0][0x3a0], R6 ;  /* 0x0000e8000d047a25 */ /* 0x000fe200078e0006 */
[----:B------:R-:W-:-:S02]  /*9b80*/  UIMAD UR8, UR6, UR9, UR7 ;  /* 0x00000009060872a4 */ /* 0x000fc4000f8e0207 */
[----:B------:R-:W-:Y:S02]  /*9b90*/  UIMAD UR7, UR23, -0x40, UR16 ;  /* 0xffffffc0170778a4 */ /* 0x000fe4000f8e0210 */
[----:B------:R-:W-:Y:S02]  /*9ba0*/  IADD3 R4, P0, R4, UR13, RZ ;  /* 0x0000000d04047c10 */ /* 0x000fe4000ff1e0ff */
[----:B------:R-:W-:Y:S01]  /*9bb0*/  IMAD.U32 R8, RZ, RZ, UR8 ;  /* 0x00000008ff087e24 */ /* 0x000fe2000f8e00ff */
[----:B------:R-:W-:Y:S02]  /*9bc0*/  ULDC.64 UR8, c[0x0][0x3b8] ;  /* 0x0000ee0000087ab9 */ /* 0x000fe40000000a00 */
[----:B------:R-:W-:Y:S01]  /*9bd0*/  UIMAD UR8, UR58, UR8, URZ ;  /* 0x000000083a0872a4 */ /* 0x000fe2000f8e023f */
[----:B------:R3:W4:Y:S01]  /*9be0*/  LDS.128 R44, [R230+0x11000] ;  /* 0x01100000e62c7984 */ /* 0x0007220000000c00 */
[----:B------:R-:W-:Y:S01]  /*9bf0*/  IADD3.X R5, R5, UR14, R8, P0, !PT ;  /* 0x0000000e05057c10 */ /* 0x000fe200087fe408 */
[----:B------:R-:W-:Y:S01]  /*9c00*/  IMAD.U32 R8, RZ, RZ, UR35 ;  /* 0x00000023ff087e24 */ /* 0x000fe2000f8e00ff */
[----:B------:R-:W-:Y:S01]  /*9c10*/  UIMAD UR8, UR35, UR9, UR8 ;  /* 0x00000009230872a4 */ /* 0x000fe2000f8e0208 */
[----:B------:R3:W3:Y:S01]  /*9c20*/  LDS.128 R40, [R230+0x13000] ;  /* 0x01300000e6287984 */ /* 0x0006e20000000c00 */
[----:B-1----:R-:W-:Y:S01]  /*9c30*/  SHF.R.S32.HI R80, RZ, 0x1f, R80 ;  /* 0x0000001fff507819 */ /* 0x002fe20000011450 */
[----:B------:R-:W-:-:S02]  /*9c40*/  IMAD.WIDE.U32 R8, R8, c[0x0][0x3b8], R4 ;  /* 0x0000ee0008087a25 */ /* 0x000fc400078e0004 */
[----:B------:R1:W1:Y:S01]  /*9c50*/  LDS.128 R36, [R230+0x15000] ;  /* 0x01500000e6247984 */ /* 0x0002620000000c00 */
[----:B--2---:R-:W-:-:S03]  /*9c60*/  LEA.HI R80, R80, R81, RZ, 0x3 ;  /* 0x0000005150507211 */ /* 0x004fc600078f18ff */
[----:B------:R2:W1:Y:S01]  /*9c70*/  LDS.128 R32, [R230+0x17000] ;  /* 0x01700000e6207984 */ /* 0x0004620000000c00 */
[----:B------:R-:W-:Y:S02]  /*9c80*/  IADD3 R12, R9, UR8, RZ ;  /* 0x00000008090c7c10 */ /* 0x000fe4000fffe0ff */
[----:B------:R-:W-:Y:S01]  /*9c90*/  SHF.R.S32.HI R80, RZ, 0x3, R80 ;  /* 0x00000003ff507819 */ /* 0x000fe20000011450 */
[----:B------:R2:W1:Y:S03]  /*9ca0*/  LDS.128 R60, [R230+0x18000] ;  /* 0x01800000e63c7984 */ /* 0x0004660000000c00 */
[----:B------:R-:W-:Y:S01]  /*9cb0*/  ISETP.GE.AND P5, PT, R80, UR7, PT ;  /* 0x0000000750007c0c */ /* 0x000fe2000bfa6270 */
[----:B------:R2:W1:Y:S01]  /*9cc0*/  LDS.128 R76, [R230+0x19000] ;  /* 0x01900000e64c7984 */ /* 0x0004620000000c00 */
[----:B------:R-:W-:-:S03]  /*9cd0*/  SHF.R.S32.HI R14, RZ, 0x1f, R80 ;  /* 0x0000001fff0e7819 */ /* 0x000fc60000011450 */
        /* <DEDUP_REMOVED lines=8> */
[----:B------:R-:W3:Y:S01]  /*9d60*/  LDS.128 R28, [R230+0x12000] ;  /* 0x01200000e61c7984 */ /* 0x000ee20000000c00 */
[----:B------:R-:W-:Y:S01]  /*9d70*/  IMAD.MOV.U32 R4, RZ, RZ, R8 ;  /* 0x000000ffff047224 */ /* 0x000fe200078e0008 */
[----:B------:R-:W-:Y:S01]  /*9d80*/  ISETP.GE.AND P2, PT, R244, c[0x0][0x220], PT ;  /* 0x00008800f4007a0c */ /* 0x000fe20003f46270 */
[----:B------:R-:W-:Y:S01]  /*9d90*/  IMAD.MOV.U32 R5, RZ, RZ, R12 ;  /* 0x000000ffff057224 */ /* 0x000fe200078e000c */
[----:B------:R-:W4:Y:S01]  /*9da0*/  LDS.128 R24, [R230+0x14000] ;  /* 0x01400000e6187984 */ /* 0x000f220000000c00 */
[----:B------:R-:W-:Y:S01]  /*9db0*/  IMAD R15, R14, c[0x0][0x3a0], RZ ;  /* 0x0000e8000e0f7a24 */ /* 0x000fe200078e02ff */
[----:B------:R-:W-:Y:S01]  /*9dc0*/  ISETP.GE.AND P1, PT, R243, c[0x0][0x220], PT ;  /* 0x00008800f3007a0c */ /* 0x000fe20003f26270 */
[----:B------:R-:W-:Y:S01]  /*9dd0*/  IMAD.WIDE.U32 R10, R80, c[0x0][0x3a0], R4 ;  /* 0x0000e800500a7a25 */ /* 0x000fe200078e0004 */
[----:B------:R-:W2:Y:S01]  /*9de0*/  LDS.128 R20, [R230+0x16000] ;  /* 0x01600000e6147984 */ /* 0x000ea20000000c00 */
[----:B------:R-:W-:-:S02]  /*9df0*/  ISETP.GE.AND P0, PT, R245, c[0x0][0x220], PT ;  /* 0x00008800f5007a0c */ /* 0x000fc40003f06270 */
[----:B------:R-:W-:Y:S01]  /*9e00*/  IMAD R4, R80, c[0x0][0x3a4], R15 ;  /* 0x0000e90050047a24 */ /* 0x000fe200078e020f */
[----:B------:R-:W1:Y:S03]  /*9e10*/  @!P3 LDS.128 R16, [R230+0x10000] ;  /* 0x01000000e610b984 */ /* 0x000e660000000c00 */
[----:B------:R-:W-:Y:S01]  /*9e20*/  IMAD.IADD R5, R4, 0x1, R11 ;  /* 0x0000000104057824 */ /* 0x000fe200078e020b */
[----:B------:R-:W-:-:S04]  /*9e30*/  LEA R4, P4, R10, c[0x0][0x340], 0x1 ;  /* 0x0000d0000a047a11 */ /* 0x000fc800078808ff */
[----:B------:R-:W-:-:S05]  /*9e40*/  LEA.HI.X R5, R10, c[0x0][0x344], R5, 0x1, P4 ;  /* 0x0000d1000a057a11 */ /* 0x000fca00020f0c05 */
[----:B---3--:R3:W-:Y:S04]  /*9e50*/  @!P2 STG.E.128 [R4.64+0x80], R28 ;  /* 0x0000801c0400a986 */ /* 0x0087e8000c101d04 */
[----:B----4-:R3:W-:Y:S04]  /*9e60*/  @!P1 STG.E.128 [R4.64+0x100], R24 ;  /* 0x0001001804009986 */ /* 0x0107e8000c101d04 */
[----:B--2---:R3:W-:Y:S04]  /*9e70*/  @!P0 STG.E.128 [R4.64+0x180], R20 ;  /* 0x0001801404008986 */ /* 0x0047e8000c101d04 */
[----:B-1----:R3:W-:Y:S02]  /*9e80*/  @!P3 STG.E.128 [R4.64], R16 ;  /* 0x000000100400b986 */ /* 0x0027e4000c101d04 */
.L_x_313:
[----:B---34-:R-:W-:Y:S05]  /*9e90*/  BSYNC B0 ;  /* 0x0000000000007941 */ /* 0x018fea0003800000 */
.L_x_312:
[----:B------:R-:W-:Y:S01]  /*9ea0*/  IADD3 R4, R80, 0x20, RZ ;  /* 0x0000002050047810 */ /* 0x000fe20007ffe0ff */
        /* <DEDUP_REMOVED lines=18> */
[----:B-1----:R3:W-:Y:S04]  /*9fd0*/  @!P1 STG.E.128 [R4.64+0x100], R36 ;  /* 0x0001002404009986 */ /* 0x0027e8000c101d04 */
[----:B------:R3:W-:Y:S02]  /*9fe0*/  @!P0 STG.E.128 [R4.64+0x180], R32 ;  /* 0x0001802004008986 */ /* 0x0007e4000c101d04 */
.L_x_315:
[----:B------:R-:W-:Y:S05]  /*9ff0*/  BSYNC B0 ;  /* 0x0000000000007941 */ /* 0x000fea0003800000 */
.L_x_314:
[----:B------:R-:W-:Y:S01]  /*a000*/  ULDC.64 UR8, c[0x0][0x3a8] ;  /* 0x0000ea0000087ab9 */ /* 0x000fe20000000a00 */
[----:B------:R-:W-:Y:S01]  /*a010*/  IMAD.WIDE.U32 R6, R13, c[0x0][0x3a8], R6 ;  /* 0x0000ea000d067a25 */ /* 0x000fe200078e0006 */
[----:B------:R-:W-:Y:S01]  /*a020*/  UIMAD UR7, UR10, UR8, URZ ;  /* 0x000000080a0772a4 */ /* 0x000fe2000f8e023f */
[----:B------:R-:W-:Y:S03]  /*a030*/  BSSY B0, `(.L_x_316) ;  /* 0x000001c000007945 */ /* 0x000fe60003800000 */
[----:B------:R-:W-:Y:S01]  /*a040*/  UIMAD UR6, UR6, UR9, UR7 ;  /* 0x00000009060672a4 */ /* 0x000fe2000f8e0207 */
[----:B------:R-:W-:-:S05]  /*a050*/  IADD3 R6, P0, R6, UR11, RZ ;  /* 0x0000000b06067c10 */ /* 0x000fca000ff1e0ff */
[----:B---3--:R-:W-:Y:S01]  /*a060*/  IMAD.U32 R4, RZ, RZ, UR6 ;  /* 0x00000006ff047e24 */ /* 0x008fe2000f8e00ff */
        /* <DEDUP_REMOVED lines=20> */
[----:B-1----:R1:W-:Y:S04]  /*a1b0*/  @!P3 STG.E.128 [R4.64], R60 ;  /* 0x0000003c0400b986 */ /* 0x0023e8000c101d04 */
[----:B------:R1:W-:Y:S04]  /*a1c0*/  @!P2 STG.E.128 [R4.64+0x80], R56 ;  /* 0x000080380400a986 */ /* 0x0003e8000c101d04 */
[----:B------:R1:W-:Y:S04]  /*a1d0*/  @!P1 STG.E.128 [R4.64+0x100], R52 ;  /* 0x0001003404009986 */ /* 0x0003e8000c101d04 */
[----:B------:R1:W-:Y:S02]  /*a1e0*/  @!P0 STG.E.128 [R4.64+0x180], R48 ;  /* 0x0001803004008986 */ /* 0x0003e4000c101d04 */
.L_x_317:
[----:B------:R-:W-:Y:S05]  /*a1f0*/  BSYNC B0 ;  /* 0x0000000000007941 */ /* 0x000fea0003800000 */
.L_x_316:
[----:B------:R-:W-:Y:S05]  /*a200*/  @P4 BRA `(.L_x_290) ;  /* 0x0000011000004947 */ /* 0x000fea0003800000 */
[----:B-1----:R-:W-:Y:S01]  /*a210*/  IADD3 R4, P0, R80, 0x20, RZ ;  /* 0x0000002050047810 */ /* 0x002fe20007f1e0ff */
[----:B------:R-:W-:Y:S01]  /*a220*/  IMAD.MOV.U32 R7, RZ, RZ, R10 ;  /* 0x000000ffff077224 */ /* 0x000fe200078e000a */
[----:B------:R-:W-:-:S02]  /*a230*/  ISETP.GE.AND P3, PT, R236, c[0x0][0x220], PT ;  /* 0x00008800ec007a0c */ /* 0x000fc40003f66270 */
        /* <DEDUP_REMOVED lines=14> */
.L_x_290:
[----:B------:R-:W-:Y:S05]  /*a320*/  BSYNC B1 ;  /* 0x0000000000017941 */ /* 0x000fea0003800000 */
.L_x_276:
        /* <DEDUP_REMOVED lines=12> */
.L_x_318:
[----:B------:R-:W-:Y:S05]  /*a3f0*/  EXIT ;  /* 0x000000000000794d */ /* 0x000fea0003800000 */
.L_x_320:
        /* <DEDUP_REMOVED lines=16> */
.L_x_1026:


//--------------------- .text._ZN5flash44flash_bwd_dq_dk_dv_loop_seqk_parallel_kernelI23Flash_bwd_kernel_traitsILi256ELi64ELi64ELi8ELi4ELi2ELi2ELb0ELb0EN7cutlass10bfloat16_tE19Flash_kernel_traitsILi256ELi64ELi64ELi8ES3_EELb0ELb1ELb0ELb0ELb0ELb0ELb0EEEvNS_16Flash_bwd_paramsE --------------------------
	.section	.text._ZN5flash44flash_bwd_dq_dk_dv_loop_seqk_parallel_kernelI23Flash_bwd_kernel_traitsILi256ELi64ELi64ELi8ELi4ELi2ELi2ELb0ELb0EN7cutlass10bfloat16_tE19Flash_kernel_traitsILi256ELi64ELi64ELi8ES3_EELb0ELb1ELb0ELb0ELb0ELb0ELb0EEEvNS_16Flash_bwd_paramsE,"ax",@progbits
	.sectioninfo	@"SHI_REGISTERS=255"
	.align	128
        .global         _ZN5flash44flash_bwd_dq_dk_dv_loop_seqk_parallel_kernelI23Flash_bwd_kernel_traitsILi256ELi64ELi64ELi8ELi4ELi2ELi2ELb0ELb0EN7cutlass10bfloat16_tE19Flash_kernel_traitsILi256ELi64ELi64ELi8ES3_EELb0ELb1ELb0ELb0ELb0ELb0ELb0EEEvNS_16Flash_bwd_paramsE
        .type           _ZN5flash44flash_bwd_dq_dk_dv_loop_seqk_parallel_kernelI23Flash_bwd_kernel_traitsILi256ELi64ELi64ELi8ELi4ELi2ELi2ELb0ELb0EN7cutlass10bfloat16_tE19Flash_kernel_traitsILi256ELi64ELi64ELi8ES3_EELb0ELb1ELb0ELb0ELb0ELb0ELb0EEEvNS_16Flash_bwd_paramsE,@function
        .size           _ZN5flash44flash_bwd_dq_dk_dv_loop_seqk_parallel_kernelI23Flash_bwd_kernel_traitsILi256ELi64ELi64ELi8ELi4ELi2ELi2ELb0ELb0EN7cutlass10bfloat16_tE19Flash_kernel_traitsILi256ELi64ELi64ELi8ES3_EELb0ELb1ELb0ELb0ELb0ELb0ELb0EEEvNS_16Flash_bwd_paramsE,(.L_x_1027 - _ZN5flash44flash_bwd_dq_dk_dv_loop_seqk_parallel_kernelI23Flash_bwd_kernel_traitsILi256ELi64ELi64ELi8ELi4ELi2ELi2ELb0ELb0EN7cutlass10bfloat16_tE19Flash_kernel_traitsILi256ELi64ELi64ELi8ES3_EELb0ELb1ELb0ELb0ELb0ELb0ELb0EEEvNS_16Flash_bwd_paramsE)
        .other          _ZN5flash44flash_bwd_dq_dk_dv_loop_seqk_parallel_kernelI23Flash_bwd_kernel_traitsILi256ELi64ELi64ELi8ELi4ELi2ELi2ELb0ELb0EN7cutlass10bfloat16_tE19Flash_kernel_traitsILi256ELi64ELi64ELi8ES3_EELb0ELb1ELb0ELb0ELb0ELb0ELb0EEEvNS_16Flash_bwd_paramsE,@"STO_CUDA_ENTRY STV_DEFAULT"
_ZN5flash44flash_bwd_dq_dk_dv_loop_seqk_parallel_kernelI23Flash_bwd_kernel_traitsILi256ELi64ELi64ELi8ELi4ELi2ELi2ELb0ELb0EN7cutlass10bfloat16_tE19Flash_kernel_traitsILi256ELi64ELi64ELi8ES3_EELb0ELb1ELb0ELb0ELb0ELb0ELb0EEEvNS_16Flash_bwd_paramsE:
.text._ZN5flash44flash_bwd_dq_dk_dv_loop_seqk_parallel_kernelI23Flash_bwd_kernel_traitsILi256ELi64ELi64ELi8ELi4ELi2ELi2ELb0ELb0EN7cutlass10bfloat16_tE19Flash_kernel_traitsILi256ELi64ELi64ELi8ES3_EELb0ELb1ELb0ELb0ELb0ELb0ELb0EEEvNS_16Flash_bwd_paramsE:
        /* <DEDUP_REMOVED lines=12> */
[----:B------:R-:W2:Y:S01]  /*00c0*/  S2UR UR34, SR_CTAID.Y ;  /* 0x00000000002279c3 */ /* 0x000ea20000002600 */
[----:B------:R-:W-:Y:S01]  /*00d0*/  ULDC UR14, c[0x0][0x224] ;  /* 0x00008900000e7ab9 */ /* 0x000fe20000000800 */
[----:B------:R-:W-:Y:S01]  /*00e0*/  IMAD.MOV.U32 R216, RZ, RZ, 0x20 ;  /* 0x00000020ffd87424 */ /* 0x000fe200078e00ff */
[----:B------:R-:W-:Y:S01]  /*00f0*/  USHF.R.S32.HI UR7, URZ, 0x1f, UR14 ;  /* 0x0000001f3f077899 */ /* 0x000fe2000801140e */
[----:B------:R-:W-:Y:S01]  /*0100*/  IMAD.MOV.U32 R217, RZ, RZ, 0x40 ;  /* 0x00000040ffd97424 */ /* 0x000fe200078e00ff */
[----:B------:R-:W-:Y:S01]  /*0110*/  ULDC.U8 UR9, c[0x0][0x328] ;  /* 0x0000ca0000097ab9 */ /* 0x000fe20000000000 */
[----:B------:R-:W-:Y:S01]  /*0120*/  IMAD.MOV.U32 R248, RZ, RZ, -0x10 ;  /* 0xfffffff0fff87424 */ /* 0x000fe200078e00ff */
[----:B------:R-:W-:Y:S01]  /*0130*/  UISETP.NE.AND UP5, UPT, UR9, URZ, UPT ;  /* 0x0000003f0900728c */ /* 0x000fe2000bfa5270 */
[----:B------:R-:W3:Y:S01]  /*0140*/  S2UR UR35, SR_CTAID.Z ;  /* 0x00000000002379c3 */ /* 0x000ee20000002700 */
[----:B------:R-:W-:-:S02]  /*0150*/  ULDC UR47, c[0x0][0x22c] ;  /* 0x00008b00002f7ab9 */ /* 0x000fc40000000800 */
[----:B------:R-:W-:Y:S02]  /*0160*/  ULDC UR38, c[0x0][0x1c0] ;  /* 0x0000700000267ab9 */ /* 0x000fe40000000800 */
[----:B------:R-:W-:Y:S02]  /*0170*/  ULDC UR12, c[0x0][0x1c0] ;  /* 0x00007000000c7ab9 */ /* 0x000fe40000000800 */
[----:B------:R-:W-:Y:S02]  /*0180*/  UIMAD.WIDE UR38, UR47, UR38, URZ ;  /* 0x000000262f2672a5 */ /* 0x000fe4000f8e023f */
[----:B------:R-:W-:Y:S02]  /*0190*/  UMOV UR8, 0x80 ;  /* 0x0000008000087882 */ /* 0x000fe40000000000 */
[----:B------:R-:W-:Y:S02]  /*01a0*/  ULDC UR6, c[0x0][0x210] ;  /* 0x0000840000067ab9 */ /* 0x000fe40000000800 */
[----:B------:R-:W-:Y:S01]  /*01b0*/  ULDC UR56, c[0x0][0x234] ;  /* 0x00008d0000387ab9 */ /* 0x000fe20000000800 */
[----:B-1----:R-:W-:Y:S01]  /*01c0*/  SHF.R.S32.HI R13, RZ, 0x1f, R14 ;  /* 0x0000001fff0d7819 */ /* 0x002fe2000001140e */
[----:B--2---:R-:W-:-:S02]  /*01d0*/  UIMAD.WIDE.U32 UR44, UR34, UR14, URZ ;  /* 0x0000000e222c72a5 */ /* 0x004fc4000f8e003f */
[----:B------:R-:W-:Y:S01]  /*01e0*/  USHF.L.U32 UR14, UR34, 0x7, URZ ;  /* 0x00000007220e7899 */ /* 0x000fe2000800063f */
[CC--:B------:R-:W-:Y:S01]  /*01f0*/  LEA.HI R2, R13.reuse, R14.reuse, RZ, 0x5 ;  /* 0x0000000e0d027211 */ /* 0x0c0fe200078f28ff */
[----:B------:R-:W-:Y:S01]  /*0200*/  ULDC UR13, c[0x0][0x1c0] ;  /* 0x00007000000d7ab9 */ /* 0x000fe20000000800 */
[----:B------:R-:W-:Y:S01]  /*0210*/  LEA.HI R4, R13, R14, RZ, 0x4 ;  /* 0x0000000e0d047211 */ /* 0x000fe200078f20ff */
[----:B------:R-:W-:Y:S01]  /*0220*/  ULDC UR11, c[0x0][0x1c0] ;  /* 0x00007000000b7ab9 */ /* 0x000fe20000000800 */
[--C-:B------:R-:W-:Y:S01]  /*0230*/  SHF.R.S32.HI R0, RZ, 0x5, R2.reuse ;  /* 0x00000005ff007819 */ /* 0x100fe20000011402 */
[----:B---3--:R-:W-:Y:S01]  /*0240*/  UIMAD UR48, UR35, UR47, URZ ;  /* 0x0000002f233072a4 */ /* 0x008fe2000f8e023f */
[----:B------:R-:W-:Y:S01]  /*0250*/  SHF.R.S32.HI R3, RZ, 0x1f, R2 ;  /* 0x0000001fff037819 */ /* 0x000fe20000011402 */
[----:B------:R-:W-:Y:S01]  /*0260*/  UIMAD UR47, UR47, UR12, URZ ;  /* 0x0000000c2f2f72a4 */ /* 0x000fe2000f8e023f */
[-C--:B------:R-:W-:Y:S01]  /*0270*/  LEA.HI R2, R2, R0.reuse, RZ, 0x1 ;  /* 0x0000000002027211 */ /* 0x080fe200078f08ff */
[----:B------:R-:W-:Y:S01]  /*0280*/  UIMAD UR56, UR8, UR6, UR56 ;  /* 0x00000006083872a4 */ /* 0x000fe2000f8e0238 */
[----:B------:R-:W-:Y:S01]  /*0290*/  LEA.HI R3, R3, R0, RZ, 0x2 ;  /* 0x0000000003037211 */ /* 0x000fe200078f10ff */
[----:B------:R-:W-:Y:S01]  /*02a0*/  UIMAD UR53, UR7, UR34, URZ ;  /* 0x00000022073572a4 */ /* 0x000fe2000f8e023f */
[----:B------:R-:W-:Y:S01]  /*02b0*/  LOP3.LUT R2, R2, 0xfffffffe, RZ, 0xc0, !PT ;  /* 0xfffffffe02027812 */ /* 0x000fe200078ec0ff */
[----:B------:R-:W-:Y:S01]  /*02c0*/  UIMAD UR6, UR34, UR11, UR35 ;  /* 0x0000000b220672a4 */ /* 0x000fe2000f8e0223 */
[----:B------:R-:W-:Y:S01]  /*02d0*/  LOP3.LUT R3, R3, 0xfffffffc, RZ, 0xc0, !PT ;  /* 0xfffffffc03037812 */ /* 0x000fe200078ec0ff */
[----:B------:R-:W-:Y:S01]  /*02e0*/  @!UP5 UIMAD UR7, UR34, UR13, UR35 ;  /* 0x0000000d2207d2a4 */ /* 0x000fe2000f8e0223 */
[CC--:B------:R-:W-:Y:S01]  /*02f0*/  LEA.HI R15, R13.reuse, R14.reuse, RZ, 0x2 ;  /* 0x0000000e0d0f7211 */ /* 0x0c0fe200078f10ff */
[C---:B------:R-:W-:Y:S01]  /*0300*/  IMAD.IADD R227, R0.reuse, 0x1, -R2 ;  /* 0x0000000100e37824 */ /* 0x040fe200078e0a02 */
[CC--:B------:R-:W-:Y:S01]  /*0310*/  LEA.HI R11, R13.reuse, R14.reuse, RZ, 0x3 ;  /* 0x0000000e0d0b7211 */ /* 0x0c0fe200078f18ff */
[----:B------:R-:W-:Y:S01]  /*0320*/  IMAD.IADD R233, R0, 0x1, -R3 ;  /* 0x0000000100e97824 */ /* 0x000fe200078e0a03 */
[----:B------:R-:W-:Y:S01]  /*0330*/  SHF.R.S32.HI R3, RZ, 0x4, R4 ;  /* 0x00000004ff037819 */ /* 0x000fe20000011404 */
[----:B------:R-:W-:Y:S01]  /*0340*/  USHF.L.U32 UR46, UR47, 0x6, URZ ;  /* 0x000000062f2e7899 */ /* 0x000fe2000800063f */
[--C-:B------:R-:W-:Y:S01]  /*0350*/  SHF.R.S32.HI R5, RZ, 0x2, R15.reuse ;  /* 0x00000002ff057819 */ /* 0x100fe2000001140f */
[----:B------:R-:W-:Y:S01]  /*0360*/  ULDC UR50, c[0x0][0x214] ;  /* 0x0000850000327ab9 */ /* 0x000fe20000000800 */
[----:B------:R-:W-:Y:S01]  /*0370*/  SHF.R.S32.HI R0, RZ, 0x1f, R15 ;  /* 0x0000001fff007819 */ /* 0x000fe2000001140f */
[----:B------:R-:W-:Y:S01]  /*0380*/  ULDC UR57, c[0x0][0x1c8] ;  /* 0x0000720000397ab9 */ /* 0x000fe20000000800 */
[----:B------:R-:W-:Y:S01]  /*0390*/  LEA.HI R2, R4, R3, RZ, 0x1 ;  /* 0x0000000304027211 */ /* 0x000fe200078f08ff */
[----:B------:R-:W-:Y:S01]  /*03a0*/  ULDC.U8 UR10, c[0x0][0x3d0] ;  /* 0x0000f400000a7ab9 */ /* 0x000fe20000000000 */
[----:B------:R-:W-:Y:S01]  /*03b0*/  LEA.HI R0, R0, R5, RZ, 0x3 ;  /* 0x0000000500007211 */ /* 0x000fe200078f18ff */
[----:B------:R-:W-:Y:S01]  /*03c0*/  ULDC UR51, c[0x0][0x224] ;  /* 0x0000890000337ab9 */ /* 0x000fe20000000800 */
[----:B------:R-:W-:Y:S01]  /*03d0*/  LOP3.LUT R2, R2, 0xfffffffe, RZ, 0xc0, !PT ;  /* 0xfffffffe02027812 */ /* 0x000fe200078ec0ff */
[----:B------:R-:W-:Y:S01]  /*03e0*/  @UP5 UIMAD UR55, UR34, UR50, URZ ;  /* 0x00000032223752a4 */ /* 0x000fe2000f8e023f */
[----:B------:R-:W-:Y:S01]  /*03f0*/  LOP3.LUT R0, R0, 0xfffffff8, RZ, 0xc0, !PT ;  /* 0xfffffff800007812 */ /* 0x000fe200078ec0ff */
[----:B------:R-:W-:Y:S01]  /*0400*/  UMOV UR40, URZ ;  /* 0x0000003f00287c82 */ /* 0x000fe20008000000 */
[----:B------:R-:W-:Y:S01]  /*0410*/  LEA.HI R6, R13, R14, RZ, 0x7 ;  /* 0x0000000e0d067211 */ /* 0x000fe200078f38ff */
[----:B------:R-:W-:Y:S01]  /*0420*/  IMAD.IADD R9, R3, 0x1, -R2 ;  /* 0x0000000103097824 */ /* 0x000fe200078e0a02 */
[----:B------:R-:W-:Y:S01]  /*0430*/  LOP3.LUT R2, R4, 0xfffffff0, RZ, 0xc0, !PT ;  /* 0xfffffff004027812 */ /* 0x000fe200078ec0ff */
[----:B------:R-:W-:Y:S01]  /*0440*/  IMAD.IADD R7, R5, 0x1, -R0 ;  /* 0x0000000105077824 */ /* 0x000fe200078e0a00 */
[----:B------:R-:W-:Y:S01]  /*0450*/  SHF.R.S32.HI R3, RZ, 0x3, R11 ;  /* 0x00000003ff037819 */ /* 0x000fe2000001140b */
[----:B------:R-:W-:Y:S01]  /*0460*/  ULDC.64 UR4, c[0x0][0x118] ;  /* 0x0000460000047ab9 */ /* 0x000fe20000000a00 */
[----:B------:R-:W-:Y:S01]  /*0470*/  LOP3.LUT R0, R11, 0xfffffff8, RZ, 0xc0, !PT ;  /* 0xfffffff80b007812 */ /* 0x000fe200078ec0ff */
[C---:B------:R-:W-:Y:S01]  /*0480*/  IMAD.IADD R2, R14.reuse, 0x1, -R2 ;  /* 0x000000010e027824 */ /* 0x040fe200078e0a02 */
[----:B------:R-:W-:Y:S01]  /*0490*/  SHF.R.S32.HI R6, RZ, 0x7, R6 ;  /* 0x00000007ff067819 */ /* 0x000fe20000011406 */
[----:B------:R-:W-:Y:S01]  /*04a0*/  IMAD.SHL.U32 R3, R3, 0x40, RZ ;  /* 0x0000004003037824 */ /* 0x000fe200078e00ff */
[----:B------:R-:W-:Y:S01]  /*04b0*/  UMOV UR61, 0x4 ;  /* 0x00000004003d7882 */ /* 0x000fe20000000000 */
[----:B------:R-:W-:Y:S01]  /*04c0*/  IMAD.IADD R0, R14, 0x1, -R0 ;  /* 0x000000010e007824 */ /* 0x000fe200078e0a00 */
[----:B------:R-:W-:Y:S01]  /*04d0*/  SHF.R.S32.HI R4, RZ, 0x1f, R2 ;  /* 0x0000001fff047819 */ /* 0x000fe20000011402 */
[----:B------:R-:W-:Y:S01]  /*04e0*/  ULOP3.LUT UR57, UR35, UR57, URZ, 0x3c, !UPT ;  /* 0x0000003923397292 */ /* 0x000fe2000f8e3c3f */
[----:B------:R-:W-:Y:S01]  /*04f0*/  LOP3.LUT R3, R3, 0x1c0, RZ, 0xc0, !PT ;  /* 0x000001c003037812 */ /* 0x000fe200078ec0ff */
[----:B------:R-:W-:Y:S01]  /*0500*/  IMAD.SHL.U32 R244, R0, 0x8, RZ ;  /* 0x0000000800f47824 */ /* 0x000fe200078e00ff */
[----:B------:R-:W-:Y:S01]  /*0510*/  LEA.HI R10, R4, R2, RZ, 0x3 ;  /* 0x00000002040a7211 */ /* 0x000fe200078f18ff */
[----:B------:R-:W-:Y:S01]  /*0520*/  UISETP.NE.AND UP6, UPT, UR10, URZ, UPT ;  /* 0x0000003f0a00728c */ /* 0x000fe2000bfc5270 */
[----:B------:R-:W-:Y:S01]  /*0530*/  SHF.R.U32.HI R5, RZ, 0x3, R3 ;  /* 0x00000003ff057819 */ /* 0x000fe20000011603 */
[----:B------:R-:W-:Y:S01]  /*0540*/  USHF.R.S32.HI UR58, URZ, 0x1f, UR35 ;  /* 0x0000001f3f3a7899 */ /* 0x000fe20008011423 */
[----:B------:R-:W-:Y:S01]  /*0550*/  LOP3.LUT R4, R3, 0x38, R244, 0xf8, !PT ;  /* 0x0000003803047812 */ /* 0x000fe200078ef8f4 */
[----:B------:R-:W-:Y:S01]  /*0560*/  USHF.R.S32.HI UR60, URZ, 0x1f, UR34 ;  /* 0x0000001f3f3c7899 */ /* 0x000fe20008011422 */
[----:B------:R-:W-:Y:S01]  /*0570*/  LOP3.LUT R3, R10, 0xfffffff8, RZ, 0xc0, !PT ;  /* 0xfffffff80a037812 */ /* 0x000fe200078ec0ff */
[----:B------:R-:W-:Y:S01]  /*0580*/  USHF.R.S32.HI UR59, URZ, 0x1f, UR35 ;  /* 0x0000001f3f3b7899 */ /* 0x000fe20008011423 */
[C---:B------:R-:W-:Y:S01]  /*0590*/  LOP3.LUT P4, RZ, R0.reuse, 0x4, RZ, 0xc0, !PT ;  /* 0x0000000400ff7812 */ /* 0x040fe2000788c0ff */
[----:B------:R-:W-:Y:S01]  /*05a0*/  UIMAD.WIDE.U32 UR42, UR38, UR44, URZ ;  /* 0x0000002c262a72a5 */ /* 0x000fe2000f8e003f */
        /* <DEDUP_REMOVED lines=9> */
[----:B------:R-:W-:Y:S01]  /*0640*/  UIMAD UR52, UR39, UR44, URZ ;  /* 0x0000002c273472a4 */ /* 0x000fe2000f8e023f */
[C-C-:B------:R-:W-:Y:S01]  /*0650*/  LOP3.LUT R3, R0.reuse, 0x8, R11.reuse, 0xf8, !PT ;  /* 0x0000000800037812 */ /* 0x140fe200078ef80b */
[----:B------:R-:W-:Y:S01]  /*0660*/  USHF.R.S32.HI UR54, URZ, 0x1f, UR48 ;  /* 0x0000001f3f367899 */ /* 0x000fe20008011430 */
[----:B------:R-:W-:Y:S01]  /*0670*/  SHF.R.U32.HI R220, RZ, 0x3, R0 ;  /* 0x00000003ffdc7819 */ /* 0x000fe20000011600 */
[----:B------:R-:W-:Y:S01]  /*0680*/  UIMAD UR51, UR6, UR51, URZ ;  /* 0x00000033063372a4 */ /* 0x000fe2000f8e023f */
[----:B------:R-:W-:Y:S01]  /*0690*/  LOP3.LUT R2, R0, 0x10, R2, 0xf8, !PT ;  /* 0x0000001000027812 */ /* 0x000fe200078ef802 */
[----:B------:R-:W-:Y:S01]  /*06a0*/  IMAD R0, R6, 0x800, R4 ;  /* 0x0000080006007824 */ /* 0x000fe200078e0204 */
[----:B------:R-:W-:Y:S01]  /*06b0*/  LOP3.LUT R3, R3, R220, RZ, 0x3c, !PT ;  /* 0x000000dc03037212 */ /* 0x000fe200078e3cff */
[----:B------:R-:W-:Y:S01]  /*06c0*/  @!UP5 UIMAD UR50, UR7, UR50, URZ ;  /* 0x000000320732d2a4 */ /* 0x000fe2000f8e023f */
[----:B------:R-:W-:Y:S01]  /*06d0*/  LEA.HI R5, R13, R14, RZ, 0x6 ;  /* 0x0000000e0d057211 */ /* 0x000fe200078f30ff */
[----:B------:R-:W-:Y:S01]  /*06e0*/  USHF.R.S32.HI UR49, URZ, 0x1f, UR46 ;  /* 0x0000001f3f317899 */ /* 0x000fe2000801142e */
[----:B------:R-:W-:Y:S01]  /*06f0*/  LOP3.LUT R2, R2, 0x8, R11, 0xf8, !PT ;  /* 0x0000000802027812 */ /* 0x000fe200078ef80b */
[----:B------:R-:W-:Y:S01]  /*0700*/  IMAD.IADD R3, R0, 0x1, R3 ;  /* 0x0000000100037824 */ /* 0x000fe200078e0203 */
[----:B------:R-:W-:Y:S01]  /*0710*/  SHF.R.S32.HI R0, RZ, 0x6, R5 ;  /* 0x00000006ff007819 */ /* 0x000fe20000011405 */
[----:B------:R-:W-:Y:S01]  /*0720*/  IMAD.U32 R11, RZ, RZ, UR14 ;  /* 0x0000000eff0b7e24 */ /* 0x000fe2000f8e00ff */
[----:B------:R-:W-:Y:S01]  /*0730*/  LOP3.LUT R220, R4, R2, R220, 0xf6, !PT ;  /* 0x0000000204dc7212 */ /* 0x000fe200078ef6dc */
[----:B------:R-:W-:Y:S01]  /*0740*/  IMAD.SHL.U32 R3, R3, 0x2, RZ ;  /* 0x0000000203037824 */ /* 0x000fe200078e00ff */
[----:B------:R-:W-:Y:S01]  /*0750*/  LOP3.LUT R2, R15, 0x7ffffffc, RZ, 0xc0, !PT ;  /* 0x7ffffffc0f027812 */ /* 0x000fe200078ec0ff */
[C---:B------:R-:W-:Y:S01]  /*0760*/  IMAD R4, R0.reuse, 0x200, R8 ;  /* 0x0000020000047824 */ /* 0x040fe200078e0208 */
[C---:B------:R-:W-:Y:S01]  /*0770*/  R2P PR, R7.reuse, 0x6 ;  /* 0x0000000607007804 */ /* 0x040fe20000000000 */
[----:B------:R-:W-:Y:S01]  /*0780*/  IMAD.SHL.U32 R5, R0, 0x8, RZ ;  /* 0x0000000800057824 */ /* 0x000fe200078e00ff */
[----:B------:R-:W-:Y:S01]  /*0790*/  SEL R216, R216, 0xffffffe0, !P3 ;  /* 0xffffffe0d8d87807 */ /* 0x000fe20005800000 */
[----:B------:R-:W-:Y:S01]  /*07a0*/  IMAD.SHL.U32 R0, R7, 0x40, RZ ;  /* 0x0000004007007824 */ /* 0x000fe200078e00ff */
[----:B------:R1:W-:Y:S01]  /*07b0*/  STL [R1+0x58], R4 ;  /* 0x0000580401007387 */ /* 0x0003e20000100800 */
[C---:B------:R-:W-:Y:S01]  /*07c0*/  IMAD.IADD R7, R14.reuse, 0x1, -R2 ;  /* 0x000000010e077824 */ /* 0x040fe200078e0a02 */
[----:B------:R-:W-:Y:S01]  /*07d0*/  LOP3.LUT R2, R5, 0x18, RZ, 0xc0, !PT ;  /* 0x0000001805027812 */ /* 0x000fe200078ec0ff */
[----:B------:R-:W-:Y:S01]  /*07e0*/  IMAD.SHL.U32 R14, R14, 0x2, RZ ;  /* 0x000000020e0e7824 */ /* 0x000fe200078e00ff */
[----:B------:R-:W-:Y:S01]  /*07f0*/  LOP3.LUT R0, R0, 0x1c0, RZ, 0xc0, !PT ;  /* 0x000001c000007812 */ /* 0x000fe200078ec0ff */
[----:B------:R-:W-:Y:S01]  /*0800*/  IMAD.IADD R216, R3, 0x1, R216 ;  /* 0x0000000103d87824 */ /* 0x000fe200078e02d8 */
[----:B------:R-:W-:Y:S01]  /*0810*/  SEL R217, R217, 0xffffffc0, !P4 ;  /* 0xffffffc0d9d97807 */ /* 0x000fe20006000000 */
[----:B------:R-:W-:Y:S01]  /*0820*/  IMAD.SHL.U32 R221, R220, 0x2, RZ ;  /* 0x00000002dcdd7824 */ /* 0x000fe200078e00ff */
[----:B------:R-:W-:Y:S01]  /*0830*/  SHF.R.U32.HI R5, RZ, 0x3, R0 ;  /* 0x00000003ff057819 */ /* 0x000fe20000011600 */
[----:B------:R-:W-:Y:S01]  /*0840*/  UMOV UR41, 0xffff8000 ;  /* 0xffff800000297882 */ /* 0x000fe20000000000 */
[----:B------:R-:W-:Y:S01]  /*0850*/  SEL R248, R248, 0x10, !P0 ;  /* 0x00000010f8f87807 */ /* 0x000fe20004000000 */
[----:B------:R-:W-:-:S02]  /*0860*/  IMAD R220, R220, 0x2, R217 ;  /* 0x00000002dcdc7824 */ /* 0x000fc400078e02d9 */
[----:B------:R-:W-:Y:S02]  /*0870*/  IMAD.IADD R218, R3, 0x1, R217 ;  /* 0x0000000103da7824 */ /* 0x000fe400078e02d9 */
[----:B------:R-:W-:Y:S02]  /*0880*/  IMAD.IADD R217, R217, 0x1, R216 ;  /* 0x00000001d9d97824 */ /* 0x000fe400078e02d8 */
[----:B-1----:R-:W-:Y:S02]  /*0890*/  IMAD.SHL.U32 R4, R6, 0x20, RZ ;  /* 0x0000002006047824 */ /* 0x002fe400078e00ff */
[----:B------:R-:W-:-:S03]  /*08a0*/  IMAD.SHL.U32 R6, R9, 0x20, RZ ;  /* 0x0000002009067824 */ /* 0x000fc600078e00ff */
[----:B------:R-:W-:Y:S02]  /*08b0*/  LOP3.LUT R11, R4, 0x6, R14, 0xf8, !PT ;  /* 0x00000006040b7812 */ /* 0x000fe400078ef80e */
[----:B------:R-:W-:Y:S02]  /*08c0*/  LOP3.LUT R8, R2, 0x20, R6, 0xf8, !PT ;  /* 0x0000002002087812 */ /* 0x000fe400078ef806 */
[----:B------:R-:W-:Y:S01]  /*08d0*/  LOP3.LUT R4, R0, 0x20, R4, 0xf8, !PT ;  /* 0x0000002000047812 */ /* 0x000fe200078ef804 */
[----:B------:R1:W-:Y:S01]  /*08e0*/  STL [R1+0x54], R11 ;  /* 0x0000540b01007387 */ /* 0x0003e20000100800 */
[----:B------:R-:W-:Y:S01]  /*08f0*/  LOP3.LUT R6, R5, R0, R2, 0x1e, !PT ;  /* 0x0000000005067212 */ /* 0x000fe200078e1e02 */
[----:B------:R-:W-:Y:S01]  /*0900*/  IMAD.SHL.U32 R0, R7, 0x2, RZ ;  /* 0x0000000207007824 */ /* 0x000fe200078e00ff */
[----:B------:R-:W-:Y:S01]  /*0910*/  LOP3.LUT R5, R4, R5, RZ, 0x3c, !PT ;  /* 0x0000000504057212 */ /* 0x000fe200078e3cff */
[----:B------:R-:W-:Y:S02]  /*0920*/  IMAD.SHL.U32 R4, R12, 0x40, RZ ;  /* 0x000000400c047824 */ /* 0x000fe400078e00ff */
[----:B------:R-:W-:-:S02]  /*0930*/  IMAD R2, R233, 0x400, R0 ;  /* 0x00000400e9027824 */ /* 0x000fc400078e0200 */
[----:B------:R-:W-:Y:S02]  /*0940*/  IMAD R0, R227, 0x400, R0 ;  /* 0x00000400e3007824 */ /* 0x000fe400078e0200 */
[----:B------:R-:W-:Y:S01]  /*0950*/  IMAD.IADD R246, R2, 0x1, R5 ;  /* 0x0000000102f67824 */ /* 0x000fe200078e0205 */
[----:B------:R-:W-:Y:S01]  /*0960*/  LOP3.LUT R2, R4, 0x1c0, RZ, 0xc0, !PT ;  /* 0x000001c004027812 */ /* 0x000fe200078ec0ff */
[----:B------:R-:W-:Y:S02]  /*0970*/  IMAD.IADD R7, R0, 0x1, R6 ;  /* 0x0000000100077824 */ /* 0x000fe400078e0206 */
[----:B------:R-:W-:Y:S01]  /*0980*/  IMAD.SHL.U32 R0, R9, 0x8, RZ ;  /* 0x0000000809007824 */ /* 0x000fe200078e00ff */
[----:B------:R-:W-:Y:S01]  /*0990*/  SHF.R.U32.HI R4, RZ, 0x3, R2 ;  /* 0x00000003ff047819 */ /* 0x000fe20000011602 */
[----:B------:R-:W-:Y:S02]  /*09a0*/  IMAD.SHL.U32 R5, R10, 0x40, RZ ;  /* 0x000000400a057824 */ /* 0x000fe400078e00ff */
[----:B------:R-:W-:Y:S01]  /*09b0*/  IMAD.SHL.U32 R246, R246, 0x2, RZ ;  /* 0x00000002f6f67824 */ /* 0x000fe200078e00ff */
[----:B------:R-:W-:-:S02]  /*09c0*/  LOP3.LUT R6, R2, 0x8, R0, 0xf8, !PT ;  /* 0x0000000802067812 */ /* 0x000fc400078ef800 */
[----:B------:R-:W-:Y:S01]  /*09d0*/  LOP3.LUT R0, R5, 0xfffffe00, RZ, 0xc0, !PT ;  /* 0xfffffe0005007812 */ /* 0x000fe200078ec0ff */
[----:B------:R-:W-:Y:S01]  /*09e0*/  IMAD.IADD R249, R246, 0x1, R248 ;  /* 0x00000001f6f97824 */ /* 0x000fe200078e02f8 */
[----:B------:R-:W-:Y:S02]  /*09f0*/  LOP3.LUT R2, R4, R8, R2, 0x1e, !PT ;  /* 0x0000000804027212 */ /* 0x000fe400078e1e02 */
[----:B-1----:R-:W-:Y:S01]  /*0a00*/  LEA R11, R7, 0x18000, 0x1 ;  /* 0x00018000070b7811 */ /* 0x002fe200078e08ff */
[--C-:B------:R-:W-:Y:S01]  /*0a10*/  IMAD R233, R233, 0x400, R0.reuse ;  /* 0x00000400e9e97824 */ /* 0x100fe200078e0200 */
[----:B------:R-:W-:Y:S01]  /*0a20*/  LOP3.LUT R232, R2, R0, RZ, 0xfc, !PT ;  /* 0x0000000002e87212 */ /* 0x000fe200078efcff */
[----:B------:R-:W-:Y:S01]  /*0a30*/  IMAD R227, R227, 0x400, R0 ;  /* 0x00000400e3e37824 */ /* 0x000fe200078e0200 */
[C---:B------:R-:W-:Y:S01]  /*0a40*/  IADD3 R0, R11.reuse, 0x40, RZ ;  /* 0x000000400b007810 */ /* 0x040fe20007ffe0ff */
[----:B------:R1:W-:Y:S01]  /*0a50*/  STL [R1+0x48], R11 ;  /* 0x0000480b01007387 */ /* 0x0003e20000100800 */
[----:B------:R-:W-:-:S02]  /*0a60*/  @P2 IADD3 R0, R11, -0x40, RZ ;  /* 0xffffffc00b002810 */ /* 0x000fc40007ffe0ff */
[----:B------:R-:W-:Y:S02]  /*0a70*/  LOP3.LUT R4, R6, R4, RZ, 0x3c, !PT ;  /* 0x0000000406047212 */ /* 0x000fe400078e3cff */
[C---:B------:R-:W-:Y:S01]  /*0a80*/  IADD3 R247, R246.reuse, 0x20, RZ ;  /* 0x00000020f6f77810 */ /* 0x040fe20007ffe0ff */
[----:B------:R1:W-:Y:S01]  /*0a90*/  STL [R1+0x4c], R0 ;  /* 0x00004c0001007387 */ /* 0x0003e20000100800 */
[----:B------:R-:W-:Y:S01]  /*0aa0*/  @P1 IADD3 R247, R246, -0x20, RZ ;  /* 0xffffffe0f6f71810 */ /* 0x000fe20007ffe0ff */
[----:B------:R-:W-:Y:S02]  /*0ab0*/  IMAD.IADD R227, R4, 0x1, R227 ;  /* 0x0000000104e37824 */ /* 0x000fe400078e02e3 */
[----:B------:R-:W-:Y:S02]  /*0ac0*/  IMAD.IADD R233, R233, 0x1, R4 ;  /* 0x00000001e9e97824 */ /* 0x000fe400078e0204 */
[----:B------:R-:W-:Y:S01]  /*0ad0*/  IMAD.IADD R248, R248, 0x1, R247 ;  /* 0x00000001f8f87824 */ /* 0x000fe200078e02f7 */
[----:B------:R-:W-:-:S02]  /*0ae0*/  LEA R227, R227, 0x28000, 0x1 ;  /* 0x00028000e3e37811 */ /* 0x000fc400078e08ff */
.L_x_367:
        /* <DEDUP_REMOVED lines=21> */
[----:B------:R2:W3:Y:S01]  /*0c40*/  @P2 LDG.E R8, [R4.64] ;  /* 0x0000000404082981 */ /* 0x0004e2000c1e1900 */
[----:B------:R-:W-:Y:S02]  /*0c50*/  UIADD3 UR8, UP0, UR13, UR8, URZ ;  /* 0x000000080d087290 */ /* 0x000fe4000ff1e03f */
[----:B------:R-:W-:Y:S01]  /*0c60*/  PLOP3.LUT P1, PT, PT, PT, UP4, 0x80, 0x0 ;  /* 0x000000000000781c */ /* 0x000fe20003f2f048 */
[----:B----4-:R2:W4:Y:S01]  /*0c70*/  @P2 LDG.E R2, [R4.64+0x4] ;  /* 0x0000040404022981 */ /* 0x010522000c1e1900 */
[----:B------:R-:W-:Y:S01]  /*0c80*/  UIADD3.X UR9, UR12, UR9, URZ, UP0, !UPT ;  /* 0x000000090c097290 */ /* 0x000fe200087fe43f */
[----:B------:R-:W-:Y:S01]  /*0c90*/  PLOP3.LUT P0, PT, PT, PT, UP2, 0x80, 0x0 ;  /* 0x000000000000781c */ /* 0x000fe20003f0f028 */
[----:B------:R-:W-:-:S02]  /*0ca0*/  IMAD.U32 R6, RZ, RZ, UR6 ;  /* 0x00000006ff067e24 */ /* 0x000fc4000f8e00ff */
[----:B------:R-:W-:-:S10]  /*0cb0*/  IMAD.U32 R7, RZ, RZ, UR7 ;  /* 0x00000007ff077e24 */ /* 0x000fd4000f8e00ff */
[----:B------:R-:W5:Y:S01]  /*0cc0*/  @P0 LDG.E R6, [R6.64] ;  /* 0x0000000406060981 */ /* 0x000f62000c1e1900 */
[----:B--2---:R-:W-:Y:S02]  /*0cd0*/  IMAD.U32 R4, RZ, RZ, UR8 ;  /* 0x00000008ff047e24 */ /* 0x004fe4000f8e00ff */
[----:B------:R-:W-:-:S05]  /*0ce0*/  IMAD.U32 R5, RZ, RZ, UR9 ;  /* 0x00000009ff057e24 */ /* 0x000fca000f8e00ff */
[----:B-1----:R-:W2:Y:S01]  /*0cf0*/  @!P1 LDG.E R0, [R4.64] ;  /* 0x0000000404009981 */ /* 0x002ea2000c1e1900 */
[----:B------:R-:W1:Y:S01]  /*0d00*/  S2UR UR24, SR_CTAID.X ;  /* 0x00000000001879c3 */ /* 0x000e620000002500 */
[----:B------:R-:W-:Y:S02]  /*0d10*/  UMOV UR14, 0xffffffff ;  /* 0xffffffff000e7882 */ /* 0x000fe40000000000 */
[----:B------:R-:W1:Y:S01]  /*0d20*/  S2R R27, SR_TID.X ;  /* 0x00000000001b7919 */ /* 0x000e620000002100 */
[----:B------:R-:W-:Y:S02]  /*0d30*/  UMOV UR27, 0xffffffff ;  /* 0xffffffff001b7882 */ /* 0x000fe40000000000 */
[----:B------:R-:W-:Y:S02]  /*0d40*/  ULDC UR8, c[0x0][0xc] ;  /* 0x0000030000087ab9 */ /* 0x000fe40000000800 */
[----:B------:R-:W-:Y:S02]  /*0d50*/  USHF.L.U32 UR8, UR8, 0x6, URZ ;  /* 0x0000000608087899 */ /* 0x000fe4000800063f */
[----:B------:R-:W-:-:S02]  /*0d60*/  UMOV UR17, URZ ;  /* 0x0000003f00117c82 */ /* 0x000fc40008000000 */
[----:B-1----:R-:W-:Y:S01]  /*0d70*/  USHF.L.U32 UR6, UR24, 0x6, URZ ;  /* 0x0000000618067899 */ /* 0x002fe2000800063f */
[----:B------:R-:W-:-:S03]  /*0d80*/  SHF.R.S32.HI R26, RZ, 0x1f, R27 ;  /* 0x0000001fff1a7819 */ /* 0x000fc6000001141b */
[----:B------:R-:W-:-:S03]  /*0d90*/  UIMAD UR6, UR8, UR40, UR6 ;  /* 0x00000028080672a4 */ /* 0x000fc6000f8e0206 */
[----:B------:R-:W-:Y:S01]  /*0da0*/  ULDC UR8, c[0x0][0x218] ;  /* 0x0000860000087ab9 */ /* 0x000fe20000000800 */
[----:B---3--:R-:W1:Y:S08]  /*0db0*/  @P2 R2UR UR14, R8 ;  /* 0x00000000080e23c2 */ /* 0x008e7000000e0000 */
[----:B----4-:R-:W1:Y:S08]  /*0dc0*/  @P2 R2UR UR7, R2 ;  /* 0x00000000020723c2 */ /* 0x010e7000000e0000 */
[----:B-----5:R3:W4:Y:S08]  /*0dd0*/  @P0 R2UR UR17, R6 ;  /* 0x00000000061103c2 */ /* 0x02073000000e0000 */
[----:B--2---:R2:W3:Y:S01]  /*0de0*/  @!P1 R2UR UR27, R0 ;  /* 0x00000000001b93c2 */ /* 0x0044e200000e0000 */
[----:B------:R-:W-:-:S04]  /*0df0*/  ISETP.NE.U32.AND P1, PT, RZ, c[0x0][0x248], PT ;  /* 0x00009200ff007a0c */ /* 0x000fc80003f25070 */
[----:B------:R-:W-:Y:S01]  /*0e00*/  ISETP.NE.AND.EX P1, PT, RZ, c[0x0][0x24c], PT, P1 ;  /* 0x00009300ff007a0c */ /* 0x000fe20003f25310 */
[----:B-1----:R-:W-:-:S07]  /*0e10*/  @UP1 UIADD3 UR26, UR7, -UR14, URZ ;  /* 0x8000000e071a1290 */ /* 0x002fce000fffe03f */
[----:B------:R-:W-:Y:S01]  /*0e20*/  @!UP1 ULDC UR26, c[0x0][0x214] ;  /* 0x00008500001a9ab9 */ /* 0x000fe20000000800 */
[----:B--2---:R-:W-:-:S04]  /*0e30*/  LEA.HI R0, R26, R27, RZ, 0x3 ;  /* 0x0000001b1a007211 */ /* 0x004fc800078f18ff */
[----:B------:R-:W-:Y:S01]  /*0e40*/  SHF.R.S32.HI R14, RZ, 0x3, R0 ;  /* 0x00000003ff0e7819 */ /* 0x000fe20000011400 */
[----:B------:R-:W-:-:S03]  /*0e50*/  IMAD.U32 R0, RZ, RZ, UR6 ;  /* 0x00000006ff007e24 */ /* 0x000fc6000f8e00ff */
[----:B------:R-:W-:Y:S02]  /*0e60*/  IADD3 R20, P0, R14, UR6, RZ ;  /* 0x000000060e147c10 */ /* 0x000fe4000ff1e0ff */
[----:B------:R-:W-:-:S04]  /*0e70*/  SHF.R.S32.HI R24, RZ, 0x1f, R14 ;  /* 0x0000001fff187819 */ /* 0x000fc8000001140e */
[----:B------:R-:W-:Y:S01]  /*0e80*/  LEA.HI.X.SX32 R21, R0, R24, 0x1, P0 ;  /* 0x0000001800157211 */ /* 0x000fe200000f0eff */
[----:B------:R-:W-:Y:S05]  /*0e90*/  @!P1 BRA `(.L_x_321) ;  /* 0x0000007000009947 */ /* 0x000fea0003800000 */
[----:B---34-:R-:W-:-:S13]  /*0ea0*/  PLOP3.LUT P0, PT, PT, PT, UP3, 0x80, 0x0 ;  /* 0x000000000000781c */ /* 0x018fda0003f0f038 */
[----:B------:R-:W2:Y:S04]  /*0eb0*/  @P0 LDG.E R0, [R4.64+0x4] ;  /* 0x0000040404000981 */ /* 0x000ea8000c1e1900 */
[----:B------:R-:W3:Y:S01]  /*0ec0*/  @!P0 LDG.E R4, [R4.64] ;  /* 0x0000000404048981 */ /* 0x000ee2000c1e1900 */
[----:B--2---:R-:W1:Y:S02]  /*0ed0*/  @P0 R2UR UR6, R0 ;  /* 0x00000000000603c2 */ /* 0x004e6400000e0000 */
[----:B-1----:R-:W-:-:S11]  /*0ee0*/  @UP3 UIADD3 UR8, UR6, -UR27, URZ ;  /* 0x8000001b06083290 */ /* 0x002fd6000fffe03f */
[----:B---3--:R1:W2:Y:S01]  /*0ef0*/  @!P0 R2UR UR8, R4 ;  /* 0x00000000040883c2 */ /* 0x0082a200000e0000 */
[----:B------:R-:W-:-:S07]  /*0f00*/  DEPBAR.LE SB1, 0x0, {2} ;  /* 0x000090040000791a */ /* 0x000fce0000000000 */
.L_x_321:
[----:B---34-:R-:W-:Y:S02]  /*0f10*/  ULDC.64 UR6, c[0x0][0x258] ;  /* 0x0000960000067ab9 */ /* 0x018fe40000000a00 */
        /* <DEDUP_REMOVED lines=15> */
[----:B-1----:R-:W-:-:S02]  /*1010*/  @UP2 UIADD3 UR15, UR9, -UR17, URZ ;  /* 0x80000011090f2290 */ /* 0x002fc4000fffe03f */
[----:B------:R-:W-:-:S04]  /*1020*/  @!UP2 UIADD3 UR15, UR6, UR8, -UR17 ;  /* 0x00000008060fa290 */ /* 0x000fc8000fffe811 */
[----:B------:R-:W-:-:S06]  /*1030*/  UISETP.GT.AND UP0, UPT, UR15, UR20, UPT ;  /* 0x000000140f00728c */ /* 0x000fcc000bf04270 */
[----:B------:R-:W-:-:S13]  /*1040*/  PLOP3.LUT P0, PT, PT, PT, UP0, 0x80, 0x0 ;  /* 0x000000000000781c */ /* 0x000fda0003f0f008 */
[----:B------:R-:W-:Y:S05]  /*1050*/  @!P0 BRA `(.L_x_322) ;  /* 0x00009fc000008947 */ /* 0x000fea0003800000 */
[----:B------:R-:W-:Y:S02]  /*1060*/  ULDC.64 UR12, c[0x0][0x178] ;  /* 0x00005e00000c7ab9 */ /* 0x000fe40000000a00 */
[----:B------:R-:W-:Y:S02]  /*1070*/  UISETP.NE.AND UP0, UPT, UR27, -0x1, UPT ;  /* 0xffffffff1b00788c */ /* 0x000fe4000bf05270 */
[----:B------:R-:W-:Y:S02]  /*1080*/  UIMAD UR11, UR37, UR12, URZ ;  /* 0x0000000c250b72a4 */ /* 0x000fe4000f8e023f */
[----:B------:R-:W-:Y:S02]  /*1090*/  UIADD3 UR10, UR26, 0x3f, URZ ;  /* 0x0000003f1a0a7890 */ /* 0x000fe4000fffe03f */
[----:B------:R-:W-:Y:S01]  /*10a0*/  UIMAD UR13, UR34, UR13, UR11 ;  /* 0x0000000d220d72a4 */ /* 0x000fe2000f8e020b */
[----:B------:R-:W-:Y:S01]  /*10b0*/  PLOP3.LUT P1, PT, PT, PT, UP0, 0x80, 0x0 ;  /* 0x000000000000781c */ /* 0x000fe20003f2f008 */
[----:B------:R-:W-:-:S02]  /*10c0*/  ULDC.64 UR6, c[0x0][0x190] ;  /* 0x0000640000067ab9 */ /* 0x000fc40000000a00 */
[----:B------:R-:W-:Y:S02]  /*10d0*/  USHF.R.S32.HI UR11, URZ, 0x1f, UR10 ;  /* 0x0000001f3f0b7899 */ /* 0x000fe4000801140a */
[----:B------:R-:W-:Y:S02]  /*10e0*/  UIMAD.WIDE.U32 UR8, UR14, UR6, URZ ;  /* 0x000000060e0872a5 */ /* 0x000fe4000f8e003f */
[----:B------:R-:W-:Y:S02]  /*10f0*/  UIMAD UR21, UR14, UR7, URZ ;  /* 0x000000070e1572a4 */ /* 0x000fe4000f8e023f */
[----:B------:R-:W-:Y:S02]  /*1100*/  UIMAD.WIDE.U32 UR6, UR34, UR12, URZ ;  /* 0x0000000c220672a5 */ /* 0x000fe4000f8e003f */
[----:B------:R-:W-:Y:S02]  /*1110*/  UISETP.NE.AND UP2, UPT, UR14, -0x1, UPT ;  /* 0xffffffff0e00788c */ /* 0x000fe4000bf45270 */
[----:B------:R-:W-:-:S02]  /*1120*/  ULEA.HI UR11, UR11, UR10, URZ, 0x6 ;  /* 0x0000000a0b0b7291 */ /* 0x000fc4000f8f303f */
[----:B------:R-:W-:Y:S02]  /*1130*/  @UP0 UIADD3 UR10, UR17, UR27, URZ ;  /* 0x0000001b110a0290 */ /* 0x000fe4000fffe03f */
[----:B------:R-:W-:Y:S02]  /*1140*/  ULDC.64 UR18, c[0x0][0x198] ;  /* 0x0000660000127ab9 */ /* 0x000fe40000000a00 */
[----:B------:R-:W-:Y:S02]  /*1150*/  USEL UR31, UR6, UR8, !UP2 ;  /* 0x00000008061f7287 */ /* 0x000fe4000d000000 */
[----:B------:R-:W-:Y:S02]  /*1160*/  UIADD3 UR30, UR7, UR13, URZ ;  /* 0x0000000d071e7290 */ /* 0x000fe4000fffe03f */
[----:B------:R-:W-:Y:S02]  /*1170*/  ULOP3.LUT UR8, UR11, 0xffffffc0, URZ, 0xc0, !UPT ;  /* 0xffffffc00b087892 */ /* 0x000fe4000f8ec03f */
[----:B------:R-:W-:-:S02]  /*1180*/  @UP0 UIMAD.WIDE.U32 UR6, UR10, UR18, URZ ;  /* 0x000000120a0602a5 */ /* 0x000fc4000f8e003f */
[----:B------:R-:W-:Y:S02]  /*1190*/  UIADD3 UR22, UR8, -0x40, URZ ;  /* 0xffffffc008167890 */ /* 0x000fe4000fffe03f */
[----:B------:R-:W-:Y:S02]  /*11a0*/  @UP0 UIMAD UR28, UR10, UR19, UR7 ;  /* 0x000000130a1c02a4 */ /* 0x000fe4000f8e0207 */
[----:B------:R-:W-:Y:S02]  /*11b0*/  USHF.R.S32.HI UR36, URZ, 0x6, UR11 ;  /* 0x000000063f247899 */ /* 0x000fe4000801140b */
        /* <DEDUP_REMOVED lines=16> */
.L_x_323:
[----:B------:R-:W-:Y:S01]  /*12c0*/  IABS R6, c[0x0][0x1c8] ;  /* 0x0000720000067a13 */ /* 0x000fe20000000000 */
[----:B------:R-:W-:Y:S01]  /*12d0*/  @UP0 UIADD3 UR8, UR17, UR27, URZ ;  /* 0x0000001b11080290 */ /* 0x000fe2000fffe03f */
[----:B------:R-:W-:Y:S01]  /*12e0*/  IABS R2, UR35 ;  /* 0x0000002300027c13 */ /* 0x000fe20008000000 */
        /* <DEDUP_REMOVED lines=11> */
[----:B------:R-:W-:-:S04]  /*13a0*/  IMAD R0, R0, R6, RZ ;  /* 0x0000000600007224 */ /* 0x000fc800078e02ff */
        /* <DEDUP_REMOVED lines=22> */
[----:B------:R-:W-:Y:S02]  /*1510*/  UIMAD.WIDE.U32 UR6, UR34, UR8, UR6 ;  /* 0x00000008220672a5 */ /* 0x000fe4000f8e0006 */
[----:B------:R-:W-:-:S04]  /*1520*/  UIMAD UR8, UR37, UR8, URZ ;  /* 0x00000008250872a4 */ /* 0x000fc8000f8e023f */
[----:B------:R-:W-:Y:S02]  /*1530*/  UIMAD UR8, UR34, UR9, UR8 ;  /* 0x00000009220872a4 */ /* 0x000fe4000f8e0208 */
[----:B------:R-:W-:Y:S02]  /*1540*/  UMOV UR21, UR6 ;  /* 0x0000000600157c82 */ /* 0x000fe40008000000 */
[----:B------:R-:W-:-:S03]  /*1550*/  UIADD3 UR23, UR7, UR8, URZ ;  /* 0x0000000807177290 */ /* 0x000fc6000fffe03f */
.L_x_324:
        /* <DEDUP_REMOVED lines=18> */
[----:B------:R-:W-:Y:S02]  /*1680*/  USHF.L.U32 UR10, UR34, 0x7, URZ ;  /* 0x00000007220a7899 */ /* 0x000fe4000800063f */
[----:B------:R-:W-:-:S02]  /*1690*/  UIMAD UR7, UR38, UR7, UR52 ;  /* 0x00000007260772a4 */ /* 0x000fc4000f8e0234 */
[----:B------:R-:W-:Y:S02]  /*16a0*/  USEL UR24, UR6, URZ, UP6 ;  /* 0x0000003f06187287 */ /* 0x000fe4000b000000 */
[----:B------:R-:W-:Y:S02]  /*16b0*/  UIADD3 UR12, UR43, UR7, URZ ;  /* 0x000000072b0c7290 */ /* 0x000fe4000fffe03f */
[----:B------:R-:W-:Y:S02]  /*16c0*/  UIMAD UR7, UR39, UR14, URZ ;  /* 0x0000000e270772a4 */ /* 0x000fe4000f8e023f */
[----:B------:R-:W-:Y:S02]  /*16d0*/  USHF.L.U64.HI UR6, UR34, 0x7, UR37 ;  /* 0x0000000722067899 */ /* 0x000fe40008010225 */
[----:B------:R-:W-:Y:S02]  /*16e0*/  @UP2 UIADD3 UR12, UR9, UR7, URZ ;  /* 0x00000007090c2290 */ /* 0x000fe4000fffe03f */
[----:B------:R-:W-:-:S02]  /*16f0*/  USEL UR7, UR10, URZ, UP1 ;  /* 0x0000003f0a077287 */ /* 0x000fc40008800000 */
[----:B------:R-:W-:Y:S02]  /*1700*/  USEL UR29, UR42, UR8, !UP2 ;  /* 0x000000082a1d7287 */ /* 0x000fe4000d000000 */
[----:B------:R-:W-:Y:S02]  /*1710*/  USEL UR6, UR6, URZ, UP1 ;  /* 0x0000003f06067287 */ /* 0x000fe40008800000 */
[----:B------:R-:W-:Y:S02]  /*1720*/  UIADD3 UR8, UP1, UR22, UR7, URZ ;  /* 0x0000000716087290 */ /* 0x000fe4000ff3e03f */
[----:B------:R-:W-:Y:S02]  /*1730*/  ULDC UR10, c[0x0][0x234] ;  /* 0x00008d00000a7ab9 */ /* 0x000fe40000000800 */
[----:B------:R-:W-:Y:S02]  /*1740*/  UIADD3.X UR7, UR33, UR6, URZ, UP1, !UPT ;  /* 0x0000000621077290 */ /* 0x000fe40008ffe43f */
[----:B------:R-:W-:-:S02]  /*1750*/  UIMAD UR6, UR39, UR8, URZ ;  /* 0x00000008270672a4 */ /* 0x000fc4000f8e023f */
[----:B------:R-:W-:Y:S02]  /*1760*/  USEL UR11, UR11, URZ, UP6 ;  /* 0x0000003f0b0b7287 */ /* 0x000fe4000b000000 */
        /* <DEDUP_REMOVED lines=12> */
.L_x_325:
[----:B------:R-:W-:-:S04]  /*1830*/  UMOV UR10, UR51 ;  /* 0x00000033000a7c82 */ /* 0x000fc80008000000 */
.L_x_326:
[----:B------:R-:W-:Y:S01]  /*1840*/  UIADD3 UR6, UP4, UP3, UR6, UR46, UR48 ;  /* 0x0000002e06067290 */ /* 0x000fe2000fb9e030 */
[----:B------:R-:W-:Y:S01]  /*1850*/  IMAD.U32 R2, RZ, RZ, UR5 ;  /* 0x00000005ff027e24 */ /* 0x000fe2000f8e00ff */
[----:B------:R-:W-:Y:S01]  /*1860*/  LEA.HI R23, R26, R27, RZ, 0x5 ;  /* 0x0000001b1a177211 */ /* 0x000fe200078f28ff */
[----:B------:R-:W-:Y:S01]  /*1870*/  IMAD.U32 R0, RZ, RZ, UR4 ;  /* 0x00000004ff007e24 */ /* 0x000fe2000f8e00ff */
[----:B------:R-:W-:Y:S01]  /*1880*/  UIADD3 UR32, UP2, UP1, UR24, UR6, UR29 ;  /* 0x0000000618207290 */ /* 0x000fe2000f95e01d */
[----:B------:R-:W-:Y:S01]  /*1890*/  SHF.R.S32.HI R245, RZ, 0x1f, R244 ;  /* 0x0000001ffff57819 */ /* 0x000fe200000114f4 */
[----:B------:R-:W-:Y:S01]  /*18a0*/  UIADD3.X UR6, UR9, UR49, UR54, UP4, UP3 ;  /* 0x0000003109067290 */ /* 0x000fe2000a7e6436 */
[----:B------:R-:W-:Y:S01]  /*18b0*/  SHF.R.S32.HI R19, RZ, 0x5, R23 ;  /* 0x00000005ff137819 */ /* 0x000fe20000011417 */
[----:B------:R-:W-:Y:S01]  /*18c0*/  ULDC.64 UR4, c[0x0][0x3c8] ;  /* 0x0000f20000047ab9 */ /* 0x000fe20000000a00 */
[----:B------:R-:W-:Y:S01]  /*18d0*/  IADD3 R4, P2, R244, UR18, RZ ;  /* 0x00000012f4047c10 */ /* 0x000fe2000ff5e0ff */
[----:B------:R-:W-:Y:S01]  /*18e0*/  UIADD3.X UR29, UR11, UR6, UR12, UP2, UP1 ;  /* 0x000000060b1d7290 */ /* 0x000fe200097e240c */
[----:B------:R-:W-:Y:S01]  /*18f0*/  IADD3 R12, P0, R14, UR22, RZ ;  /* 0x000000160e0c7c10 */ /* 0x000fe2000ff1e0ff */
[----:B------:R-:W-:Y:S01]  /*1900*/  IMAD.U32 R6, RZ, RZ, UR22 ;  /* 0x00000016ff067e24 */ /* 0x000fe2000f8e00ff */
[----:B------:R-:W-:Y:S01]  /*1910*/  ULDC.64 UR6, c[0x0][0x1a8] ;  /* 0x00006a0000067ab9 */ /* 0x000fe20000000a00 */
[----:B------:R-:W-:Y:S01]  /*1920*/  IADD3.X R5, R245, UR19, RZ, P2, !PT ;  /* 0x00000013f5057c10 */ /* 0x000fe200097fe4ff */
[----:B------:R-:W-:Y:S01]  /*1930*/  UIMAD UR6, UR58, UR6, URZ ;  /* 0x000000063a0672a4 */ /* 0x000fe2000f8e023f */
[----:B------:R-:W-:Y:S01]  /*1940*/  IADD3.X R13, R24, UR33, RZ, P0, !PT ;  /* 0x00000021180d7c10 */ /* 0x000fe200087fe4ff */
[----:B------:R-:W-:Y:S01]  /*1950*/  IMAD.U32 R9, RZ, RZ, UR35 ;  /* 0x00000023ff097e24 */ /* 0x000fe2000f8e00ff */
[----:B------:R-:W-:Y:S01]  /*1960*/  BSSY B1, `(.L_x_322) ;  /* 0x000096b000017945 */ /* 0x000fe20003800000 */
[----:B------:R-:W-:Y:S01]  /*1970*/  UIMAD UR14, UR35, UR7, UR6 ;  /* 0x00000007230e72a4 */ /* 0x000fe2000f8e0206 */
[----:B------:R-:W-:Y:S01]  /*1980*/  IMAD.WIDE.U32 R4, R6, c[0x0][0x370], R4 ;  /* 0x0000dc0006047a25 */ /* 0x000fe200078e0004 */
[C---:B------:R-:W-:Y:S01]  /*1990*/  IADD3 R251, R244.reuse, 0x40, RZ ;  /* 0x00000040f4fb7810 */ /* 0x040fe20007ffe0ff */
[----:B------:R-:W-:Y:S01]  /*19a0*/  ULDC.64 UR6, c[0x0][0x370] ;  /* 0x0000dc0000067ab9 */ /* 0x000fe20000000a00 */
[----:B------:R-:W-:Y:S01]  /*19b0*/  IADD3 R250, R244, 0x80, RZ ;  /* 0x00000080f4fa7810 */ /* 0x000fe20007ffe0ff */
[----:B------:R-:W-:Y:S01]  /*19c0*/  UIMAD UR6, UR33, UR6, URZ ;  /* 0x00000006210672a4 */ /* 0x000fe2000f8e023f */
[----:B------:R-:W-:Y:S01]  /*19d0*/  IMAD.WIDE.U32 R6, R12, c[0x0][0x190], R244 ;  /* 0x000064000c067a25 */ /* 0x000fe200078e00f4 */
[----:B------:R-:W-:-:S02]  /*19e0*/  IADD3 R252, R244, 0xc0, RZ ;  /* 0x000000c0f4fc7810 */ /* 0x000fc40007ffe0ff */
[----:B------:R-:W-:Y:S01]  /*19f0*/  UIMAD UR24, UR22, UR7, UR6 ;  /* 0x00000007161872a4 */ /* 0x000fe2000f8e0206 */
[----:B------:R-:W-:Y:S02]  /*1a00*/  IMAD.U32 R11, RZ, RZ, UR35 ;  /* 0x00000023ff0b7e24 */ /* 0x000fe4000f8e00ff */
[----:B------:R-:W-:Y:S02]  /*1a10*/  ULDC.64 UR6, c[0x0][0x378] ;  /* 0x0000de0000067ab9 */ /* 0x000fe40000000a00 */
[----:B------:R-:W-:Y:S01]  /*1a20*/  UIMAD UR6, UR58, UR6, URZ ;  /* 0x000000063a0672a4 */ /* 0x000fe2000f8e023f */
[----:B------:R-:W-:-:S03]  /*1a30*/  IADD3 R5, R5, UR24, RZ ;  /* 0x0000001805057c10 */ /* 0x000fc6000fffe0ff */
[----:B------:R-:W-:Y:S02]  /*1a40*/  UIMAD UR8, UR35, UR7, UR6 ;  /* 0x00000007230872a4 */ /* 0x000fe4000f8e0206 */
[----:B------:R-:W-:Y:S01]  /*1a50*/  UIADD3 UR6, UR22, UR10, URZ ;  /* 0x0000000a16067290 */ /* 0x000fe2000fffe03f */
[----:B------:R-:W-:-:S03]  /*1a60*/  IMAD.WIDE.U32 R4, R9, c[0x0][0x378], R4 ;  /* 0x0000de0009047a25 */ /* 0x000fc600078e0004 */
[----:B------:R-:W-:-:S03]  /*1a70*/  UIMAD.WIDE UR6, UR6, UR61, UR4 ;  /* 0x0000003d060672a5 */ /* 0x000fc6000f8e0204 */
[----:B------:R-:W-:-:S04]  /*1a80*/  ULDC.64 UR4, c[0x0][0x200] ;  /* 0x0000800000047ab9 */ /* 0x000fc80000000a00 */
[----:B------:R-:W-:Y:S02]  /*1a90*/  UMOV UR12, UR6 ;  /* 0x00000006000c7c82 */ /* 0x000fe40008000000 */
[----:B------:R-:W-:Y:S02]  /*1aa0*/  UIADD3 UR6, UR22, UR13, URZ ;  /* 0x0000000d16067290 */ /* 0x000fe4000fffe03f */
[----:B------:R-:W-:Y:S02]  /*1ab0*/  UMOV UR11, UR7 ;  /* 0x00000007000b7c82 */ /* 0x000fe40008000000 */
[----:B------:R-:W-:Y:S01]  /*1ac0*/  UIMAD.WIDE UR6, UR6, UR61, UR4 ;  /* 0x0000003d060672a5 */ /* 0x000fe2000f8e0204 */
[----:B------:R1:W2:Y:S01]  /*1ad0*/  R2UR UR4, R0 ;  /* 0x00000000000473c2 */ /* 0x0002a200000e0000 */
[----:B------:R-:W-:-:S05]  /*1ae0*/  ULDC UR13, c[0x0][0x2e8] ;  /* 0x0000ba00000d7ab9 */ /* 0x000fca0000000800 */
[----:B------:R-:W-:Y:S02]  /*1af0*/  UMOV UR10, UR6 ;  /* 0x00000006000a7c82 */ /* 0x000fe40008000000 */
[----:B------:R-:W-:Y:S01]  /*1b00*/  UIADD3 UR6, -UR15, UR26, UR20 ;  /* 0x0000001a0f067290 */ /* 0x000fe2000fffe114 */
[----:B------:R3:W4:Y:S01]  /*1b10*/  R2UR UR5, R2 ;  /* 0x00000000020573c2 */ /* 0x00072200000e0000 */
[----:B------:R-:W-:Y:S02]  /*1b20*/  UMOV UR9, UR7 ;  /* 0x0000000700097c82 */ /* 0x000fe40008000000 */
[----:B------:R-:W-:-:S04]  /*1b30*/  UIADD3 UR6, UR6, -UR13, URZ ;  /* 0x8000000d06067290 */ /* 0x000fc8000fffe03f */
[----:B------:R-:W-:-:S04]  /*1b40*/  USHF.R.S32.HI UR13, URZ, 0x1f, UR6 ;  /* 0x0000001f3f0d7899 */ /* 0x000fc80008011406 */
[----:B------:R-:W-:Y:S02]  /*1b50*/  ULEA.HI UR13, UR13, UR6, URZ, 0x6 ;  /* 0x000000060d0d7291 */ /* 0x000fe4000f8f303f */
[----:B------:R-:W-:Y:S01]  /*1b60*/  UIADD3 UR6, UR36, -0x1, URZ ;  /* 0xffffffff24067890 */ /* 0x000fe2000fffe03f */
[----:B-1----:R-:W-:Y:S01]  /*1b70*/  LOP3.LUT R0, R23, 0xffffffe0, RZ, 0xc0, !PT ;  /* 0xffffffe017007812 */ /* 0x002fe200078ec0ff */
[----:B------:R-:W-:-:S04]  /*1b80*/  USHF.R.S32.HI UR13, URZ, 0x6, UR13 ;  /* 0x000000063f0d7899 */ /* 0x000fc8000801140d */
[----:B------:R-:W-:Y:S01]  /*1b90*/  IMAD.IADD R15, R27, 0x1, -R0 ;  /* 0x000000011b0f7824 */ /* 0x000fe200078e0a00 */
[----:B------:R-:W-:-:S03]  /*1ba0*/  UISETP.LT.AND UP1, UPT, URZ, UR13, UPT ;  /* 0x0000000d3f00728c */ /* 0x000fc6000bf21270 */
[----:B------:R-:W-:Y:S01]  /*1bb0*/  IMAD R0, R19, UR47, R15 ;  /* 0x0000002f13007c24 */ /* 0x000fe2000f8e020f */
[----:B------:R-:W-:-:S04]  /*1bc0*/  USEL UR13, URZ, UR13, !UP1 ;  /* 0x0000000d3f0d7287 */ /* 0x000fc8000c800000 */
[----:B---3--:R-:W-:Y:S01]  /*1bd0*/  IADD3 R2, P0, R0, UR32, RZ ;  /* 0x0000002000027c10 */ /* 0x008fe2000ff1e0ff */
[----:B------:R-:W-:-:S03]  /*1be0*/  UISETP.GT.AND UP1, UPT, UR36, UR13, UPT ;  /* 0x0000000d2400728c */ /* 0x000fc6000bf24270 */
[----:B------:R-:W-:Y:S01]  /*1bf0*/  LEA.HI.X.SX32 R10, R0, UR29, 0x1, P0 ;  /* 0x0000001d000a7c11 */ /* 0x000fe200080f0eff */
[----:B------:R-:W-:Y:S01]  /*1c00*/  IMAD R0, R13, c[0x0][0x190], RZ ;  /* 0x000064000d007a24 */ /* 0x000fe200078e02ff */
[----:B------:R-:W-:Y:S01]  /*1c10*/  IADD3 R8, P0, R6, UR31, RZ ;  /* 0x0000001f06087c10 */ /* 0x000fe2000ff1e0ff */
[----:B------:R-:W-:Y:S02]  /*1c20*/  IMAD.MOV.U32 R6, RZ, RZ, R4 ;  /* 0x000000ffff067224 */ /* 0x000fe400078e0004 */
[----:B------:R-:W-:Y:S02]  /*1c30*/  IMAD R18, R12, c[0x0][0x194], R0 ;  /* 0x000065000c127a24 */ /* 0x000fe400078e0200 */
[----:B------:R-:W-:-:S03]  /*1c40*/  IMAD R0, R24, c[0x0][0x370], RZ ;  /* 0x0000dc0018007a24 */ /* 0x000fc600078e02ff */
[----:B------:R-:W-:Y:S01]  /*1c50*/  IADD3.X R9, R7, UR30, R18, P0, !PT ;  /* 0x0000001e07097c10 */ /* 0x000fe200087fe412 */
[----:B------:R-:W-:Y:S01]  /*1c60*/  IMAD R0, R14, c[0x0][0x374], R0 ;  /* 0x0000dd000e007a24 */ /* 0x000fe200078e0200 */
[C---:B------:R-:W-:Y:S02]  /*1c70*/  LEA R234, P0, R2.reuse, c[0x0][0x350], 0x2 ;  /* 0x0000d40002ea7a11 */ /* 0x040fe400078010ff */
[----:B------:R-:W-:Y:S02]  /*1c80*/  IADD3 R7, R5, UR8, RZ ;  /* 0x0000000805077c10 */ /* 0x000fe4000fffe0ff */
[----:B------:R-:W-:Y:S01]  /*1c90*/  LEA.HI.X R235, R2, c[0x0][0x354], R10, 0x2, P0 ;  /* 0x0000d50002eb7a11 */ /* 0x000fe200000f140a */
[----:B------:R-:W-:Y:S01]  /*1ca0*/  IMAD.WIDE.U32 R10, R11, c[0x0][0x1a8], R8 ;  /* 0x00006a000b0a7a25 */ /* 0x000fe200078e0008 */
[----:B------:R-:W-:-:S03]  /*1cb0*/  PLOP3.LUT P0, PT, PT, PT, UP1, 0x80, 0x0 ;  /* 0x000000000000781c */ /* 0x000fc60003f0f018 */
[----:B------:R-:W-:Y:S01]  /*1cc0*/  IMAD.WIDE.U32 R6, R14, c[0x0][0x370], R6 ;  /* 0x0000dc000e067a25 */ /* 0x000fe200078e0006 */
[----:B------:R-:W-:Y:S02]  /*1cd0*/  LEA R241, P3, R10, c[0x0][0x160], 0x1 ;  /* 0x000058000af17a11 */ /* 0x000fe400078608ff */
[----:B------:R-:W-:Y:S01]  /*1ce0*/  IADD3 R17, R11, UR14, RZ ;  /* 0x0000000e0b117c10 */ /* 0x000fe2000fffe0ff */
[----:B------:R-:W-:Y:S01]  /*1cf0*/  IMAD.IADD R2, R7, 0x1, R0 ;  /* 0x0000000107027824 */ /* 0x000fe200078e0200 */
[----:B------:R-:W-:Y:S02]  /*1d00*/  LEA R240, P2, R6, c[0x0][0x330], 0x1 ;  /* 0x0000cc0006f07a11 */ /* 0x000fe400078408ff */
[----:B------:R-:W-:Y:S02]  /*1d10*/  LEA.HI.X R242, R10, c[0x0][0x164], R17, 0x1, P3 ;  /* 0x000059000af27a11 */ /* 0x000fe400018f0c11 */
[----:B------:R-:W-:Y:S01]  /*1d20*/  LEA.HI.X R243, R6, c[0x0][0x334], R2, 0x1, P2 ;  /* 0x0000cd0006f37a11 */ /* 0x000fe200010f0c02 */
[----:B--2-4-:R-:W-:Y:S05]  /*1d30*/  @P0 BRA `(.L_x_327) ;  /* 0x0000092000000947 */ /* 0x014fea0003800000 */
[----:B------:R-:W-:Y:S02]  /*1d40*/  @UP0 UIADD3 UR8, UR17, UR27, URZ ;  /* 0x0000001b11080290 */ /* 0x000fe4000fffe03f */
[----:B------:R-:W-:-:S02]  /*1d50*/  ULDC.64 UR10, c[0x0][0x3a0] ;  /* 0x0000e800000a7ab9 */ /* 0x000fc40000000a00 */
        /* <DEDUP_REMOVED lines=16> */
.L_x_328:
        /* <DEDUP_REMOVED lines=18> */
.L_x_329:
        /* <DEDUP_REMOVED lines=25> */
[----:B------:R-:W-:Y:S01]  /*2110*/  IMAD R0, R14, c[0x0][0x3a4], R0 ;  /* 0x0000e9000e007a24 */ /* 0x000fe200078e0200 */
        /* <DEDUP_REMOVED lines=9> */
.L_x_331:
[----:B------:R-:W-:Y:S05]  /*21b0*/  BSYNC B0 ;  /* 0x0000000000007941 */ /* 0x000fea0003800000 */
.L_x_330:
        /* <DEDUP_REMOVED lines=21> */
.L_x_333:
[----:B------:R-:W-:Y:S05]  /*2310*/  BSYNC B0 ;  /* 0x0000000000007941 */ /* 0x000fea0003800000 */
.L_x_332:
        /* <DEDUP_REMOVED lines=31> */
.L_x_335:
[----:B------:R-:W-:Y:S05]  /*2510*/  BSYNC B0 ;  /* 0x0000000000007941 */ /* 0x000fea0003800000 */
.L_x_334:
[----:B------:R-:W-:Y:S05]  /*2520*/  @P4 BRA `(.L_x_336) ;  /* 0x00008ae000004947 */ /* 0x000fea0003800000 */
[----:B------:R-:W-:Y:S01]  /*2530*/  IADD3 R0, P0, R14, 0x20, RZ ;  /* 0x000000200e007810 */ /* 0x000fe20007f1e0ff */
[----:B------:R-:W-:Y:S01]  /*2540*/  IMAD.MOV.U32 R7, RZ, RZ, R2 ;  /* 0x000000ffff077224 */ /* 0x000fe200078e0002 */
[----:B------:R-:W-:-:S02]  /*2550*/  ISETP.GE.AND P1, PT, R251, c[0x0][0x220], PT ;  /* 0x00008800fb007a0c */ /* 0x000fc40003f26270 */
[----:B------:R-:W-:Y:S01]  /*2560*/  ISETP.GE.AND P2, PT, R244, c[0x0][0x220], PT ;  /* 0x00008800f4007a0c */ /* 0x000fe20003f46270 */
[----:B-1----:R-:W-:Y:S01]  /*2570*/  IMAD.X R4, RZ, RZ, R24, P0 ;  /* 0x000000ffff047224 */ /* 0x002fe200000e0618 */
        /* <DEDUP_REMOVED lines=14> */
.L_x_327:
[----:B------:R-:W2:Y:S01]  /*2660*/  LDL R28, [R1+0x58] ;  /* 0x00005800011c7983 */ /* 0x000ea20000100800 */
[----:B------:R-:W-:Y:S01]  /*2670*/  PLOP3.LUT P0, PT, PT, PT, UP6, 0x80, 0x0 ;  /* 0x000000000000781c */ /* 0x000fe20003f0f068 */
[----:B------:R-:W-:Y:S01]  /*2680*/  ULEA.HI UR7, UR6, UR6, URZ, 0x1 ;  /* 0x0000000606077291 */ /* 0x000fe2000f8f083f */
[----:B------:R-:W-:Y:S03]  /*2690*/  BSSY B0, `(.L_x_337) ;  /* 0x0000035000007945 */ /* 0x000fe60003800000 */
[----:B------:R-:W-:-:S04]  /*26a0*/  ULOP3.LUT UR7, UR7, 0xfffffffe, URZ, 0xc0, !UPT ;  /* 0xfffffffe07077892 */ /* 0x000fc8000f8ec03f */
[----:B------:R-:W-:-:S04]  /*26b0*/  UIADD3 UR7, UR6, -UR7, URZ ;  /* 0x8000000706077290 */ /* 0x000fc8000fffe03f */
[----:B------:R-:W-:Y:S02]  /*26c0*/  UISETP.NE.AND UP0, UPT, UR7, 0x1, UPT ;  /* 0x000000010700788c */ /* 0x000fe4000bf05270 */
[----:B------:R-:W-:Y:S01]  /*26d0*/  UIMAD UR7, UR6, -0x40, UR26 ;  /* 0xffffffc0060778a4 */ /* 0x000fe2000f8e021a */
[----:B------:R-:W-:Y:S05]  /*26e0*/  @P0 BAR.SYNC.DEFER_BLOCKING 0x0 ;  /* 0x0000000000000b1d */ /* 0x000fea0000010000 */
[----:B------:R-:W-:Y:S01]  /*26f0*/  ISETP.GE.AND P6, PT, R14, UR7, PT ;  /* 0x000000070e007c0c */ /* 0x000fe2000bfc6270 */
[----:B--2---:R-:W-:-:S12]  /*2700*/  IMAD.SHL.U32 R237, R28, 0x2, RZ ;  /* 0x000000021ced7824 */ /* 0x004fd800078e00ff */
[----:B------:R1:W-:Y:S04]  /*2710*/  @P6 STS.128 [R237+0x10000], RZ ;  /* 0x010000ffed006388 */ /* 0x0003e80000000c00 */
[----:B------:R1:W-:Y:S04]  /*2720*/  @P6 STS.128 [R237+0x12000], RZ ;  /* 0x012000ffed006388 */ /* 0x0003e80000000c00 */
[----:B------:R1:W-:Y:S04]  /*2730*/  @P6 STS.128 [R237+0x14000], RZ ;  /* 0x014000ffed006388 */ /* 0x0003e80000000c00 */
[----:B------:R1:W-:Y:S01]  /*2740*/  @P6 STS.128 [R237+0x16000], RZ ;  /* 0x016000ffed006388 */ /* 0x0003e20000000c00 */
[----:B------:R-:W-:Y:S05]  /*2750*/  @P6 BRA `(.L_x_338) ;  /* 0x0000028000006947 */ /* 0x000fea0003800000 */
[----:B------:R-:W-:Y:S01]  /*2760*/  MOV R5, UR19 ;  /* 0x0000001300057c02 */ /* 0x000fe20008000f00 */
[----:B------:R-:W-:Y:S01]  /*2770*/  IMAD R0, R13, c[0x0][0x370], RZ ;  /* 0x0000dc000d007a24 */ /* 0x000fe200078e02ff */
[----:B------:R-:W-:Y:S01]  /*2780*/  MOV R8, UR35 ;  /* 0x0000002300087c02 */ /* 0x000fe20008000f00 */
[----:B------:R-:W-:Y:S01]  /*2790*/  IMAD.U32 R4, RZ, RZ, UR18 ;  /* 0x00000012ff047e24 */ /* 0x000fe2000f8e00ff */
[----:B------:R-:W-:Y:S01]  /*27a0*/  ISETP.GE.AND P4, PT, R244, c[0x0][0x220], PT ;  /* 0x00008800f4007a0c */ /* 0x000fe20003f86270 */
[C---:B------:R-:W-:Y:S01]  /*27b0*/  IMAD R0, R12.reuse, c[0x0][0x374], R0 ;  /* 0x0000dd000c007a24 */ /* 0x040fe200078e0200 */
[----:B------:R-:W-:Y:S01]  /*27c0*/  ISETP.GE.AND P3, PT, R251, c[0x0][0x220], PT ;  /* 0x00008800fb007a0c */ /* 0x000fe20003f66270 */
[----:B------:R-:W-:Y:S01]  /*27d0*/  IMAD.WIDE.U32 R4, R12, c[0x0][0x370], R4 ;  /* 0x0000dc000c047a25 */ /* 0x000fe200078e0004 */
[----:B------:R-:W-:-:S02]  /*27e0*/  ISETP.GE.AND P2, PT, R250, c[0x0][0x220], PT ;  /* 0x00008800fa007a0c */ /* 0x000fc40003f46270 */
[----:B------:R-:W-:Y:S01]  /*27f0*/  ISETP.GE.AND P1, PT, R252, c[0x0][0x220], PT ;  /* 0x00008800fc007a0c */ /* 0x000fe20003f26270 */
[----:B------:R-:W-:Y:S02]  /*2800*/  IMAD.IADD R5, R5, 0x1, R0 ;  /* 0x0000000105057824 */ /* 0x000fe400078e0200 */
[----:B------:R-:W-:Y:S02]  /*2810*/  IMAD.MOV.U32 R0, RZ, RZ, 0x2 ;  /* 0x00000002ff007424 */ /* 0x000fe400078e00ff */
[----:B------:R-:W-:Y:S02]  /*2820*/  IMAD.WIDE.U32 R8, R8, c[0x0][0x378], R4 ;  /* 0x0000de0008087a25 */ /* 0x000fe400078e0004 */
[----:B------:R2:W-:Y:S02]  /*2830*/  @P4 STS.128 [R237+0x10000], RZ ;  /* 0x010000ffed004388 */ /* 0x0005e40000000c00 */
[----:B------:R-:W-:Y:S01]  /*2840*/  IMAD.WIDE R4, R244, R0, c[0x0][0x330] ;  /* 0x0000cc00f4047625 */ /* 0x000fe200078e0200 */
[----:B------:R-:W-:-:S03]  /*2850*/  IADD3 R0, R9, UR8, RZ ;  /* 0x0000000809007c10 */ /* 0x000fc6000fffe0ff */
[----:B------:R-:W-:Y:S01]  /*2860*/  @!P4 IMAD.MOV.U32 R9, RZ, RZ, R243 ;  /* 0x000000ffff09c224 */ /* 0x000fe200078e00f3 */
[----:B------:R-:W-:-:S04]  /*2870*/  LEA R4, P0, R8, R4, 0x1 ;  /* 0x0000000408047211 */ /* 0x000fc800078008ff */
        /* <DEDUP_REMOVED lines=22> */
.L_x_338:
[----:B------:R-:W-:Y:S05]  /*29e0*/  BSYNC B0 ;  /* 0x0000000000007941 */ /* 0x000fea0003800000 */
.L_x_337:
        /* <DEDUP_REMOVED lines=10> */
[----:B--2---:R-:W-:Y:S01]  /*2a90*/  IMAD.WIDE.U32 R8, R231, c[0x0][0x370], RZ ;  /* 0x0000dc00e7087a25 */ /* 0x004fe200078e00ff */
[----:B------:R-:W-:-:S02]  /*2aa0*/  ISETP.GE.AND P3, PT, R251, c[0x0][0x220], PT ;  /* 0x00008800fb007a0c */ /* 0x000fc40003f66270 */
[----:B------:R-:W-:Y:S02]  /*2ab0*/  ISETP.GE.AND P2, PT, R250, c[0x0][0x220], PT ;  /* 0x00008800fa007a0c */ /* 0x000fe40003f46270 */
[----:B------:R-:W-:Y:S01]  /*2ac0*/  IADD3 R0, P1, R6, R8, RZ ;  /* 0x0000000806007210 */ /* 0x000fe20007f3e0ff */
[----:B------:R-:W-:-:S05]  /*2ad0*/  IMAD R6, R231, c[0x0][0x374], RZ ;  /* 0x0000dd00e7067a24 */ /* 0x000fca00078e02ff */
[----:B------:R-:W-:Y:S01]  /*2ae0*/  IADD3.X R2, R2, R9, R6, P1, !PT ;  /* 0x0000000902027210 */ /* 0x000fe20000ffe406 */
[----:B---3--:R-:W-:Y:S01]  /*2af0*/  @!P4 IMAD.MOV.U32 R4, RZ, RZ, c[0x0][0x370] ;  /* 0x0000dc00ff04c624 */ /* 0x008fe200078e00ff */
        /* <DEDUP_REMOVED lines=10> */
[--C-:B------:R-:W-:Y:S02]  /*2ba0*/  @!P3 LEA.HI.X R7, R0, c[0x0][0x334], R2.reuse, 0x1, P0 ;  /* 0x0000cd000007ba11 */ /* 0x100fe400000f0c02 */
        /* <DEDUP_REMOVED lines=20> */
.L_x_340:
[----:B------:R-:W-:Y:S05]  /*2cf0*/  BSYNC B0 ;  /* 0x0000000000007941 */ /* 0x000fea0003800000 */
.L_x_339:
[----:B------:R-:W-:Y:S01]  /*2d00*/  PLOP3.LUT P0, PT, PT, PT, UP0, 0x80, 0x0 ;  /* 0x000000000000781c */ /* 0x000fe20003f0f008 */
[----:B------:R-:W-:Y:S01]  /*2d10*/  BSSY B0, `(.L_x_341) ;  /* 0x0000048000007945 */ /* 0x000fe20003800000 */
[----:B------:R-:W-:-:S04]  /*2d20*/  IADD3 R0, R28, 0x4000, RZ ;  /* 0x000040001c007810 */ /* 0x000fc80007ffe0ff */
[----:B------:R-:W-:-:S05]  /*2d30*/  SEL R0, R0, R28, !P0 ;  /* 0x0000001c00007207 */ /* 0x000fca0004000000 */
[----:B------:R-:W-:Y:S01]  /*2d40*/  IMAD.SHL.U32 R236, R0, 0x2, RZ ;  /* 0x0000000200ec7824 */ /* 0x000fe200078e00ff */
[----:B------:R-:W-:Y:S05]  /*2d50*/  @!P6 BRA `(.L_x_342) ;  /* 0x000001100000e947 */ /* 0x000fea0003800000 */
[----:B------:R1:W-:Y:S04]  /*2d60*/  STS [R236], RZ ;  /* 0x000000ffec007388 */ /* 0x0003e80000000800 */
[----:B------:R1:W-:Y:S04]  /*2d70*/  STS [R236+0x4], RZ ;  /* 0x000004ffec007388 */ /* 0x0003e80000000800 */
        /* <DEDUP_REMOVED lines=13> */
[----:B------:R1:W-:Y:S01]  /*2e50*/  STS [R236+0x600c], RZ ;  /* 0x00600cffec007388 */ /* 0x0003e20000000800 */
[----:B------:R-:W-:Y:S05]  /*2e60*/  BRA `(.L_x_343) ;  /* 0x0000032000007947 */ /* 0x000fea0003800000 */
.L_x_342:
[----:B--23--:R-:W-:Y:S01]  /*2e70*/  IMAD.U32 R4, RZ, RZ, UR31 ;  /* 0x0000001fff047e24 */ /* 0x00cfe2000f8e00ff */
[----:B------:R-:W-:Y:S01]  /*2e80*/  ISETP.GE.AND P1, PT, R244, c[0x0][0x220], PT ;  /* 0x00008800f4007a0c */ /* 0x000fe20003f26270 */
[----:B------:R-:W-:Y:S01]  /*2e90*/  IMAD.U32 R5, RZ, RZ, UR30 ;  /* 0x0000001eff057e24 */ /* 0x000fe2000f8e00ff */
[----:B------:R-:W-:Y:S01]  /*2ea0*/  MOV R0, 0x2 ;  /* 0x0000000200007802 */ /* 0x000fe20000000f00 */
[----:B------:R-:W-:Y:S01]  /*2eb0*/  IMAD.U32 R6, RZ, RZ, UR35 ;  /* 0x00000023ff067e24 */ /* 0x000fe2000f8e00ff */
[----:B------:R-:W-:Y:S01]  /*2ec0*/  ISETP.GE.AND P3, PT, R251, c[0x0][0x220], PT ;  /* 0x00008800fb007a0c */ /* 0x000fe20003f66270 */
[----:B------:R-:W-:Y:S01]  /*2ed0*/  IMAD.WIDE.U32 R4, R12, c[0x0][0x190], R4 ;  /* 0x000064000c047a25 */ /* 0x000fe200078e0004 */
[----:B------:R-:W-:-:S04]  /*2ee0*/  ISETP.GE.AND P2, PT, R250, c[0x0][0x220], PT ;  /* 0x00008800fa007a0c */ /* 0x000fc80003f46270 */
[----:B------:R-:W-:-:S03]  /*2ef0*/  IADD3 R5, R18, R5, RZ ;  /* 0x0000000512057210 */ /* 0x000fc60007ffe0ff */
[----:B------:R-:W-:Y:S01]  /*2f00*/  @!P1 IMAD.MOV.U32 R8, RZ, RZ, R241 ;  /* 0x000000ffff089224 */ /* 0x000fe200078e00f1 */
[----:B------:R-:W-:Y:S01]  /*2f10*/  @!P1 MOV R9, R242 ;  /* 0x000000f200099202 */ /* 0x000fe20000000f00 */
[----:B------:R-:W-:Y:S01]  /*2f20*/  IMAD.WIDE.U32 R6, R6, c[0x0][0x1a8], R4 ;  /* 0x00006a0006067a25 */ /* 0x000fe200078e0004 */
[----:B------:R2:W-:Y:S03]  /*2f30*/  @P1 STS [R236], RZ ;  /* 0x000000ffec001388 */ /* 0x0005e60000000800 */
[----:B------:R-:W-:Y:S01]  /*2f40*/  IMAD.WIDE R4, R244, R0, c[0x0][0x160] ;  /* 0x00005800f4047625 */ /* 0x000fe200078e0200 */
[----:B------:R2:W-:Y:S01]  /*2f50*/  @P1 STS [R236+0x4], RZ ;  /* 0x000004ffec001388 */ /* 0x0005e20000000800 */
[----:B------:R-:W-:-:S03]  /*2f60*/  IADD3 R0, R7, UR14, RZ ;  /* 0x0000000e07007c10 */ /* 0x000fc6000fffe0ff */
[----:B------:R2:W-:Y:S01]  /*2f70*/  @P1 STS [R236+0x8], RZ ;  /* 0x000008ffec001388 */ /* 0x0005e20000000800 */
[----:B------:R-:W-:-:S03]  /*2f80*/  LEA R4, P4, R6, R4, 0x1 ;  /* 0x0000000406047211 */ /* 0x000fc600078808ff */
[----:B------:R2:W-:Y:S01]  /*2f90*/  @P1 STS [R236+0xc], RZ ;  /* 0x00000cffec001388 */ /* 0x0005e20000000800 */
[----:B------:R-:W-:-:S03]  /*2fa0*/  LEA.HI.X R5, R6, R5, R0, 0x1, P4 ;  /* 0x0000000506057211 */ /* 0x000fc600020f0c00 */
[----:B------:R-:W-:Y:S01]  /*2fb0*/  @!PT LDS RZ, [RZ] ;  /* 0x00000000fffff984 */ /* 0x000fe20000000800 */
[----:B------:R-:W-:Y:S01]  /*2fc0*/  @!PT LDS RZ, [RZ] ;  /* 0x00000000fffff984 */ /* 0x000fe20000000800 */
[----:B------:R-:W-:Y:S01]  /*2fd0*/  @!PT LDS RZ, [RZ] ;  /* 0x00000000fffff984 */ /* 0x000fe20000000800 */
[----:B------:R2:W-:Y:S01]  /*2fe0*/  @!P1 LDGSTS.E.BYPASS.LTC128B.128 [R236], [R8.64] ;  /* 0x0000000008ec9fae */ /* 0x0005e2000b901d44 */
[----:B------:R-:W-:-:S03]  /*2ff0*/  ISETP.GE.AND P1, PT, R252, c[0x0][0x220], PT ;  /* 0x00008800fc007a0c */ /* 0x000fc60003f26270 */
[----:B------:R2:W-:Y:S04]  /*3000*/  @P3 STS [R236+0x2000], RZ ;  /* 0x002000ffec003388 */ /* 0x0005e80000000800 */
[----:B------:R2:W-:Y:S04]  /*3010*/  @P3 STS [R236+0x2004], RZ ;  /* 0x002004ffec003388 */ /* 0x0005e80000000800 */
[----:B------:R2:W-:Y:S04]  /*3020*/  @P3 STS [R236+0x2008], RZ ;  /* 0x002008ffec003388 */ /* 0x0005e80000000800 */
[----:B------:R2:W-:Y:S04]  /*3030*/  @P3 STS [R236+0x200c], RZ ;  /* 0x00200cffec003388 */ /* 0x0005e80000000800 */
[----:B------:R-:W-:Y:S01]  /*3040*/  @!PT LDS RZ, [RZ] ;  /* 0x00000000fffff984 */ /* 0x000fe20000000800 */
[----:B------:R-:W-:Y:S01]  /*3050*/  @!PT LDS RZ, [RZ] ;  /* 0x00000000fffff984 */ /* 0x000fe20000000800 */
[----:B------:R-:W-:Y:S01]  /*3060*/  @!PT LDS RZ, [RZ] ;  /* 0x00000000fffff984 */ /* 0x000fe20000000800 */
[----:B------:R2:W-:Y:S04]  /*3070*/  @!P3 LDGSTS.E.BYPASS.LTC128B.128 [R236+0x2000], [R4.64+0x80] ;  /* 0x0200008004ecbfae */ /* 0x0005e8000b901d44 */
        /* <DEDUP_REMOVED lines=11> */
[----:B------:R2:W-:Y:S01]  /*3130*/  @P1 STS [R236+0x600c], RZ ;  /* 0x00600cffec001388 */ /* 0x0005e20000000800 */
[----:B------:R-:W-:Y:S05]  /*3140*/  @P1 BRA `(.L_x_343) ;  /* 0x0000004000001947 */ /* 0x000fea0003800000 */
[----:B------:R-:W-:Y:S01]  /*3150*/  @!PT LDS RZ, [RZ] ;  /* 0x00000000fffff984 */ /* 0x000fe20000000800 */
[----:B------:R-:W-:Y:S01]  /*3160*/  @!PT LDS RZ, [RZ] ;  /* 0x00000000fffff984 */ /* 0x000fe20000000800 */
[----:B------:R-:W-:Y:S01]  /*3170*/  @!PT LDS RZ, [RZ] ;  /* 0x00000000fffff984 */ /* 0x000fe20000000800 */
[----:B------:R3:W-:Y:S02]  /*3180*/  LDGSTS.E.BYPASS.LTC128B.128 [R236+0x6000], [R4.64+0x180] ;  /* 0x0600018004ec7fae */ /* 0x0007e4000b901d44 */
.L_x_343:
[----:B------:R-:W-:Y:S05]  /*3190*/  BSYNC B0 ;  /* 0x0000000000007941 */ /* 0x000fea0003800000 */
.L_x_341:
[----:B------:R-:W-:Y:S01]  /*31a0*/  BSSY B0, `(.L_x_344) ;  /* 0x0000046000007945 */ /* 0x000fe20003800000 */
[----:B------:R-:W-:-:S02]  /*31b0*/  IMAD R2, R231, c[0x0][0x194], RZ ;  /* 0x00006500e7027a24 */ /* 0x000fc400078e02ff */
[----:B--2---:R-:W-:Y:S01]  /*31c0*/  IMAD.WIDE.U32 R6, R231, c[0x0][0x190], RZ ;  /* 0x00006400e7067a25 */ /* 0x004fe200078e00ff */
[----:B------:R-:W-:Y:S05]  /*31d0*/  @!P5 BRA `(.L_x_345) ;  /* 0x000001100000d947 */ /* 0x000fea0003800000 */
        /* <DEDUP_REMOVED lines=17> */
.L_x_345:
[----:B------:R-:W-:Y:S02]  /*32f0*/  ISETP.GE.AND P4, PT, R244, c[0x0][0x220], PT ;  /* 0x00008800f4007a0c */ /* 0x000fe40003f86270 */
[----:B------:R-:W-:-:S02]  /*3300*/  ISETP.GE.AND P2, PT, R250, c[0x0][0x220], PT ;  /* 0x00008800fa007a0c */ /* 0x000fc40003f46270 */
[----:B------:R-:W-:Y:S02]  /*3310*/  ISETP.GE.AND P3, PT, R251, c[0x0][0x220], PT ;  /* 0x00008800fb007a0c */ /* 0x000fe40003f66270 */
[----:B------:R-:W-:-:S04]  /*3320*/  IADD3 R0, P5, R10, R6, RZ ;  /* 0x000000060a007210 */ /* 0x000fc80007fbe0ff */
[----:B------:R-:W-:-:S03]  /*3330*/  IADD3.X R2, R17, R7, R2, P5, !PT ;  /* 0x0000000711027210 */ /* 0x000fc60002ffe402 */
[----:B---3--:R-:W-:Y:S01]  /*3340*/  @!P4 IMAD.MOV.U32 R4, RZ, RZ, c[0x0][0x190] ;  /* 0x00006400ff04c624 */ /* 0x008fe200078e00ff */
[----:B------:R2:W-:Y:S01]  /*3350*/  @P4 STS [R236+0x1000], RZ ;  /* 0x001000ffec004388 */ /* 0x0005e20000000800 */
[----:B------:R-:W-:Y:S02]  /*3360*/  @!P4 IMAD.MOV.U32 R5, RZ, RZ, c[0x0][0x194] ;  /* 0x00006500ff05c624 */ /* 0x000fe400078e00ff */
[----:B------:R-:W-:Y:S01]  /*3370*/  @!P3 LEA R6, P5, R0, c[0x0][0x160], 0x1 ;  /* 0x000058000006ba11 */ /* 0x000fe200078a08ff */
[----:B------:R2:W-:Y:S01]  /*3380*/  @P4 STS [R236+0x1004], RZ ;  /* 0x001004ffec004388 */ /* 0x0005e20000000800 */
[----:B------:R-:W-:Y:S02]  /*3390*/  @!P4 LEA R8, P1, R4, R241, 0x6 ;  /* 0x000000f10408c211 */ /* 0x000fe400078230ff */
[----:B------:R-:W-:Y:S01]  /*33a0*/  @!P3 LEA.HI.X R7, R0, c[0x0][0x164], R2, 0x1, P5 ;  /* 0x000059000007ba11 */ /* 0x000fe200028f0c02 */
[----:B------:R2:W-:Y:S01]  /*33b0*/  @P4 STS [R236+0x1008], RZ ;  /* 0x001008ffec004388 */ /* 0x0005e20000000800 */
[----:B------:R-:W-:-:S02]  /*33c0*/  @!P4 LEA.HI.X R9, R4, R242, R5, 0x6, P1 ;  /* 0x000000f20409c211 */ /* 0x000fc400008f3405 */
[C---:B------:R-:W-:Y:S01]  /*33d0*/  @!P2 LEA R4, P1, R0.reuse, c[0x0][0x160], 0x1 ;  /* 0x000058000004aa11 */ /* 0x040fe200078208ff */
[----:B------:R2:W-:Y:S03]  /*33e0*/  @P4 STS [R236+0x100c], RZ ;  /* 0x00100cffec004388 */ /* 0x0005e60000000800 */
[----:B------:R-:W-:Y:S01]  /*33f0*/  @!P2 LEA.HI.X R5, R0, c[0x0][0x164], R2, 0x1, P1 ;  /* 0x000059000005aa11 */ /* 0x000fe200008f0c02 */
[----:B------:R-:W-:Y:S01]  /*3400*/  @!PT LDS RZ, [RZ] ;  /* 0x00000000fffff984 */ /* 0x000fe20000000800 */
[----:B------:R-:W-:Y:S01]  /*3410*/  @!PT LDS RZ, [RZ] ;  /* 0x00000000fffff984 */ /* 0x000fe20000000800 */
[----:B------:R-:W-:Y:S01]  /*3420*/  @!PT LDS RZ, [RZ] ;  /* 0x00000000fffff984 */ /* 0x000fe20000000800 */
[----:B------:R2:W-:Y:S01]  /*3430*/  @!P4 LDGSTS.E.BYPASS.LTC128B.128 [R236+0x1000], [R8.64] ;  /* 0x0100000008eccfae */ /* 0x0005e2000b901d44 */
        /* <DEDUP_REMOVED lines=22> */
[----:B--2---:R-:W-:-:S04]  /*35a0*/  LEA R4, P1, R0, c[0x0][0x160], 0x1 ;  /* 0x0000580000047a11 */ /* 0x004fc800078208ff */
[----:B------:R-:W-:-:S05]  /*35b0*/  LEA.HI.X R5, R0, c[0x0][0x164], R2, 0x1, P1 ;  /* 0x0000590000057a11 */ /* 0x000fca00008f0c02 */
[----:B------:R-:W-:Y:S01]  /*35c0*/  @!PT LDS RZ, [RZ] ;  /* 0x00000000fffff984 */ /* 0x000fe20000000800 */
[----:B------:R-:W-:Y:S01]  /*35d0*/  @!PT LDS RZ, [RZ] ;  /* 0x00000000fffff984 */ /* 0x000fe20000000800 */
[----:B------:R-:W-:Y:S01]  /*35e0*/  @!PT LDS RZ, [RZ] ;  /* 0x00000000fffff984 */ /* 0x000fe20000000800 */
[----:B------:R2:W-:Y:S04]  /*35f0*/  LDGSTS.E.BYPASS.LTC128B.128 [R236+0x7000], [R4.64+0x180] ;  /* 0x0700018004ec7fae */ /* 0x0005e8000b901d44 */
.L_x_346:
[----:B------:R-:W-:Y:S05]  /*3600*/  BSYNC B0 ;  /* 0x0000000000007941 */ /* 0x000fea0003800000 */
.L_x_344:
[----:B------:R-:W-:Y:S02]  /*3610*/  SHF.R.S32.HI R2, RZ, 0x1f, R23 ;  /* 0x0000001fff027819 */ /* 0x000fe40000011417 */
[----:B------:R-:W-:Y:S01]  /*3620*/  SHF.R.S32.HI R0, RZ, 0x1f, R15 ;  /* 0x0000001fff007819 */ /* 0x000fe2000001140f */
[----:B------:R-:W-:Y:S01]  /*3630*/  UIADD3 UR8, -UR20, UR15, URZ ;  /* 0x0000000f14087290 */ /* 0x000fe2000fffe13f */
[----:B------:R-:W-:Y:S01]  /*3640*/  LEA.HI R2, R2, R19, RZ, 0x2 ;  /* 0x0000001302027211 */ /* 0x000fe200078f10ff */
[----:B------:R-:W-:Y:S01]  /*3650*/  ULDC.64 UR18, c[0x0][0x198] ;  /* 0x0000660000127ab9 */ /* 0x000fe20000000a00 */
[----:B------:R-:W-:Y:S02]  /*3660*/  LEA.HI R0, R0, R15, RZ, 0x2 ;  /* 0x0000000f00007211 */ /* 0x000fe400078f10ff */
[----:B------:R-:W-:Y:S02]  /*3670*/  LOP3.LUT R2, R2, 0xfffffffc, RZ, 0xc0, !PT ;  /* 0xfffffffc02027812 */ /* 0x000fe400078ec0ff */
[----:B------:R-:W-:-:S03]  /*3680*/  SHF.R.S32.HI R0, RZ, 0x2, R0 ;  /* 0x00000002ff007819 */ /* 0x000fc60000011400 */
[----:B------:R-:W-:-:S04]  /*3690*/  IMAD.IADD R2, R19, 0x1, -R2 ;  /* 0x0000000113027824 */ /* 0x000fc800078e0a02 */
[----:B------:R-:W-:-:S04]  /*36a0*/  IMAD R18, R2, 0x10, R0 ;  /* 0x0000001002127824 */ /* 0x000fc800078e0200 */
[C---:B--23--:R-:W-:Y:S01]  /*36b0*/  IMAD.SHL.U32 R4, R18.reuse, 0x4, RZ ;  /* 0x0000000412047824 */ /* 0x04cfe200078e00ff */
[C---:B------:R-:W-:Y:S02]  /*36c0*/  IADD3 R2, R18.reuse, 0x8, RZ ;  /* 0x0000000812027810 */ /* 0x040fe40007ffe0ff */
[----:B------:R-:W-:Y:S02]  /*36d0*/  SHF.R.S32.HI R0, RZ, 0x1f, R18 ;  /* 0x0000001fff007819 */ /* 0x000fe40000011412 */
[----:B------:R-:W-:Y:S01]  /*36e0*/  ISETP.GE.AND P3, PT, R18, UR7, PT ;  /* 0x0000000712007c0c */ /* 0x000fe2000bf66270 */
[----:B------:R2:W-:Y:S01]  /*36f0*/  STL [R1+0x44], R4 ;  /* 0x0000440401007387 */ /* 0x0005e20000100800 */
[----:B------:R-:W-:Y:S01]  /*3700*/  ISETP.GE.AND P2, PT, R2, UR7, PT ;  /* 0x0000000702007c0c */ /* 0x000fe2000bf46270 */
[----:B------:R-:W-:Y:S01]  /*3710*/  IMAD.MOV.U32 R2, RZ, RZ, 0x7f800000 ;  /* 0x7f800000ff027424 */ /* 0x000fe200078e00ff */
[----:B------:R-:W-:Y:S01]  /*3720*/  SHF.L.U64.HI R6, R18, 0x2, R0 ;  /* 0x0000000212067819 */ /* 0x000fe20000010200 */
[----:B------:R-:W-:Y:S01]  /*3730*/  IMAD.MOV.U32 R0, RZ, RZ, 0x7f800000 ;  /* 0x7f800000ff007424 */ /* 0x000fe200078e00ff */
[----:B--2---:R-:W-:-:S02]  /*3740*/  IADD3 R4, P1, R4, UR10, RZ ;  /* 0x0000000a04047c10 */ /* 0x004fc4000ff3e0ff */
[----:B------:R-:W-:Y:S01]  /*3750*/  ISETP.GE.AND P6, PT, R14, UR8, PT ;  /* 0x000000080e007c0c */ /* 0x000fe2000bfc6270 */
[----:B------:R-:W-:Y:S01]  /*3760*/  USHF.R.S32.HI UR7, URZ, 0x1f, UR20 ;  /* 0x0000001f3f077899 */ /* 0x000fe20008011414 */
[----:B------:R-:W-:Y:S01]  /*3770*/  IADD3.X R5, R6, UR9, RZ, P1, !PT ;  /* 0x0000000906057c10 */ /* 0x000fe20008ffe4ff */
[----:B------:R-:W-:Y:S01]  /*3780*/  IMAD.U32 R19, RZ, RZ, UR20 ;  /* 0x00000014ff137e24 */ /* 0x000fe2000f8e00ff */
[----:B------:R-:W-:Y:S04]  /*3790*/  STL [R1+0x40], R6 ;  /* 0x0000400601007387 */ /* 0x000fe80000100800 */
[----:B------:R2:W3:Y:S04]  /*37a0*/  @!P3 LDG.E R2, [R4.64] ;  /* 0x000000040402b981 */ /* 0x0004e8000c1e1900 */
[----:B------:R2:W5:Y:S01]  /*37b0*/  @!P2 LDG.E R0, [R4.64+0x20] ;  /* 0x000020040400a981 */ /* 0x000562000c1e1900 */
[----:B------:R-:W-:Y:S01]  /*37c0*/  UIMAD UR14, UR7, UR18, URZ ;  /* 0x00000012070e72a4 */ /* 0x000fe2000f8e023f */
[----:B------:R-:W-:Y:S02]  /*37d0*/  BSSY B0, `(.L_x_347) ;  /* 0x000003e000007945 */ /* 0x000fe40003800000 */
[----:B------:R-:W-:Y:S01]  /*37e0*/  @P6 STS.128 [R237+0x18000], RZ ;  /* 0x018000ffed006388 */ /* 0x000fe20000000c00 */
[----:B------:R-:W-:-:S03]  /*37f0*/  UIMAD UR14, UR20, UR19, UR14 ;  /* 0x00000013140e72a4 */ /* 0x000fc6000f8e020e */
[----:B------:R-:W-:Y:S04]  /*3800*/  @P6 STS.128 [R237+0x1a000], RZ ;  /* 0x01a000ffed006388 */ /* 0x000fe80000000c00 */
[----:B------:R-:W-:Y:S04]  /*3810*/  @P6 STS.128 [R237+0x1c000], RZ ;  /* 0x01c000ffed006388 */ /* 0x000fe80000000c00 */
[----:B------:R-:W-:Y:S01]  /*3820*/  @P6 STS.128 [R237+0x1e000], RZ ;  /* 0x01e000ffed006388 */ /* 0x000fe20000000c00 */
[----:B--2---:R-:W-:-:S05]  /*3830*/  IMAD.WIDE.U32 R4, R19, c[0x0][0x198], R244 ;  /* 0x0000660013047a25 */ /* 0x004fca00078e00f4 */
[----:B------:R-:W-:Y:S01]  /*3840*/  IADD3 R4, P1, R4, UR25, RZ ;  /* 0x0000001904047c10 */ /* 0x000fe2000ff3e0ff */
[----:B---3--:R-:W-:Y:S04]  /*3850*/  STL [R1], R2 ;  /* 0x0000000201007387 */ /* 0x008fe80000100800 */
[----:B-----5:R2:W-:Y:S02]  /*3860*/  STL [R1+0x4], R0 ;  /* 0x0000040001007387 */ /* 0x0205e40000100800 */
[----:B--2---:R-:W-:-:S05]  /*3870*/  IMAD.U32 R0, RZ, RZ, UR14 ;  /* 0x0000000eff007e24 */ /* 0x004fca000f8e00ff */
        /* <DEDUP_REMOVED lines=11> */
[----:B------:R-:W-:Y:S02]  /*3930*/  IMAD R0, R21, c[0x0][0x198], RZ ;  /* 0x0000660015007a24 */ /* 0x000fe400078e02ff */
[----:B------:R-:W-:-:S04]  /*3940*/  IMAD.WIDE.U32 R4, R20, c[0x0][0x198], R4 ;  /* 0x0000660014047a25 */ /* 0x000fc800078e0004 */
[----:B------:R-:W-:Y:S02]  /*3950*/  IMAD R2, R20, c[0x0][0x19c], R0 ;  /* 0x0000670014027a24 */ /* 0x000fe400078e0200 */
[----:B------:R-:W-:Y:S01]  /*3960*/  @!P4 MOV R6, R10 ;  /* 0x0000000a0006c202 */ /* 0x000fe20000000f00 */
[----:B------:R-:W-:Y:S01]  /*3970*/  @!P4 IMAD R0, R24, c[0x0][0x198], RZ ;  /* 0x000066001800ca24 */ /* 0x000fe200078e02ff */
[----:B------:R2:W-:Y:S01]  /*3980*/  @P4 STS.128 [R237+0x18000], RZ ;  /* 0x018000ffed004388 */ /* 0x0005e20000000c00 */
[----:B------:R-:W-:Y:S01]  /*3990*/  @!P4 IMAD.MOV.U32 R7, RZ, RZ, R17 ;  /* 0x000000ffff07c224 */ /* 0x000fe200078e0011 */
[----:B------:R-:W-:Y:S01]  /*39a0*/  IADD3 R5, R5, R2, RZ ;  /* 0x0000000205057210 */ /* 0x000fe20007ffe0ff */
[C---:B------:R-:W-:Y:S02]  /*39b0*/  @!P4 IMAD R0, R14.reuse, c[0x0][0x19c], R0 ;  /* 0x000067000e00ca24 */ /* 0x040fe400078e0200 */
[----:B------:R-:W-:-:S04]  /*39c0*/  @!P4 IMAD.WIDE.U32 R8, R14, c[0x0][0x198], R6 ;  /* 0x000066000e08ca25 */ /* 0x000fc800078e0006 */
[----:B------:R-:W-:Y:S01]  /*39d0*/  IMAD.MOV.U32 R2, RZ, RZ, 0x2 ;  /* 0x00000002ff027424 */ /* 0x000fe200078e00ff */
[----:B------:R-:W-:Y:S01]  /*39e0*/  @!P4 IADD3 R0, R9, R0, RZ ;  /* 0x000000000900c210 */ /* 0x000fe20007ffe0ff */
[----:B------:R-:W-:Y:S01]  /*39f0*/  IMAD.WIDE.U32 R6, R16, c[0x0][0x1b0], R4 ;  /* 0x00006c0010067a25 */ /* 0x000fe200078e0004 */
[----:B------:R-:W-:-:S03]  /*3a00*/  @!P4 LEA R12, P1, R8, c[0x0][0x168], 0x1 ;  /* 0x00005a00080cca11 */ /* 0x000fc600078208ff */
[----:B------:R-:W-:Y:S01]  /*3a10*/  IMAD.WIDE R4, R244, R2, c[0x0][0x168] ;  /* 0x00005a00f4047625 */ /* 0x000fe200078e0202 */
[----:B------:R-:W-:Y:S02]  /*3a20*/  @!P4 LEA.HI.X R13, R8, c[0x0][0x16c], R0, 0x1, P1 ;  /* 0x00005b00080dca11 */ /* 0x000fe400008f0c00 */
[----:B------:R-:W-:Y:S02]  /*3a30*/  ISETP.GE.AND P1, PT, R252, c[0x0][0x220], PT ;  /* 0x00008800fc007a0c */ /* 0x000fe40003f26270 */
[----:B------:R-:W-:Y:S01]  /*3a40*/  IADD3 R0, R15, R7, RZ ;  /* 0x000000070f007210 */ /* 0x000fe20007ffe0ff */
[----:B------:R-:W-:Y:S01]  /*3a50*/  @!PT LDS RZ, [RZ] ;  /* 0x00000000fffff984 */ /* 0x000fe20000000800 */
[----:B------:R-:W-:Y:S01]  /*3a60*/  @!PT LDS RZ, [RZ] ;  /* 0x00000000fffff984 */ /* 0x000fe20000000800 */
[----:B------:R-:W-:Y:S01]  /*3a70*/  @!PT LDS RZ, [RZ] ;  /* 0x00000000fffff984 */ /* 0x000fe20000000800 */
[----:B------:R2:W-:Y:S01]  /*3a80*/  @!P4 LDGSTS.E.BYPASS.LTC128B.128 [R237+0x18000], [R12.64] ;  /* 0x180000000cedcfae */ /* 0x0005e2000b901d44 */
        /* <DEDUP_REMOVED lines=18> */
.L_x_348:
[----:B------:R-:W-:Y:S05]  /*3bb0*/  BSYNC B0 ;  /* 0x0000000000007941 */ /* 0x000fea0003800000 */
.L_x_347:
        /* <DEDUP_REMOVED lines=9> */
[----:B------:R-:W-:Y:S01]  /*3c50*/  MOV R4, UR25 ;  /* 0x0000001900047c02 */ /* 0x000fe20008000f00 */
[----:B------:R-:W-:Y:S01]  /*3c60*/  IMAD.MOV.U32 R11, RZ, RZ, R17 ;  /* 0x000000ffff0b7224 */ /* 0x000fe200078e0011 */
[----:B------:R-:W-:Y:S01]  /*3c70*/  ISETP.GE.AND P4, PT, R244, c[0x0][0x220], PT ;  /* 0x00008800f4007a0c */ /* 0x000fe20003f86270 */
[----:B------:R-:W-:Y:S01]  /*3c80*/  IMAD.X R2, RZ, RZ, R21, P1 ;  /* 0x000000ffff027224 */ /* 0x000fe200008e0615 */
[----:B------:R-:W-:Y:S01]  /*3c90*/  MOV R8, 0x2 ;  /* 0x0000000200087802 */ /* 0x000fe20000000f00 */
[----:B------:R-:W-:Y:S01]  /*3ca0*/  IMAD.WIDE.U32 R4, R0, c[0x0][0x198], R4 ;  /* 0x0000660000047a25 */ /* 0x000fe200078e0004 */
[----:B------:R-:W-:-:S03]  /*3cb0*/  ISETP.GE.AND P3, PT, R251, c[0x0][0x220], PT ;  /* 0x00008800fb007a0c */ /* 0x000fc60003f66270 */
[----:B------:R-:W-:-:S04]  /*3cc0*/  IMAD R2, R2, c[0x0][0x198], RZ ;  /* 0x0000660002027a24 */ /* 0x000fc800078e02ff */
[----:B------:R-:W-:Y:S01]  /*3cd0*/  IMAD R2, R0, c[0x0][0x19c], R2 ;  /* 0x0000670000027a24 */ /* 0x000fe200078e0202 */
[----:B------:R-:W-:Y:S01]  /*3ce0*/  IADD3 R0, P1, R14, 0x20, RZ ;  /* 0x000000200e007810 */ /* 0x000fe20007f3e0ff */
[----:B------:R2:W-:Y:S03]  /*3cf0*/  @P4 STS.128 [R237+0x19000], RZ ;  /* 0x019000ffed004388 */ /* 0x0005e60000000c00 */
[----:B------:R-:W-:Y:S01]  /*3d00*/  IADD3 R5, R5, R2, RZ ;  /* 0x0000000205057210 */ /* 0x000fe20007ffe0ff */
[----:B------:R-:W-:Y:S02]  /*3d10*/  IMAD.X R2, RZ, RZ, R24, P1 ;  /* 0x000000ffff027224 */ /* 0x000fe400008e0618 */
[----:B------:R-:W-:-:S04]  /*3d20*/  IMAD.WIDE.U32 R10, R0, c[0x0][0x198], R10 ;  /* 0x00006600000a7a25 */ /* 0x000fc800078e000a */
[----:B------:R-:W-:Y:S02]  /*3d30*/  IMAD R2, R2, c[0x0][0x198], RZ ;  /* 0x0000660002027a24 */ /* 0x000fe400078e02ff */
[----:B------:R-:W-:-:S04]  /*3d40*/  IMAD.WIDE.U32 R6, R16, c[0x0][0x1b0], R4 ;  /* 0x00006c0010067a25 */ /* 0x000fc800078e0004 */
[----:B------:R-:W-:Y:S01]  /*3d50*/  IMAD.WIDE R4, R244, R8, c[0x0][0x168] ;  /* 0x00005a00f4047625 */ /* 0x000fe200078e0208 */
[----:B------:R-:W-:-:S03]  /*3d60*/  @!P4 LEA R8, P1, R10, c[0x0][0x168], 0x1 ;  /* 0x00005a000a08ca11 */ /* 0x000fc600078208ff */
[----:B------:R-:W-:Y:S01]  /*3d70*/  IMAD R0, R0, c[0x0][0x19c], R2 ;  /* 0x0000670000007a24 */ /* 0x000fe200078e0202 */
[----:B------:R-:W-:Y:S02]  /*3d80*/  IADD3 R2, R15, R7, RZ ;  /* 0x000000070f027210 */ /* 0x000fe40007ffe0ff */
[----:B------:R-:W-:Y:S01]  /*3d90*/  LEA R4, P2, R6, R4, 0x1 ;  /* 0x0000000406047211 */ /* 0x000fe200078408ff */
[----:B------:R-:W-:-:S03]  /*3da0*/  IMAD.IADD R0, R11, 0x1, R0 ;  /* 0x000000010b007824 */ /* 0x000fc600078e0200 */
[----:B------:R-:W-:Y:S02]  /*3db0*/  LEA.HI.X R5, R6, R5, R2, 0x1, P2 ;  /* 0x0000000506057211 */ /* 0x000fe400010f0c02 */
[----:B------:R-:W-:Y:S02]  /*3dc0*/  ISETP.GE.AND P2, PT, R250, c[0x0][0x220], PT ;  /* 0x00008800fa007a0c */ /* 0x000fe40003f46270 */
[----:B------:R-:W-:Y:S02]  /*3dd0*/  @!P4 LEA.HI.X R9, R10, c[0x0][0x16c], R0, 0x1, P1 ;  /* 0x00005b000a09ca11 */ /* 0x000fe400008f0c00 */
[----:B------:R-:W-:-:S03]  /*3de0*/  ISETP.GE.AND P1, PT, R252, c[0x0][0x220], PT ;  /* 0x00008800fc007a0c */ /* 0x000fc60003f26270 */
        /* <DEDUP_REMOVED lines=20> */
.L_x_350:
[----:B------:R-:W-:Y:S05]  /*3f30*/  BSYNC B0 ;  /* 0x0000000000007941 */ /* 0x000fea0003800000 */
.L_x_349:
        /* <DEDUP_REMOVED lines=62> */
.L_x_352:
[----:B------:R-:W-:Y:S05]  /*4320*/  BSYNC B0 ;  /* 0x0000000000007941 */ /* 0x000fea0003800000 */
.L_x_351:
        /* <DEDUP_REMOVED lines=27> */
[----:B------:R-:W-:Y:S02]  /*44e0*/  @!P4 LEA R8, P6, R10, c[0x0][0x170], 0x1 ;  /* 0x00005c000a08ca11 */ /* 0x000fe400078c08ff */
[----:B------:R-:W-:Y:S01]  /*44f0*/  IADD3 R0, R11, R0, RZ ;  /* 0x000000000b007210 */ /* 0x000fe20007ffe0ff */
        /* <DEDUP_REMOVED lines=25> */
.L_x_354:
[----:B------:R-:W-:Y:S05]  /*4690*/  BSYNC B0 ;  /* 0x0000000000007941 */ /* 0x000fea0003800000 */
.L_x_353:
[----:B------:R-:W-:Y:S01]  /*46a0*/  LEA.HI R0, R26, R27, RZ, 0x4 ;  /* 0x0000001b1a007211 */ /* 0x000fe200078f20ff */
[----:B--23--:R-:W-:Y:S01]  /*46b0*/  IMAD.U32 R4, RZ, RZ, UR26 ;  /* 0x0000001aff047e24 */ /* 0x00cfe2000f8e00ff */
[----:B------:R-:W-:Y:S01]  /*46c0*/  IADD3 R5, R18, 0x1, RZ ;  /* 0x0000000112057810 */ /* 0x000fe20007ffe0ff */
[----:B------:R-:W0:Y:S01]  /*46d0*/  LDGDEPBAR ;  /* 0x00000000000079af */ /* 0x000e220000000000 */
[----:B------:R-:W-:Y:S01]  /*46e0*/  LOP3.LUT R0, R0, 0xfffffff0, RZ, 0xc0, !PT ;  /* 0xfffffff000007812 */ /* 0x000fe200078ec0ff */
[----:B------:R-:W-:Y:S01]  /*46f0*/  IMAD.SHL.U32 R222, R233, 0x2, RZ ;  /* 0x00000002e9de7824 */ /* 0x000fe200078e00ff */
[----:B------:R-:W-:Y:S01]  /*4700*/  MOV R226, 0x40 ;  /* 0x0000004000e27802 */ /* 0x000fe20000000f00 */
[----:B------:R-:W-:Y:S01]  /*4710*/  UIADD3 UR14, UR26, 0x40, UR20 ;  /* 0x000000401a0e7890 */ /* 0x000fe2000fffe014 */
[----:B------:R-:W-:Y:S01]  /*4720*/  IMAD.MOV.U32 R238, RZ, RZ, R236 ;  /* 0x000000ffffee7224 */ /* 0x000fe200078e00ec */
[----:B------:R-:W-:Y:S01]  /*4730*/  CS2R R190, SRZ ;  /* 0x0000000000be7805 */ /* 0x000fe2000001ff00 */
[----:B------:R-:W-:Y:S01]  /*4740*/  IMAD.IADD R0, R27, 0x1, -R0 ;  /* 0x000000011b007824 */ /* 0x000fe200078e0a00 */
[----:B------:R-:W-:Y:S01]  /*4750*/  CS2R R188, SRZ ;  /* 0x0000000000bc7805 */ /* 0x000fe2000001ff00 */
[----:B------:R-:W-:Y:S01]  /*4760*/  CS2R R194, SRZ ;  /* 0x0000000000c27805 */ /* 0x000fe2000001ff00 */
[----:B------:R-:W-:Y:S01]  /*4770*/  CS2R R192, SRZ ;  /* 0x0000000000c07805 */ /* 0x000fe2000001ff00 */
[----:B------:R-:W-:Y:S01]  /*4780*/  CS2R R186, SRZ ;  /* 0x0000000000ba7805 */ /* 0x000fe2000001ff00 */
[----:B------:R-:W-:Y:S01]  /*4790*/  SHF.R.S32.HI R2, RZ, 0x1f, R0 ;  /* 0x0000001fff027819 */ /* 0x000fe20000011400 */
[----:B------:R-:W-:Y:S01]  /*47a0*/  CS2R R184, SRZ ;  /* 0x0000000000b87805 */ /* 0x000fe2000001ff00 */
[----:B------:R-:W-:Y:S01]  /*47b0*/  CS2R R182, SRZ ;  /* 0x0000000000b67805 */ /* 0x000fe2000001ff00 */
[----:B------:R-:W-:Y:S01]  /*47c0*/  CS2R R180, SRZ ;  /* 0x0000000000b47805 */ /* 0x000fe2000001ff00 */
[----:B------:R-:W-:Y:S01]  /*47d0*/  LEA.HI R2, R2, R0, RZ, 0x3 ;  /* 0x0000000002027211 */ /* 0x000fe200078f18ff */
[----:B------:R-:W-:Y:S01]  /*47e0*/  CS2R R174, SRZ ;  /* 0x0000000000ae7805 */ /* 0x000fe2000001ff00 */
[----:B------:R-:W-:Y:S01]  /*47f0*/  CS2R R172, SRZ ;  /* 0x0000000000ac7805 */ /* 0x000fe2000001ff00 */
[----:B------:R-:W-:Y:S01]  /*4800*/  CS2R R178, SRZ ;  /* 0x0000000000b27805 */ /* 0x000fe2000001ff00 */
[----:B------:R-:W-:Y:S01]  /*4810*/  LOP3.LUT R2, R2, 0xfffffff8, RZ, 0xc0, !PT ;  /* 0xfffffff802027812 */ /* 0x000fe200078ec0ff */
[----:B------:R-:W-:Y:S01]  /*4820*/  CS2R R176, SRZ ;  /* 0x0000000000b07805 */ /* 0x000fe2000001ff00 */
[----:B------:R-:W-:Y:S01]  /*4830*/  CS2R R170, SRZ ;  /* 0x0000000000aa7805 */ /* 0x000fe2000001ff00 */
[----:B------:R-:W-:Y:S01]  /*4840*/  CS2R R168, SRZ ;  /* 0x0000000000a87805 */ /* 0x000fe2000001ff00 */
[----:B------:R-:W-:Y:S01]  /*4850*/  CS2R R166, SRZ ;  /* 0x0000000000a67805 */ /* 0x000fe2000001ff00 */
[----:B------:R-:W-:Y:S01]  /*4860*/  IMAD.IADD R0, R0, 0x1, -R2 ;  /* 0x0000000100007824 */ /* 0x000fe200078e0a02 */
[----:B------:R-:W-:Y:S01]  /*4870*/  IADD3 R2, R5, UR15, -R4 ;  /* 0x0000000f05027c10 */ /* 0x000fe2000fffe804 */
[----:B------:R-:W-:Y:S01]  /*4880*/  CS2R R164, SRZ ;  /* 0x0000000000a47805 */ /* 0x000fe2000001ff00 */
[----:B------:R-:W-:Y:S01]  /*4890*/  CS2R R158, SRZ ;  /* 0x00000000009e7805 */ /* 0x000fe2000001ff00 */
[----:B------:R-:W-:Y:S01]  /*48a0*/  CS2R R156, SRZ ;  /* 0x00000000009c7805 */ /* 0x000fe2000001ff00 */
[----:B------:R-:W-:Y:S01]  /*48b0*/  R2P PR, R0, 0x6 ;  /* 0x0000000600007804 */ /* 0x000fe20000000000 */
[----:B------:R2:W-:Y:S01]  /*48c0*/  STL [R1+0x50], R2 ;  /* 0x0000500201007387 */ /* 0x0005e20000100800 */
[----:B------:R-:W-:Y:S01]  /*48d0*/  IADD3 R0, R232, 0x4000, RZ ;  /* 0x00004000e8007810 */ /* 0x000fe20007ffe0ff */
[----:B------:R-:W-:Y:S01]  /*48e0*/  CS2R R162, SRZ ;  /* 0x0000000000a27805 */ /* 0x000fe2000001ff00 */
[----:B------:R-:W-:Y:S01]  /*48f0*/  CS2R R160, SRZ ;  /* 0x0000000000a07805 */ /* 0x000fe2000001ff00 */
[----:B------:R-:W-:Y:S01]  /*4900*/  SEL R231, R231, 0xffffffe0, !P1 ;  /* 0xffffffe0e7e77807 */ /* 0x000fe20004800000 */
[----:B------:R-:W-:Y:S01]  /*4910*/  CS2R R154, SRZ ;  /* 0x00000000009a7805 */ /* 0x000fe2000001ff00 */
[----:B------:R-:W-:Y:S01]  /*4920*/  SEL R0, R0, R232, !P0 ;  /* 0x000000e800007207 */ /* 0x000fe20004000000 */
[----:B------:R-:W-:Y:S01]  /*4930*/  CS2R R152, SRZ ;  /* 0x0000000000987805 */ /* 0x000fe2000001ff00 */
[----:B------:R-:W-:Y:S01]  /*4940*/  SEL R226, R226, 0xffffffc0, !P2 ;  /* 0xffffffc0e2e27807 */ /* 0x000fe20005000000 */
[----:B------:R-:W-:Y:S01]  /*4950*/  IMAD.IADD R223, R231, 0x1, R222 ;  /* 0x00000001e7df7824 */ /* 0x000fe200078e02de */
[----:B------:R-:W-:Y:S01]  /*4960*/  IADD3 R228, R227, R231, RZ ;  /* 0x000000e7e3e47210 */ /* 0x000fe20007ffe0ff */
        /* <DEDUP_REMOVED lines=18> */
[----:B------:R-:W-:Y:S01]  /*4a90*/  SEL R2, R2, R233, !P0 ;  /* 0x000000e902027207 */ /* 0x000fe20004000000 */
[----:B------:R-:W-:Y:S01]  /*4aa0*/  CS2R R68, SRZ ;  /* 0x0000000000447805 */ /* 0x000fe2000001ff00 */
[----:B------:R-:W-:Y:S01]  /*4ab0*/  CS2R R62, SRZ ;  /* 0x00000000003e7805 */ /* 0x000fe2000001ff00 */
[----:B------:R-:W-:Y:S01]  /*4ac0*/  CS2R R60, SRZ ;  /* 0x00000000003c7805 */ /* 0x000fe2000001ff00 */
[----:B------:R-:W-:Y:S01]  /*4ad0*/  CS2R R66, SRZ ;  /* 0x0000000000427805 */ /* 0x000fe2000001ff00 */
[----:B------:R-:W-:Y:S01]  /*4ae0*/  IMAD.SHL.U32 R219, R2, 0x2, RZ ;  /* 0x0000000202db7824 */ /* 0x000fe200078e00ff */
[----:B------:R-:W-:Y:S01]  /*4af0*/  SHF.L.U32 R2, R0, 0x1, RZ ;  /* 0x0000000100027819 */ /* 0x000fe200000006ff */
[----:B------:R-:W-:Y:S01]  /*4b00*/  IMAD.MOV.U32 R0, RZ, RZ, c[0x0][0x22c] ;  /* 0x00008b00ff007624 */ /* 0x000fe200078e00ff */
[----:B------:R-:W-:Y:S01]  /*4b10*/  CS2R R64, SRZ ;  /* 0x0000000000407805 */ /* 0x000fe2000001ff00 */
[----:B------:R-:W-:Y:S01]  /*4b20*/  CS2R R58, SRZ ;  /* 0x00000000003a7805 */ /* 0x000fe2000001ff00 */
[----:B------:R-:W-:Y:S01]  /*4b30*/  CS2R R56, SRZ ;  /* 0x0000000000387805 */ /* 0x000fe2000001ff00 */
[----:B------:R-:W-:Y:S01]  /*4b40*/  IMAD R0, R0, c[0x0][0x1c0], RZ ;  /* 0x0000700000007a24 */ /* 0x000fe200078e02ff */
[----:B------:R-:W-:Y:S01]  /*4b50*/  CS2R R54, SRZ ;  /* 0x0000000000367805 */ /* 0x000fe2000001ff00 */
[----:B------:R-:W-:Y:S01]  /*4b60*/  CS2R R52, SRZ ;  /* 0x0000000000347805 */ /* 0x000fe2000001ff00 */
[----:B------:R-:W-:Y:S01]  /*4b70*/  CS2R R46, SRZ ;  /* 0x00000000002e7805 */ /* 0x000fe2000001ff00 */
[C---:B------:R-:W-:Y:S01]  /*4b80*/  IMAD.SHL.U32 R239, R0.reuse, 0x8, RZ ;  /* 0x0000000800ef7824 */ /* 0x040fe200078e00ff */
[----:B------:R-:W-:Y:S01]  /*4b90*/  SHF.L.U32 R10, R0, 0x4, RZ ;  /* 0x00000004000a7819 */ /* 0x000fe200000006ff */
[----:B------:R-:W-:Y:S01]  /*4ba0*/  CS2R R44, SRZ ;  /* 0x00000000002c7805 */ /* 0x000fe2000001ff00 */
[----:B------:R-:W-:Y:S01]  /*4bb0*/  CS2R R50, SRZ ;  /* 0x0000000000327805 */ /* 0x000fe2000001ff00 */
[----:B------:R-:W-:Y:S01]  /*4bc0*/  CS2R R48, SRZ ;  /* 0x0000000000307805 */ /* 0x000fe2000001ff00 */
[C---:B------:R-:W-:Y:S01]  /*4bd0*/  IADD3 R9, R10.reuse, 0x20, RZ ;  /* 0x000000200a097810 */ /* 0x040fe20007ffe0ff */
[----:B------:R-:W-:Y:S01]  /*4be0*/  CS2R R42, SRZ ;  /* 0x00000000002a7805 */ /* 0x000fe2000001ff00 */
[C---:B------:R-:W-:Y:S01]  /*4bf0*/  IADD3 R8, R10.reuse, 0x40, RZ ;  /* 0x000000400a087810 */ /* 0x040fe20007ffe0ff */
[----:B------:R-:W-:Y:S01]  /*4c00*/  CS2R R40, SRZ ;  /* 0x0000000000287805 */ /* 0x000fe2000001ff00 */
[C---:B------:R-:W-:Y:S01]  /*4c10*/  IADD3 R7, R10.reuse, 0x60, RZ ;  /* 0x000000600a077810 */ /* 0x040fe20007ffe0ff */
[C---:B------:R-:W-:Y:S01]  /*4c20*/  IMAD.IADD R9, R239.reuse, 0x1, R9 ;  /* 0x00000001ef097824 */ /* 0x040fe200078e0209 */
[C---:B------:R-:W-:Y:S01]  /*4c30*/  IADD3 R6, R10.reuse, 0x80, RZ ;  /* 0x000000800a067810 */ /* 0x040fe20007ffe0ff */
[----:B------:R-:W-:Y:S01]  /*4c40*/  CS2R R38, SRZ ;  /* 0x0000000000267805 */ /* 0x000fe2000001ff00 */
[C---:B------:R-:W-:Y:S01]  /*4c50*/  IADD3 R5, R10.reuse, 0xa0, RZ ;  /* 0x000000a00a057810 */ /* 0x040fe20007ffe0ff */
[C---:B------:R-:W-:Y:S01]  /*4c60*/  IMAD.IADD R7, R239.reuse, 0x1, R7 ;  /* 0x00000001ef077824 */ /* 0x040fe200078e0207 */
[C---:B------:R-:W-:Y:S01]  /*4c70*/  IADD3 R4, R10.reuse, 0xc0, RZ ;  /* 0x000000c00a047810 */ /* 0x040fe20007ffe0ff */
[C---:B------:R-:W-:Y:S01]  /*4c80*/  IMAD.IADD R6, R239.reuse, 0x1, R6 ;  /* 0x00000001ef067824 */ /* 0x040fe200078e0206 */
[C---:B------:R-:W-:Y:S01]  /*4c90*/  IADD3 R8, R239.reuse, R8, RZ ;  /* 0x00000008ef087210 */ /* 0x040fe20007ffe0ff */
[C---:B------:R-:W-:Y:S01]  /*4ca0*/  IMAD.IADD R7, R239.reuse, 0x1, R7 ;  /* 0x00000001ef077824 */ /* 0x040fe200078e0207 */
[----:B------:R-:W-:Y:S01]  /*4cb0*/  IADD3 R0, R10, 0xe0, RZ ;  /* 0x000000e00a007810 */ /* 0x000fe20007ffe0ff */
[C---:B------:R-:W-:Y:S01]  /*4cc0*/  IMAD.IADD R4, R239.reuse, 0x1, R4 ;  /* 0x00000001ef047824 */ /* 0x040fe200078e0204 */
[C---:B------:R-:W-:Y:S01]  /*4cd0*/  IADD3 R5, R239.reuse, R5, RZ ;  /* 0x00000005ef057210 */ /* 0x040fe20007ffe0ff */
        /* <DEDUP_REMOVED lines=9> */
[----:B------:R-:W-:Y:S01]  /*4d70*/  CS2R R36, SRZ ;  /* 0x0000000000247805 */ /* 0x000fe2000001ff00 */
[C---:B------:R-:W-:Y:S01]  /*4d80*/  IMAD.IADD R8, R239.reuse, 0x1, R8 ;  /* 0x00000001ef087824 */ /* 0x040fe200078e0208 */
[----:B------:R-:W-:Y:S01]  /*4d90*/  CS2R R30, SRZ ;  /* 0x00000000001e7805 */ /* 0x000fe2000001ff00 */
[C---:B------:R-:W-:Y:S01]  /*4da0*/  IMAD.IADD R6, R239.reuse, 0x1, R6 ;  /* 0x00000001ef067824 */ /* 0x040fe200078e0206 */
[C---:B------:R-:W-:Y:S01]  /*4db0*/  IADD3 R4, R239.reuse, R4, RZ ;  /* 0x00000004ef047210 */ /* 0x040fe20007ffe0ff */
[C---:B------:R-:W-:Y:S01]  /*4dc0*/  IMAD.IADD R5, R239.reuse, 0x1, R5 ;  /* 0x00000001ef057824 */ /* 0x040fe200078e0205 */
[C---:B------:R-:W-:Y:S01]  /*4dd0*/  IADD3 R8, R239.reuse, R8, RZ ;  /* 0x00000008ef087210 */ /* 0x040fe20007ffe0ff */
[C---:B------:R-:W-:Y:S01]  /*4de0*/  IMAD.IADD R9, R239.reuse, 0x1, R9 ;  /* 0x00000001ef097824 */ /* 0x040fe200078e0209 */
[----:B------:R-:W-:Y:S01]  /*4df0*/  CS2R R28, SRZ ;  /* 0x00000000001c7805 */ /* 0x000fe2000001ff00 */
[C---:B------:R-:W-:Y:S01]  /*4e00*/  IMAD.IADD R7, R239.reuse, 0x1, R7 ;  /* 0x00000001ef077824 */ /* 0x040fe200078e0207 */
[C---:B------:R-:W-:Y:S01]  /*4e10*/  IADD3 R5, R239.reuse, R5, RZ ;  /* 0x00000005ef057210 */ /* 0x040fe20007ffe0ff */
[C---:B------:R-:W-:Y:S01]  /*4e20*/  IMAD.IADD R6, R239.reuse, 0x1, R6 ;  /* 0x00000001ef067824 */ /* 0x040fe200078e0206 */
[----:B------:R2:W-:Y:S01]  /*4e30*/  STL [R1+0x20], R9 ;  /* 0x0000200901007387 */ /* 0x0005e20000100800 */
[C---:B------:R-:W-:Y:S01]  /*4e40*/  IMAD.IADD R0, R239.reuse, 0x1, R0 ;  /* 0x00000001ef007824 */ /* 0x040fe200078e0200 */
[----:B------:R-:W-:Y:S01]  /*4e50*/  CS2R R34, SRZ ;  /* 0x0000000000227805 */ /* 0x000fe2000001ff00 */
[C---:B------:R-:W-:Y:S01]  /*4e60*/  IMAD.IADD R4, R239.reuse, 0x1, R4 ;  /* 0x00000001ef047824 */ /* 0x040fe200078e0204 */
[----:B------:R3:W-:Y:S01]  /*4e70*/  STL [R1+0x1c], R8 ;  /* 0x00001c0801007387 */ /* 0x0007e20000100800 */
[----:B------:R-:W-:Y:S01]  /*4e80*/  IMAD.IADD R0, R239, 0x1, R0 ;  /* 0x00000001ef007824 */ /* 0x000fe200078e0200 */
[----:B------:R-:W-:Y:S01]  /*4e90*/  CS2R R32, SRZ ;  /* 0x0000000000207805 */ /* 0x000fe2000001ff00 */
[----:B------:R-:W-:Y:S01]  /*4ea0*/  CS2R R26, SRZ ;  /* 0x00000000001a7805 */ /* 0x000fe2000001ff00 */
[----:B------:R5:W-:Y:S01]  /*4eb0*/  STL [R1+0x18], R7 ;  /* 0x0000180701007387 */ /* 0x000be20000100800 */
[----:B------:R-:W-:Y:S01]  /*4ec0*/  CS2R R24, SRZ ;  /* 0x0000000000187805 */ /* 0x000fe2000001ff00 */
[----:B------:R-:W-:Y:S01]  /*4ed0*/  CS2R R22, SRZ ;  /* 0x0000000000167805 */ /* 0x000fe2000001ff00 */
[----:B------:R-:W-:Y:S01]  /*4ee0*/  CS2R R20, SRZ ;  /* 0x0000000000147805 */ /* 0x000fe2000001ff00 */
[----:B------:R1:W-:Y:S01]  /*4ef0*/  STL [R1+0x14], R6 ;  /* 0x0000140601007387 */ /* 0x0003e20000100800 */
[----:B------:R-:W-:Y:S01]  /*4f00*/  IMAD.IADD R229, R227, 0x1, R226 ;  /* 0x00000001e3e57824 */ /* 0x000fe200078e02e2 */
[C---:B------:R-:W-:Y:S01]  /*4f10*/  IADD3 R225, R226.reuse, R222, RZ ;  /* 0x000000dee2e17210 */ /* 0x040fe20007ffe0ff */
[C---:B------:R-:W-:Y:S01]  /*4f20*/  IMAD.IADD R230, R226.reuse, 0x1, R228 ;  /* 0x00000001e2e67824 */ /* 0x040fe200078e02e4 */
[----:B------:R4:W-:Y:S01]  /*4f30*/  STL [R1+0x10], R5 ;  /* 0x0000100501007387 */ /* 0x0009e20000100800 */
[----:B------:R-:W-:Y:S01]  /*4f40*/  IMAD.IADD R224, R226, 0x1, R223 ;  /* 0x00000001e2e07824 */ /* 0x000fe200078e02df */
[----:B------:R-:W-:Y:S01]  /*4f50*/  UIADD3 UR14, UR14, -UR15, URZ ;  /* 0x8000000f0e0e7290 */ /* 0x000fe2000fffe03f */
[C---:B--2---:R-:W-:Y:S01]  /*4f60*/  IADD3 R9, R239.reuse, R9, RZ ;  /* 0x00000009ef097210 */ /* 0x044fe20007ffe0ff */
[----:B---3--:R-:W-:-:S04]  /*4f70*/  IMAD.IADD R8, R239, 0x1, R8 ;  /* 0x00000001ef087824 */ /* 0x008fc800078e0208 */
[----:B------:R-:W-:Y:S01]  /*4f80*/  STL [R1+0x3c], R9 ;  /* 0x00003c0901007387 */ /* 0x000fe20000100800 */
[----:B-----5:R-:W-:-:S03]  /*4f90*/  IMAD.IADD R7, R239, 0x1, R7 ;  /* 0x00000001ef077824 */ /* 0x020fc600078e0207 */
[----:B------:R2:W-:Y:S01]  /*4fa0*/  STL [R1+0xc], R4 ;  /* 0x00000c0401007387 */ /* 0x0005e20000100800 */
[----:B-1----:R-:W-:-:S03]  /*4fb0*/  IADD3 R6, R239, R6, RZ ;  /* 0x00000006ef067210 */ /* 0x002fc60007ffe0ff */
[----:B------:R-:W-:Y:S01]  /*4fc0*/  STL [R1+0x38], R8 ;  /* 0x0000380801007387 */ /* 0x000fe20000100800 */
[----:B----4-:R-:W-:-:S03]  /*4fd0*/  IMAD.IADD R5, R239, 0x1, R5 ;  /* 0x00000001ef057824 */ /* 0x010fc600078e0205 */
[----:B------:R1:W-:Y:S04]  /*4fe0*/  STL [R1+0x8], R0 ;  /* 0x0000080001007387 */ /* 0x0003e80000100800 */
[----:B------:R3:W-:Y:S04]  /*4ff0*/  STL [R1+0x34], R7 ;  /* 0x0000340701007387 */ /* 0x0007e80000100800 */
[----:B------:R3:W-:Y:S04]  /*5000*/  STL [R1+0x30], R6 ;  /* 0x0000300601007387 */ /* 0x0007e80000100800 */
[----:B------:R3:W-:Y:S01]  /*5010*/  STL [R1+0x2c], R5 ;  /* 0x00002c0501007387 */ /* 0x0007e20000100800 */
[C---:B--2---:R-:W-:Y:S01]  /*5020*/  IMAD.IADD R4, R239.reuse, 0x1, R4 ;  /* 0x00000001ef047824 */ /* 0x044fe200078e0204 */
[----:B-1----:R-:W-:-:S05]  /*5030*/  IADD3 R0, R239, R0, RZ ;  /* 0x00000000ef007210 */ /* 0x002fca0007ffe0ff */
[----:B------:R3:W-:Y:S04]  /*5040*/  STL [R1+0x24], R0 ;  /* 0x0000240001007387 */ /* 0x0007e80000100800 */
[----:B------:R3:W-:Y:S02]  /*5050*/  STL [R1+0x28], R4 ;  /* 0x0000280401007387 */ /* 0x0007e40000100800 */
.L_x_357:
[----:B------:R-:W0:Y:S01]  /*5060*/  LDGDEPBAR ;  /* 0x00000000000079af */ /* 0x000e220000000000 */
[C---:B------:R-:W-:Y:S01]  /*5070*/  IMAD.IADD R109, R219.reuse, 0x1, R231 ;  /* 0x00000001db6d7824 */ /* 0x040fe200078e02e7 */
[----:B------:R-:W-:Y:S01]  /*5080*/  USHF.L.U32 UR7, UR6, 0x6, URZ ;  /* 0x0000000606077899 */ /* 0x000fe2000800063f */
[--C-:B------:R-:W-:Y:S01]  /*5090*/  IMAD.IADD R108, R219, 0x1, R226.reuse ;  /* 0x00000001db6c7824 */ /* 0x100fe200078e02e2 */
[----:B------:R-:W-:Y:S01]  /*50a0*/  USHF.L.U32 UR8, UR16, 0x6, URZ ;  /* 0x0000000610087899 */ /* 0x000fe2000800063f */
[----:B---3--:R-:W-:Y:S01]  /*50b0*/  IMAD.IADD R0, R109, 0x1, R226 ;  /* 0x000000016d007824 */ /* 0x008fe200078e02e2 */
[----:B------:R-:W2:Y:S01]  /*50c0*/  LDL R113, [R1+0x50] ;  /* 0x0000500001717983 */ /* 0x000ea20000100800 */
[----:B------:R-:W-:Y:S02]  /*50d0*/  UISETP.GE.AND UP0, UPT, UR7, UR14, UPT ;  /* 0x0000000e0700728c */ /* 0x000fe4000bf06270 */
[----:B------:R-:W-:Y:S02]  /*50e0*/  UIADD3 UR8, UR8, 0x40, URZ ;  /* 0x0000004008087890 */ /* 0x000fe4000fffe03f */
[----:B------:R-:W3:Y:S01]  /*50f0*/  LDL R112, [R1+0x54] ;  /* 0x0000540001707983 */ /* 0x000ee20000100800 */
[----:B------:R-:W-:Y:S02]  /*5100*/  UISETP.GT.AND UP3, UPT, UR6, UR13, UPT ;  /* 0x0000000d0600728c */ /* 0x000fe4000bf64270 */
[----:B------:R-:W-:Y:S02]  /*5110*/  UISETP.LT.AND UP0, UPT, UR8, UR15, UP0 ;  /* 0x0000000f0800728c */ /* 0x000fe40008701270 */
[----:B------:R-:W4:Y:S04]  /*5120*/  LDL R111, [R1] ;  /* 0x00000000016f7983 */ /* 0x000f280000100800 */
[----:B------:R-:W-:Y:S01]  /*5130*/  PLOP3.LUT P0, PT, PT, PT, UP0, 0x80, 0x0 ;  /* 0x000000000000781c */ /* 0x000fe20003f0f008 */
[----:B------:R-:W5:Y:S01]  /*5140*/  LDL R110, [R1+0x4] ;  /* 0x00000400016e7983 */ /* 0x000f620000100800 */
[----:B------:R-:W-:Y:S04]  /*5150*/  DEPBAR.LE SB0, 0x0 ;  /* 0x000080000000791a */ /* 0x000fe80000000000 */
[----:B------:R-:W-:Y:S06]  /*5160*/  BAR.SYNC.DEFER_BLOCKING 0x0 ;  /* 0x0000000000007b1d */ /* 0x000fec0000010000 */
[----:B------:R-:W-:Y:S05]  /*5170*/  LDSM.16.M88.4 R16, [R219] ;  /* 0x00000000db10783b */ /* 0x000fea0000000200 */
[----:B------:R-:W1:Y:S05]  /*5180*/  LDSM.16.M88.4 R8, [R3+0x18000] ;  /* 0x018000000308783b */ /* 0x000e6a0000000200 */
[----:B------:R-:W1:Y:S05]  /*5190*/  LDSM.16.M88.4 R84, [R3+0x18800] ;  /* 0x018800000354783b */ /* 0x000e6a0000000200 */
[----:B------:R-:W-:Y:S05]  /*51a0*/  LDSM.16.M88.4 R88, [R109] ;  /* 0x000000006d58783b */ /* 0x000fea0000000200 */
[----:B------:R-:W1:Y:S05]  /*51b0*/  LDSM.16.M88.4 R92, [R216+0x18000] ;  /* 0x01800000d85c783b */ /* 0x000e6a0000000200 */
[----:B------:R-:W1:Y:S05]  /*51c0*/  LDSM.16.M88.4 R96, [R216+0x18800] ;  /* 0x01880000d860783b */ /* 0x000e6a0000000200 */
[----:B------:R-:W-:Y:S05]  /*51d0*/  LDSM.16.M88.4 R100, [R218+0x18000] ;  /* 0x01800000da64783b */ /* 0x000fea0000000200 */
[----:B------:R-:W-:Y:S01]  /*51e0*/  LDSM.16.M88.4 R104, [R218+0x18800] ;  /* 0x01880000da68783b */ /* 0x000fe20000000200 */
[C---:B-1----:R-:W-:Y:S08]  /*51f0*/  HMMA.16816.F32.BF16 R4, R16.reuse, R8, RZ ;  /* 0x000000081004723c */ /* 0x042ff000000418ff */
[C---:B------:R-:W-:Y:S08]  /*5200*/  HMMA.16816.F32.BF16 R8, R16.reuse, R10, RZ ;  /* 0x0000000a1008723c */ /* 0x040ff000000418ff */
[C---:B------:R-:W-:Y:S08]  /*5210*/  HMMA.16816.F32.BF16 R12, R16.reuse, R84, RZ ;  /* 0x00000054100c723c */ /* 0x040ff000000418ff */
[----:B------:R-:W-:Y:S01]  /*5220*/  HMMA.16816.F32.BF16 R16, R16, R86, RZ ;  /* 0x000000561010723c */ /* 0x000fe200000418ff */
[----:B------:R-:W1:Y:S07]  /*5230*/  LDSM.16.M88.4 R84, [R108] ;  /* 0x000000006c54783b */ /* 0x000e6e0000000200 */
[C---:B------:R-:W-:Y:S08]  /*5240*/  HMMA.16816.F32.BF16 R4, R88.reuse, R92, R4 ;  /* 0x0000005c5804723c */ /* 0x040ff00000041804 */
[C---:B------:R-:W-:Y:S01]  /*5250*/  HMMA.16816.F32.BF16 R8, R88.reuse, R94, R8 ;  /* 0x0000005e5808723c */ /* 0x040fe20000041808 */
[----:B------:R-:W-:Y:S07]  /*5260*/  LDSM.16.M88.4 R92, [R217+0x18000] ;  /* 0x01800000d95c783b */ /* 0x000fee0000000200 */
[C---:B------:R-:W-:Y:S08]  /*5270*/  HMMA.16816.F32.BF16 R12, R88.reuse, R96, R12 ;  /* 0x00000060580c723c */ /* 0x040ff0000004180c */
[----:B------:R-:W-:Y:S01]  /*5280*/  HMMA.16816.F32.BF16 R16, R88, R98, R16 ;  /* 0x000000625810723c */ /* 0x000fe20000041810 */
[----:B------:R-:W1:Y:S05]  /*5290*/  LDSM.16.M88.4 R88, [R0] ;  /* 0x000000000058783b */ /* 0x000e6a0000000200 */
[----:B------:R-:W1:Y:S02]  /*52a0*/  LDSM.16.M88.4 R96, [R217+0x18800] ;  /* 0x01880000d960783b */ /* 0x000e640000000200 */
[C---:B-1----:R-:W-:Y:S08]  /*52b0*/  HMMA.16816.F32.BF16 R4, R84.reuse, R100, R4 ;  /* 0x000000645404723c */ /* 0x042ff00000041804 */
[C---:B------:R-:W-:Y:S01]  /*52c0*/  HMMA.16816.F32.BF16 R8, R84.reuse, R102, R8 ;  /* 0x000000665408723c */ /* 0x040fe20000041808 */
[----:B------:R-:W-:Y:S07]  /*52d0*/  LDSM.16.M88.4 R100, [R3+0x1a000] ;  /* 0x01a000000364783b */ /* 0x000fee0000000200 */
[C---:B------:R-:W-:Y:S08]  /*52e0*/  HMMA.16816.F32.BF16 R12, R84.reuse, R104, R12 ;  /* 0x00000068540c723c */ /* 0x040ff0000004180c */
[----:B------:R-:W-:Y:S01]  /*52f0*/  HMMA.16816.F32.BF16 R16, R84, R106, R16 ;  /* 0x0000006a5410723c */ /* 0x000fe20000041810 */
[----:B------:R-:W1:Y:S05]  /*5300*/  LDSM.16.M88.4 R84, [R219+0x2000] ;  /* 0x00200000db54783b */ /* 0x000e6a0000000200 */
[----:B------:R-:W1:Y:S02]  /*5310*/  LDSM.16.M88.4 R104, [R3+0x1a800] ;  /* 0x01a800000368783b */ /* 0x000e640000000200 */
[C---:B------:R-:W-:Y:S08]  /*5320*/  HMMA.16816.F32.BF16 R4, R88.reuse, R92, R4 ;  /* 0x0000005c5804723c */ /* 0x040ff00000041804 */
[C---:B------:R-:W-:Y:S01]  /*5330*/  HMMA.16816.F32.BF16 R8, R88.reuse, R94, R8 ;  /* 0x0000005e5808723c */ /* 0x040fe20000041808 */
[----:B------:R-:W-:Y:S07]  /*5340*/  LDSM.16.M88.4 R92, [R216+0x1a000] ;  /* 0x01a00000d85c783b */ /* 0x000fee0000000200 */
[C---:B------:R-:W-:Y:S08]  /*5350*/  HMMA.16816.F32.BF16 R12, R88.reuse, R96, R12 ;  /* 0x00000060580c723c */ /* 0x040ff0000004180c */
[----:B------:R-:W-:Y:S01]  /*5360*/  HMMA.16816.F32.BF16 R16, R88, R98, R16 ;  /* 0x000000625810723c */ /* 0x000fe20000041810 */
[----:B------:R-:W1:Y:S05]  /*5370*/  LDSM.16.M88.4 R88, [R109+0x2000] ;  /* 0x002000006d58783b */ /* 0x000e6a0000000200 */
[----:B------:R-:W1:Y:S02]  /*5380*/  LDSM.16.M88.4 R96, [R216+0x1a800] ;  /* 0x01a80000d860783b */ /* 0x000e640000000200 */
[C---:B-1----:R-:W-:Y:S08]  /*5390*/  HMMA.16816.F32.BF16 R4, R84.reuse, R100, R4 ;  /* 0x000000645404723c */ /* 0x042ff00000041804 */
[C---:B------:R-:W-:Y:S01]  /*53a0*/  HMMA.16816.F32.BF16 R8, R84.reuse, R102, R8 ;  /* 0x000000665408723c */ /* 0x040fe20000041808 */
[----:B------:R-:W-:Y:S07]  /*53b0*/  LDSM.16.M88.4 R100, [R218+0x1a000] ;  /* 0x01a00000da64783b */ /* 0x000fee0000000200 */
[C---:B------:R-:W-:Y:S08]  /*53c0*/  HMMA.16816.F32.BF16 R12, R84.reuse, R104, R12 ;  /* 0x00000068540c723c */ /* 0x040ff0000004180c */
[----:B------:R-:W-:Y:S01]  /*53d0*/  HMMA.16816.F32.BF16 R16, R84, R106, R16 ;  /* 0x0000006a5410723c */ /* 0x000fe20000041810 */
[----:B------:R-:W1:Y:S05]  /*53e0*/  LDSM.16.M88.4 R84, [R108+0x2000] ;  /* 0x002000006c54783b */ /* 0x000e6a0000000200 */
[----:B------:R-:W2:Y:S02]  /*53f0*/  LDSM.16.M88.4 R104, [R218+0x1a800] ;  /* 0x01a80000da68783b */ /* 0x000ea40000000200 */
[C---:B------:R-:W-:Y:S08]  /*5400*/  HMMA.16816.F32.BF16 R4, R88.reuse, R92, R4 ;  /* 0x0000005c5804723c */ /* 0x040ff00000041804 */
[C---:B------:R-:W-:Y:S01]  /*5410*/  HMMA.16816.F32.BF16 R8, R88.reuse, R94, R8 ;  /* 0x0000005e5808723c */ /* 0x040fe20000041808 */
[----:B------:R-:W-:Y:S07]  /*5420*/  LDSM.16.M88.4 R92, [R217+0x1a000] ;  /* 0x01a00000d95c783b */ /* 0x000fee0000000200 */
[C---:B------:R-:W-:Y:S08]  /*5430*/  HMMA.16816.F32.BF16 R12, R88.reuse, R96, R12 ;  /* 0x00000060580c723c */ /* 0x040ff0000004180c */
[----:B------:R-:W-:Y:S01]  /*5440*/  HMMA.16816.F32.BF16 R16, R88, R98, R16 ;  /* 0x000000625810723c */ /* 0x000fe20000041810 */
[----:B------:R-:W3:Y:S05]  /*5450*/  LDSM.16.M88.4 R88, [R0+0x2000] ;  /* 0x002000000058783b */ /* 0x000eea0000000200 */
[----:B------:R-:W5:Y:S02]  /*5460*/  LDSM.16.M88.4 R96, [R217+0x1a800] ;  /* 0x01a80000d960783b */ /* 0x000f640000000200 */
[C---:B-1----:R-:W-:Y:S08]  /*5470*/  HMMA.16816.F32.BF16 R4, R84.reuse, R100, R4 ;  /* 0x000000645404723c */ /* 0x042ff00000041804 */
[C---:B------:R-:W-:Y:S01]  /*5480*/  HMMA.16816.F32.BF16 R8, R84.reuse, R102, R8 ;  /* 0x000000665408723c */ /* 0x040fe20000041808 */
[----:B------:R-:W-:Y:S07]  /*5490*/  LDSM.16.M88.4 R100, [R3+0x1c000] ;  /* 0x01c000000364783b */ /* 0x000fee0000000200 */
[C---:B--2---:R-:W-:Y:S08]  /*54a0*/  HMMA.16816.F32.BF16 R12, R84.reuse, R104, R12 ;  /* 0x00000068540c723c */ /* 0x044ff0000004180c */
[----:B------:R-:W-:Y:S01]  /*54b0*/  HMMA.16816.F32.BF16 R16, R84, R106, R16 ;  /* 0x0000006a5410723c */ /* 0x000fe20000041810 */
[----:B------:R-:W1:Y:S02]  /*54c0*/  LDSM.16.M88.4 R84, [R219+0x4000] ;  /* 0x00400000db54783b */ /* 0x000e640000000200 */
[----:B----4-:R-:W-:Y:S03]  /*54d0*/  FSETP.NEU.FTZ.AND P1, PT, R111, -INF , PT ;  /* 0xff8000006f00780b */ /* 0x010fe60003f3d000 */
[----:B------:R-:W2:Y:S02]  /*54e0*/  LDSM.16.M88.4 R104, [R3+0x1c800] ;  /* 0x01c800000368783b */ /* 0x000ea40000000200 */
[C---:B---3--:R-:W-:Y:S08]  /*54f0*/  HMMA.16816.F32.BF16 R4, R88.reuse, R92, R4 ;  /* 0x0000005c5804723c */ /* 0x048ff00000041804 */
[C---:B------:R-:W-:Y:S01]  /*5500*/  HMMA.16816.F32.BF16 R8, R88.reuse, R94, R8 ;  /* 0x0000005e5808723c */ /* 0x040fe20000041808 */
[----:B------:R-:W-:Y:S07]  /*5510*/  LDSM.16.M88.4 R92, [R216+0x1c000] ;  /* 0x01c00000d85c783b */ /* 0x000fee0000000200 */
[C---:B-----5:R-:W-:Y:S08]  /*5520*/  HMMA.16816.F32.BF16 R12, R88.reuse, R96, R12 ;  /* 0x00000060580c723c */ /* 0x060ff0000004180c */
[----:B------:R-:W-:Y:S01]  /*5530*/  HMMA.16816.F32.BF16 R16, R88, R98, R16 ;  /* 0x000000625810723c */ /* 0x000fe20000041810 */
[----:B------:R-:W3:Y:S05]  /*5540*/  LDSM.16.M88.4 R88, [R109+0x4000] ;  /* 0x004000006d58783b */ /* 0x000eea0000000200 */
[----:B------:R-:W4:Y:S02]  /*5550*/  LDSM.16.M88.4 R96, [R216+0x1c800] ;  /* 0x01c80000d860783b */ /* 0x000f240000000200 */
[C---:B-1----:R-:W-:Y:S08]  /*5560*/  HMMA.16816.F32.BF16 R4, R84.reuse, R100, R4 ;  /* 0x000000645404723c */ /* 0x042ff00000041804 */
[C---:B------:R-:W-:Y:S01]  /*5570*/  HMMA.16816.F32.BF16 R8, R84.reuse, R102, R8 ;  /* 0x000000665408723c */ /* 0x040fe20000041808 */
[----:B------:R-:W-:Y:S07]  /*5580*/  LDSM.16.M88.4 R100, [R218+0x1c000] ;  /* 0x01c00000da64783b */ /* 0x000fee0000000200 */
[C---:B--2---:R-:W-:Y:S08]  /*5590*/  HMMA.16816.F32.BF16 R12, R84.reuse, R104, R12 ;  /* 0x00000068540c723c */ /* 0x044ff0000004180c */
[----:B------:R-:W-:Y:S01]  /*55a0*/  HMMA.16816.F32.BF16 R16, R84, R106, R16 ;  /* 0x0000006a5410723c */ /* 0x000fe20000041810 */
[----:B------:R-:W1:Y:S05]  /*55b0*/  LDSM.16.M88.4 R84, [R108+0x4000] ;  /* 0x004000006c54783b */ /* 0x000e6a0000000200 */
[----:B------:R-:W2:Y:S02]  /*55c0*/  LDSM.16.M88.4 R104, [R218+0x1c800] ;  /* 0x01c80000da68783b */ /* 0x000ea40000000200 */
[C---:B---3--:R-:W-:Y:S08]  /*55d0*/  HMMA.16816.F32.BF16 R4, R88.reuse, R92, R4 ;  /* 0x0000005c5804723c */ /* 0x048ff00000041804 */
[C---:B------:R-:W-:Y:S01]  /*55e0*/  HMMA.16816.F32.BF16 R8, R88.reuse, R94, R8 ;  /* 0x0000005e5808723c */ /* 0x040fe20000041808 */
[----:B------:R-:W-:Y:S07]  /*55f0*/  LDSM.16.M88.4 R92, [R217+0x1c000] ;  /* 0x01c00000d95c783b */ /* 0x000fee0000000200 */
[C---:B----4-:R-:W-:Y:S08]  /*5600*/  HMMA.16816.F32.BF16 R12, R88.reuse, R96, R12 ;  /* 0x00000060580c723c */ /* 0x050ff0000004180c */
        /* <DEDUP_REMOVED lines=29> */
[----:B------:R3:W4:Y:S07]  /*57e0*/  LDSM.16.M88.4 R88, [R0+0x6000] ;  /* 0x006000000058783b */ /* 0x00072e0000000200 */
[C---:B-1----:R-:W-:Y:S08]  /*57f0*/  HMMA.16816.F32.BF16 R4, R84.reuse, R100, R4 ;  /* 0x000000645404723c */ /* 0x042ff00000041804 */
[C---:B------:R-:W-:Y:S01]  /*5800*/  HMMA.16816.F32.BF16 R8, R84.reuse, R102, R8 ;  /* 0x000000665408723c */ /* 0x040fe20000041808 */
[----:B---3--:R-:W-:Y:S07]  /*5810*/  IMAD.U32 R0, RZ, RZ, UR16 ;  /* 0x00000010ff007e24 */ /* 0x008fee000f8e00ff */
[C---:B--2---:R-:W-:Y:S04]  /*5820*/  HMMA.16816.F32.BF16 R12, R84.reuse, R104, R12 ;  /* 0x00000068540c723c */ /* 0x044fe8000004180c */
[----:B------:R-:W-:Y:S02]  /*5830*/  @!P0 IMAD R0, R0, 0x40, R112 ;  /* 0x0000004000008824 */ /* 0x000fe400078e0270 */
[----:B------:R-:W2:Y:S02]  /*5840*/  LDL R112, [R1+0x40] ;  /* 0x0000400001707983 */ /* 0x000ea40000100800 */
[----:B------:R-:W-:Y:S04]  /*5850*/  HMMA.16816.F32.BF16 R16, R84, R106, R16 ;  /* 0x0000006a5410723c */ /* 0x000fe80000041810 */
[----:B------:R-:W-:Y:S03]  /*5860*/  @!P0 IADD3 R97, R0, 0x1, RZ ;  /* 0x0000000100618810 */ /* 0x000fe60007ffe0ff */
[----:B------:R-:W-:Y:S01]  /*5870*/  @!P0 IADD3 R84, R113, UR7, RZ ;  /* 0x0000000771548c10 */ /* 0x000fe2000fffe0ff */
[C---:B----4-:R-:W-:Y:S05]  /*5880*/  HMMA.16816.F32.BF16 R4, R88.reuse, R92, R4 ;  /* 0x0000005c5804723c */ /* 0x050fea0000041804 */
[----:B------:R-:W-:Y:S02]  /*5890*/  @!P0 IMNMX R96, R84, UR15, PT ;  /* 0x0000000f54608c17 */ /* 0x000fe4000b800200 */
[----:B------:R-:W-:Y:S01]  /*58a0*/  FMUL.FTZ R93, R111, 1.4426950216293334961 ;  /* 0x3fb8aa3b6f5d7820 */ /* 0x000fe20000410000 */
[C---:B------:R-:W-:Y:S01]  /*58b0*/  HMMA.16816.F32.BF16 R8, R88.reuse, R94, R8 ;  /* 0x0000005e5808723c */ /* 0x040fe20000041808 */
[----:B------:R-:W3:Y:S02]  /*58c0*/  LDL R94, [R1+0x44] ;  /* 0x00004400015e7983 */ /* 0x000ee40000100800 */
[-C--:B------:R-:W-:Y:S02]  /*58d0*/  @!P0 ISETP.GE.AND P2, PT, R0, R96.reuse, PT ;  /* 0x000000600000820c */ /* 0x080fe40003f46270 */
[----:B------:R-:W-:Y:S02]  /*58e0*/  FSEL R93, R93, RZ, P1 ;  /* 0x000000ff5d5d7208 */ /* 0x000fe40000800000 */
[----:B------:R-:W-:Y:S02]  /*58f0*/  @!P0 IADD3 R92, R84, 0x8, RZ ;  /* 0x00000008545c8810 */ /* 0x000fe40007ffe0ff */
[----:B------:R-:W1:Y:S01]  /*5900*/  LDSM.16.M88.4 R84, [R217+0x1e800] ;  /* 0x01e80000d954783b */ /* 0x000e620000000200 */
[----:B------:R-:W-:Y:S02]  /*5910*/  @!P0 ISETP.GE.AND P1, PT, R97, R96, PT ;  /* 0x000000606100820c */ /* 0x000fe40003f26270 */
[----:B------:R-:W-:Y:S04]  /*5920*/  @!P0 IMNMX R92, R92, UR15, PT ;  /* 0x0000000f5c5c8c17 */ /* 0x000fe8000b800200 */
[----:B------:R-:W-:Y:S02]  /*5930*/  @!P0 FSEL R4, R4, -INF , !P2 ;  /* 0xff80000004048808 */ /* 0x000fe40005000000 */
[-C--:B------:R-:W-:Y:S02]  /*5940*/  @!P0 ISETP.GE.AND P2, PT, R0, R92.reuse, PT ;  /* 0x0000005c0000820c */ /* 0x080fe40003f46270 */
[----:B------:R-:W-:Y:S01]  /*5950*/  @!P0 FSEL R5, R5, -INF , !P1 ;  /* 0xff80000005058808 */ /* 0x000fe20004800000 */
[--C-:B------:R-:W-:Y:S01]  /*5960*/  FFMA.FTZ R4, R4, c[0x0][0x23c], -R93.reuse ;  /* 0x00008f0004047a23 */ /* 0x100fe2000001085d */
[----:B------:R-:W-:Y:S02]  /*5970*/  FSETP.NEU.FTZ.AND P1, PT, R110, -INF , PT ;  /* 0xff8000006e00780b */ /* 0x000fe40003f3d000 */
[----:B------:R-:W-:Y:S01]  /*5980*/  @!P0 FSEL R6, R6, -INF , !P2 ;  /* 0xff80000006068808 */ /* 0x000fe20005000000 */
[----:B------:R4:W-:Y:S01]  /*5990*/  MUFU.EX2 R105, R4 ;  /* 0x0000000400697308 */ /* 0x0009e20000000800 */
[--C-:B------:R-:W-:Y:S09]  /*59a0*/  FFMA.FTZ R5, R5, c[0x0][0x23c], -R93.reuse ;  /* 0x00008f0005057a23 */ /* 0x100ff2000001085d */
[----:B------:R5:W5:Y:S01]  /*59b0*/  MUFU.EX2 R109, R5 ;  /* 0x00000005006d7308 */ /* 0x000b620000000800 */
[C---:B-1----:R-:W-:Y:S03]  /*59c0*/  HMMA.16816.F32.BF16 R12, R88.reuse, R84, R12 ;  /* 0x00000054580c723c */ /* 0x042fe6000004180c */
[----:B----4-:R-:W-:Y:S05]  /*59d0*/  FMUL.FTZ R4, R110, 1.4426950216293334961 ;  /* 0x3fb8aa3b6e047820 */ /* 0x010fea0000410000 */
[----:B------:R-:W-:Y:S04]  /*59e0*/  HMMA.16816.F32.BF16 R16, R88, R86, R16 ;  /* 0x000000565810723c */ /* 0x000fe80000041810 */
[----:B------:R-:W-:Y:S02]  /*59f0*/  FSEL R4, R4, RZ, P1 ;  /* 0x000000ff04047208 */ /* 0x000fe40000800000 */
[----:B------:R-:W-:Y:S02]  /*5a00*/  @!P0 ISETP.GE.AND P1, PT, R97, R92, PT ;  /* 0x0000005c6100820c */ /* 0x000fe40003f26270 */
[----:B-----5:R-:W-:Y:S01]  /*5a10*/  @!P0 IADD3 R5, R0, 0x8, RZ ;  /* 0x0000000800058810 */ /* 0x020fe20007ffe0ff */
[--C-:B------:R-:W-:Y:S03]  /*5a20*/  FFMA.FTZ R6, R6, c[0x0][0x23c], -R4.reuse ;  /* 0x00008f0006067a23 */ /* 0x100fe60000010804 */
[----:B------:R-:W-:Y:S01]  /*5a30*/  @!P0 FSEL R7, R7, -INF , !P1 ;  /* 0xff80000007078808 */ /* 0x000fe20004800000 */
[----:B------:R1:W-:Y:S01]  /*5a40*/  MUFU.EX2 R110, R6 ;  /* 0x00000006006e7308 */ /* 0x0003e20000000800 */
[-C--:B------:R-:W-:Y:S03]  /*5a50*/  @!P0 ISETP.GE.AND P1, PT, R5, R96.reuse, PT ;  /* 0x000000600500820c */ /* 0x080fe60003f26270 */
[--C-:B------:R-:W-:Y:S01]  /*5a60*/  FFMA.FTZ R7, R7, c[0x0][0x23c], -R4.reuse ;  /* 0x00008f0007077a23 */ /* 0x100fe20000010804 */
[----:B------:R-:W-:Y:S05]  /*5a70*/  @!P0 FSEL R8, R8, -INF , !P1 ;  /* 0xff80000008088808 */ /* 0x000fea0004800000 */
[----:B------:R-:W-:Y:S01]  /*5a80*/  MUFU.EX2 R111, R7 ;  /* 0x00000007006f7308 */ /* 0x000fe20000000800 */
[--C-:B------:R-:W-:Y:S09]  /*5a90*/  FFMA.FTZ R8, R8, c[0x0][0x23c], -R93.reuse ;  /* 0x00008f0008087a23 */ /* 0x100ff2000001085d */
[----:B------:R-:W-:Y:S01]  /*5aa0*/  MUFU.EX2 R106, R8 ;  /* 0x00000008006a7308 */ /* 0x000fe20000000800 */
[----:B-1----:R-:W-:Y:S04]  /*5ab0*/  @!P0 IADD3 R6, R0, 0x9, RZ ;  /* 0x0000000900068810 */ /* 0x002fe80007ffe0ff */
[----:B------:R-:W-:Y:S04]  /*5ac0*/  @!P0 ISETP.GE.AND P1, PT, R6, R96, PT ;  /* 0x000000600600820c */ /* 0x000fe80003f26270 */
[----:B------:R-:W-:Y:S02]  /*5ad0*/  @!P0 FSEL R9, R9, -INF , !P1 ;  /* 0xff80000009098808 */ /* 0x000fe40004800000 */
[-C--:B------:R-:W-:Y:S02]  /*5ae0*/  @!P0 ISETP.GE.AND P1, PT, R5, R92.reuse, PT ;  /* 0x0000005c0500820c */ /* 0x080fe40003f26270 */
[----:B------:R-:W-:Y:S01]  /*5af0*/  @!P0 IADD3 R5, R0, 0x10, RZ ;  /* 0x0000001000058810 */ /* 0x000fe20007ffe0ff */
[--C-:B------:R-:W-:Y:S01]  /*5b00*/  FFMA.FTZ R9, R9, c[0x0][0x23c], -R93.reuse ;  /* 0x00008f0009097a23 */ /* 0x100fe2000001085d */
[----:B------:R-:W-:Y:S02]  /*5b10*/  @!P0 FSEL R10, R10, -INF , !P1 ;  /* 0xff8000000a0a8808 */ /* 0x000fe40004800000 */
[----:B------:R-:W-:Y:S01]  /*5b20*/  @!P0 ISETP.GE.AND P1, PT, R6, R92, PT ;  /* 0x0000005c0600820c */ /* 0x000fe20003f26270 */
[----:B------:R-:W1:Y:S01]  /*5b30*/  MUFU.EX2 R104, R9 ;  /* 0x0000000900687308 */ /* 0x000e620000000800 */
[----:B------:R-:W-:Y:S01]  /*5b40*/  @!P0 IADD3 R6, R0, 0x11, RZ ;  /* 0x0000001100068810 */ /* 0x000fe20007ffe0ff */
        /* <DEDUP_REMOVED lines=9> */
[-C--:B------:R-:W-:Y:S02]  /*5be0*/  @!P0 ISETP.GE.AND P1, PT, R5, R92.reuse, PT ;  /* 0x0000005c0500820c */ /* 0x080fe40003f26270 */
[----:B------:R-:W-:Y:S01]  /*5bf0*/  @!P0 IADD3 R5, R0, 0x18, RZ ;  /* 0x0000001800058810 */ /* 0x000fe20007ffe0ff */
[----:B------:R-:W4:Y:S01]  /*5c00*/  MUFU.EX2 R107, R11 ;  /* 0x0000000b006b7308 */ /* 0x000f220000000800 */
[----:B------:R-:W-:Y:S01]  /*5c10*/  @!P0 FSEL R14, R14, -INF , !P1 ;  /* 0xff8000000e0e8808 */ /* 0x000fe20004800000 */
[--C-:B------:R-:W-:Y:S01]  /*5c20*/  FFMA.FTZ R13, R13, c[0x0][0x23c], -R93.reuse ;  /* 0x00008f000d0d7a23 */ /* 0x100fe2000001085d */
[----:B------:R-:W-:Y:S02]  /*5c30*/  @!P0 ISETP.GE.AND P1, PT, R6, R92, PT ;  /* 0x0000005c0600820c */ /* 0x000fe40003f26270 */
[----:B------:R-:W-:Y:S01]  /*5c40*/  @!P0 IADD3 R0, R0, 0x19, RZ ;  /* 0x0000001900008810 */ /* 0x000fe20007ffe0ff */
[--C-:B------:R-:W-:Y:S01]  /*5c50*/  FFMA.FTZ R14, R14, c[0x0][0x23c], -R4.reuse ;  /* 0x00008f000e0e7a23 */ /* 0x100fe20000010804 */
[----:B------:R-:W-:Y:S02]  /*5c60*/  @!P0 FSEL R15, R15, -INF , !P1 ;  /* 0xff8000000f0f8808 */ /* 0x000fe40004800000 */
[-C--:B------:R-:W-:Y:S01]  /*5c70*/  @!P0 ISETP.GE.AND P1, PT, R5, R96.reuse, PT ;  /* 0x000000600500820c */ /* 0x080fe20003f26270 */
[----:B------:R-:W-:Y:S02]  /*5c80*/  MUFU.EX2 R103, R12 ;  /* 0x0000000c00677308 */ /* 0x000fe40000000800 */
[--C-:B------:R-:W-:Y:S01]  /*5c90*/  FFMA.FTZ R15, R15, c[0x0][0x23c], -R4.reuse ;  /* 0x00008f000f0f7a23 */ /* 0x100fe20000010804 */
[----:B------:R-:W-:Y:S02]  /*5ca0*/  @!P0 FSEL R16, R16, -INF , !P1 ;  /* 0xff80000010108808 */ /* 0x000fe40004800000 */
[----:B------:R-:W-:Y:S03]  /*5cb0*/  @!P0 ISETP.GE.AND P1, PT, R0, R96, PT ;  /* 0x000000600000820c */ /* 0x000fe60003f26270 */
[--C-:B------:R-:W-:Y:S01]  /*5cc0*/  FFMA.FTZ R16, R16, c[0x0][0x23c], -R93.reuse ;  /* 0x00008f0010107a23 */ /* 0x100fe2000001085d */
[----:B------:R-:W-:Y:S01]  /*5cd0*/  @!P0 FSEL R17, R17, -INF , !P1 ;  /* 0xff80000011118808 */ /* 0x000fe20004800000 */
[----:B------:R-:W5:Y:S01]  /*5ce0*/  MUFU.EX2 R100, R13 ;  /* 0x0000000d00647308 */ /* 0x000f620000000800 */
[-C--:B------:R-:W-:Y:S02]  /*5cf0*/  @!P0 ISETP.GE.AND P1, PT, R5, R92.reuse, PT ;  /* 0x0000005c0500820c */ /* 0x080fe40003f26270 */
[----:B------:R-:W-:Y:S01]  /*5d00*/  F2FP.BF16.PACK_AB R5, R109, R105 ;  /* 0x000000696d05723e */ /* 0x000fe200000010ff */
[----:B------:R-:W-:Y:S01]  /*5d10*/  FFMA.FTZ R93, R17, c[0x0][0x23c], -R93 ;  /* 0x00008f00115d7a23 */ /* 0x000fe2000001085d */
[----:B------:R-:W-:Y:S02]  /*5d20*/  @!P0 FSEL R18, R18, -INF , !P1 ;  /* 0xff80000012128808 */ /* 0x000fe40004800000 */
[----:B------:R-:W-:Y:S01]  /*5d30*/  @!P0 ISETP.GE.AND P1, PT, R0, R92, PT ;  /* 0x0000005c0000820c */ /* 0x000fe20003f26270 */
[----:B------:R5:W-:Y:S01]  /*5d40*/  STS [R246+0x2a000], R5 ;  /* 0x02a00005f6007388 */ /* 0x000be20000000800 */
[----:B-1----:R-:W-:Y:S01]  /*5d50*/  F2FP.BF16.PACK_AB R0, R104, R106 ;  /* 0x0000006a6800723e */ /* 0x002fe200000010ff */
[--C-:B------:R-:W-:Y:S01]  /*5d60*/  FFMA.FTZ R18, R18, c[0x0][0x23c], -R4.reuse ;  /* 0x00008f0012127a23 */ /* 0x100fe20000010804 */
[----:B------:R-:W-:Y:S01]  /*5d70*/  @!P0 FSEL R19, R19, -INF , !P1 ;  /* 0xff80000013138808 */ /* 0x000fe20004800000 */
[----:B------:R-:W-:Y:S01]  /*5d80*/  MUFU.EX2 R102, R14 ;  /* 0x0000000e00667308 */ /* 0x000fe20000000800 */
[----:B----4-:R-:W-:Y:S02]  /*5d90*/  F2FP.BF16.PACK_AB R7, R107, R108 ;  /* 0x0000006c6b07723e */ /* 0x010fe400000010ff */
[----:B------:R-:W-:Y:S01]  /*5da0*/  PLOP3.LUT P1, PT, PT, PT, UP3, 0x80, 0x0 ;  /* 0x000000000000781c */ /* 0x000fe20003f2f038 */
[----:B------:R-:W-:Y:S06]  /*5db0*/  FFMA.FTZ R4, R19, c[0x0][0x23c], -R4 ;  /* 0x00008f0013047a23 */ /* 0x000fec0000010804 */
[----:B------:R1:W-:Y:S01]  /*5dc0*/  MUFU.EX2 R98, R4 ;  /* 0x0000000400627308 */ /* 0x0003e20000000800 */
[----:B-----5:R-:W-:Y:S09]  /*5dd0*/  F2FP.BF16.PACK_AB R6, R100, R103 ;  /* 0x000000676406723e */ /* 0x020ff200000010ff */
[----:B------:R-:W4:Y:S10]  /*5de0*/  MUFU.EX2 R101, R15 ;  /* 0x0000000f00657308 */ /* 0x000f340000000800 */
[----:B------:R-:W-:Y:S01]  /*5df0*/  MUFU.EX2 R97, R16 ;  /* 0x0000001000617308 */ /* 0x000fe20000000800 */
[----:B-1----:R-:W-:Y:S05]  /*5e00*/  F2FP.BF16.PACK_AB R4, R111, R110 ;  /* 0x0000006e6f04723e */ /* 0x002fea00000010ff */
[----:B------:R-:W-:Y:S04]  /*5e10*/  STS [R246+0x2a400], R4 ;  /* 0x02a40004f6007388 */ /* 0x000fe80000000800 */
[----:B------:R-:W1:Y:S01]  /*5e20*/  MUFU.EX2 R99, R18 ;  /* 0x0000001200637308 */ /* 0x000e620000000800 */
[----:B------:R1:W-:Y:S01]  /*5e30*/  STS [R249+0x2a000], R0 ;  /* 0x02a00000f9007388 */ /* 0x0003e20000000800 */
[----:B----4-:R-:W-:Y:S04]  /*5e40*/  F2FP.BF16.PACK_AB R5, R101, R102 ;  /* 0x000000666505723e */ /* 0x010fe800000010ff */
[----:B------:R-:W-:Y:S04]  /*5e50*/  STS [R249+0x2a400], R7 ;  /* 0x02a40007f9007388 */ /* 0x000fe80000000800 */
[----:B------:R-:W4:Y:S01]  /*5e60*/  MUFU.EX2 R96, R93 ;  /* 0x0000005d00607308 */ /* 0x000f220000000800 */
[----:B------:R-:W-:Y:S05]  /*5e70*/  STS [R247+0x2a000], R6 ;  /* 0x02a00006f7007388 */ /* 0x000fea0000000800 */
[----:B------:R-:W-:Y:S01]  /*5e80*/  STS [R247+0x2a400], R5 ;  /* 0x02a40005f7007388 */ /* 0x000fe20000000800 */
[----:B-1----:R-:W-:Y:S02]  /*5e90*/  F2FP.BF16.PACK_AB R0, R98, R99 ;  /* 0x000000636200723e */ /* 0x002fe400000010ff */
[----:B----4-:R-:W-:Y:S03]  /*5ea0*/  F2FP.BF16.PACK_AB R4, R96, R97 ;  /* 0x000000616004723e */ /* 0x010fe600000010ff */
[----:B------:R-:W-:Y:S05]  /*5eb0*/  STS [R248+0x2a400], R0 ;  /* 0x02a40000f8007388 */ /* 0x000fea0000000800 */
[----:B------:R-:W-:Y:S05]  /*5ec0*/  STS [R248+0x2a000], R4 ;  /* 0x02a00004f8007388 */ /* 0x000fea0000000800 */
[----:B------:R-:W-:Y:S05]  /*5ed0*/  LDSM.16.M88.4 R16, [R222+0x10000] ;  /* 0x01000000de10783b */ /* 0x000fea0000000200 */
[----:B------:R-:W1:Y:S05]  /*5ee0*/  LDSM.16.M88.4 R8, [R3+0x20000] ;  /* 0x020000000308783b */ /* 0x000e6a0000000200 */
[----:B------:R-:W4:Y:S05]  /*5ef0*/  LDSM.16.M88.4 R84, [R3+0x20800] ;  /* 0x020800000354783b */ /* 0x000f2a0000000200 */
[----:B------:R-:W-:Y:S01]  /*5f00*/  LDSM.16.M88.4 R88, [R223+0x10000] ;  /* 0x01000000df58783b */ /* 0x000fe20000000200 */
[C---:B-1----:R-:W-:Y:S08]  /*5f10*/  HMMA.16816.F32.BF16 R4, R16.reuse, R8, RZ ;  /* 0x000000081004723c */ /* 0x042ff000000418ff */
[C---:B------:R-:W-:Y:S01]  /*5f20*/  HMMA.16816.F32.BF16 R8, R16.reuse, R10, RZ ;  /* 0x0000000a1008723c */ /* 0x040fe200000418ff */
[----:B---3--:R-:W-:Y:S04]  /*5f30*/  IADD3 R94, P0, R94, UR12, RZ ;  /* 0x0000000c5e5e7c10 */ /* 0x008fe8000ff1e0ff */
[----:B--2---:R-:W-:Y:S01]  /*5f40*/  IADD3.X R95, R112, UR11, RZ, P0, !PT ;  /* 0x0000000b705f7c10 */ /* 0x004fe200087fe4ff */
[----:B------:R-:W-:Y:S02]  /*5f50*/  IMAD.MOV.U32 R112, RZ, RZ, c[0x0][0x22c] ;  /* 0x00008b00ff707624 */ /* 0x000fe400078e00ff */
[C---:B----4-:R-:W-:Y:S02]  /*5f60*/  HMMA.16816.F32.BF16 R12, R16.reuse, R84, RZ ;  /* 0x00000054100c723c */ /* 0x050fe400000418ff */
[----:B------:R-:W2:Y:S02]  /*5f70*/  LDG.E R92, [R94.64] ;  /* 0x000000045e5c7981 */ /* 0x000ea4000c1e1900 */
[----:B------:R-:W-:Y:S03]  /*5f80*/  IMAD R112, R112, c[0x0][0x1c0], RZ ;  /* 0x0000700070707a24 */ /* 0x000fe600078e02ff */
[----:B------:R1:W3:Y:S01]  /*5f90*/  LDG.E R0, [R94.64+0x20] ;  /* 0x000020045e007981 */ /* 0x0002e2000c1e1900 */
[----:B------:R-:W-:Y:S01]  /*5fa0*/  HMMA.16816.F32.BF16 R16, R16, R86, RZ ;  /* 0x000000561010723c */ /* 0x000fe200000418ff */
[----:B------:R-:W-:Y:S03]  /*5fb0*/  IMAD.U32 R112, R112, -0x40, RZ ;  /* 0xffffffc070707824 */ /* 0x000fe600078e00ff */
[----:B------:R-:W4:Y:S02]  /*5fc0*/  LDSM.16.M88.4 R84, [R216+0x20000] ;  /* 0x02000000d854783b */ /* 0x000f240000000200 */
[C---:B------:R-:W-:Y:S06]  /*5fd0*/  LEA R234, P0, R112.reuse, R234, 0x2 ;  /* 0x000000ea70ea7211 */ /* 0x040fec00078010ff */
[----:B------:R-:W-:Y:S01]  /*5fe0*/  LEA.HI.X.SX32 R235, R112, R235, 0x2, P0 ;  /* 0x000000eb70eb7211 */ /* 0x000fe200000f16ff */
[C---:B----4-:R-:W-:Y:S08]  /*5ff0*/  HMMA.16816.F32.BF16 R4, R88.reuse, R84, R4 ;  /* 0x000000545804723c */ /* 0x050ff00000041804 */
[C---:B------:R-:W-:Y:S01]  /*6000*/  HMMA.16816.F32.BF16 R8, R88.reuse, R86, R8 ;  /* 0x000000565808723c */ /* 0x040fe20000041808 */
[----:B------:R-:W4:Y:S07]  /*6010*/  LDSM.16.M88.4 R84, [R216+0x20800] ;  /* 0x02080000d854783b */ /* 0x000f2e0000000200 */
[C---:B----4-:R-:W-:Y:S08]  /*6020*/  HMMA.16816.F32.BF16 R12, R88.reuse, R84, R12 ;  /* 0x00000054580c723c */ /* 0x050ff0000004180c */
[----:B------:R-:W-:Y:S01]  /*6030*/  HMMA.16816.F32.BF16 R16, R88, R86, R16 ;  /* 0x000000565810723c */ /* 0x000fe20000041810 */
[----:B------:R-:W-:Y:S05]  /*6040*/  LDSM.16.M88.4 R84, [R225+0x10000] ;  /* 0x01000000e154783b */ /* 0x000fea0000000200 */
[----:B------:R-:W4:Y:S02]  /*6050*/  LDSM.16.M88.4 R88, [R218+0x20000] ;  /* 0x02000000da58783b */ /* 0x000f240000000200 */
        /* <DEDUP_REMOVED lines=93> */
[----:B------:R-:W4:Y:S11]  /*6630*/  LDSM.16.M88.4 R88, [R217+0x26800] ;  /* 0x02680000d958783b */ /* 0x000f360000000200 */
[----:B------:R-:W-:Y:S04]  /*6640*/  @!UPT UIADD3 URZ, URZ, URZ, URZ ;  /* 0x0000003f3f3ff290 */ /* 0x000fe8000fffe03f */
[C---:B--2---:R-:W-:Y:S02]  /*6650*/  FADD.FTZ R4, -R92.reuse, R4 ;  /* 0x000000045c047221 */ /* 0x044fe40000010100 */
[----:B------:R-:W-:Y:S02]  /*6660*/  FADD.FTZ R5, -R92, R5 ;  /* 0x000000055c057221 */ /* 0x000fe40000010100 */
[----:B-1----:R-:W-:Y:S02]  /*6670*/  FMUL.FTZ R95, R105, R4 ;  /* 0x00000004695f7220 */ /* 0x002fe40000410000 */
[----:B---3--:R-:W-:Y:S02]  /*6680*/  FADD.FTZ R6, -R0, R6 ;  /* 0x0000000600067221 */ /* 0x008fe40000010100 */
[C---:B------:R-:W-:Y:S02]  /*6690*/  FADD.FTZ R8, -R92.reuse, R8 ;  /* 0x000000085c087221 */ /* 0x040fe40000010100 */
[----:B------:R-:W-:Y:S02]  /*66a0*/  FADD.FTZ R9, -R92, R9 ;  /* 0x000000095c097221 */ /* 0x000fe40000010100 */
[C---:B------:R-:W-:Y:S02]  /*66b0*/  FADD.FTZ R7, -R0.reuse, R7 ;  /* 0x0000000700077221 */ /* 0x040fe40000010100 */
[C---:B------:R-:W-:Y:S02]  /*66c0*/  FADD.FTZ R10, -R0.reuse, R10 ;  /* 0x0000000a000a7221 */ /* 0x040fe40000010100 */
[----:B------:R-:W-:Y:S02]  /*66d0*/  FADD.FTZ R11, -R0, R11 ;  /* 0x0000000b000b7221 */ /* 0x000fe40000010100 */
[----:B------:R-:W-:Y:S02]  /*66e0*/  FMUL.FTZ R94, R106, R8 ;  /* 0x000000086a5e7220 */ /* 0x000fe40000410000 */
[----:B------:R-:W-:Y:S02]  /*66f0*/  FMUL.FTZ R93, R104, R9 ;  /* 0x00000009685d7220 */ /* 0x000fe40000410000 */
[----:B------:R-:W-:Y:S01]  /*6700*/  FMUL.FTZ R7, R111, R7 ;  /* 0x000000076f077220 */ /* 0x000fe20000410000 */
[C---:B----4-:R-:W-:Y:S08]  /*6710*/  HMMA.16816.F32.BF16 R12, R84.reuse, R88, R12 ;  /* 0x00000058540c723c */ /* 0x050ff0000004180c */
[----:B------:R-:W-:Y:S07]  /*6720*/  HMMA.16816.F32.BF16 R16, R84, R90, R16 ;  /* 0x0000005a5410723c */ /* 0x000fee0000041810 */
[----:B------:R-:W-:Y:S02]  /*6730*/  FMUL.FTZ R91, R109, R5 ;  /* 0x000000056d5b7220 */ /* 0x000fe40000410000 */
[----:B------:R-:W-:Y:S03]  /*6740*/  FMUL.FTZ R86, R110, R6 ;  /* 0x000000066e567220 */ /* 0x000fe60000410000 */
[----:B------:R-:W-:Y:S02]  /*6750*/  FMUL.FTZ R85, R108, R10 ;  /* 0x0000000a6c557220 */ /* 0x000fe40000410000 */
[----:B------:R-:W-:Y:S02]  /*6760*/  FMUL.FTZ R84, R107, R11 ;  /* 0x0000000b6b547220 */ /* 0x000fe40000410000 */
[C---:B------:R-:W-:Y:S02]  /*6770*/  FADD.FTZ R12, -R92.reuse, R12 ;  /* 0x0000000c5c0c7221 */ /* 0x040fe40000010100 */
[----:B------:R-:W-:Y:S02]  /*6780*/  FADD.FTZ R13, -R92, R13 ;  /* 0x0000000d5c0d7221 */ /* 0x000fe40000010100 */
[C---:B------:R-:W-:Y:S02]  /*6790*/  FADD.FTZ R4, -R0.reuse, R14 ;  /* 0x0000000e00047221 */ /* 0x040fe40000010100 */
[----:B------:R-:W-:Y:S02]  /*67a0*/  FADD.FTZ R14, -R0, R15 ;  /* 0x0000000f000e7221 */ /* 0x000fe40000010100 */
[C---:B------:R-:W-:Y:S02]  /*67b0*/  FADD.FTZ R16, -R92.reuse, R16 ;  /* 0x000000105c107221 */ /* 0x040fe40000010100 */
[----:B------:R-:W-:Y:S02]  /*67c0*/  FADD.FTZ R17, -R92, R17 ;  /* 0x000000115c117221 */ /* 0x000fe40000010100 */
[----:B------:R-:W-:Y:S02]  /*67d0*/  FMUL.FTZ R90, R97, R16 ;  /* 0x00000010615a7220 */ /* 0x000fe40000410000 */
[----:B------:R-:W-:Y:S02]  /*67e0*/  FMUL.FTZ R89, R96, R17 ;  /* 0x0000001160597220 */ /* 0x000fe40000410000 */
[C---:B------:R-:W-:Y:S02]  /*67f0*/  FADD.FTZ R17, -R0.reuse, R18 ;  /* 0x0000001200117221 */ /* 0x040fe40000010100 */
[----:B------:R-:W-:Y:S02]  /*6800*/  FADD.FTZ R16, -R0, R19 ;  /* 0x0000001300107221 */ /* 0x000fe40000010100 */
[----:B------:R-:W-:Y:S02]  /*6810*/  FMUL.FTZ R88, R103, R12 ;  /* 0x0000000c67587220 */ /* 0x000fe40000410000 */
[----:B------:R-:W-:Y:S02]  /*6820*/  FMUL.FTZ R87, R100, R13 ;  /* 0x0000000d64577220 */ /* 0x000fe40000410000 */
[----:B------:R-:W-:Y:S02]  /*6830*/  FMUL.FTZ R15, R102, R4 ;  /* 0x00000004660f7220 */ /* 0x000fe40000410000 */
[----:B------:R-:W-:Y:S02]  /*6840*/  FMUL.FTZ R14, R101, R14 ;  /* 0x0000000e650e7220 */ /* 0x000fe40000410000 */
[----:B------:R-:W-:Y:S02]  /*6850*/  FMUL.FTZ R17, R99, R17 ;  /* 0x0000001163117220 */ /* 0x000fe40000410000 */
[----:B------:R-:W-:Y:S01]  /*6860*/  FMUL.FTZ R16, R98, R16 ;  /* 0x0000001062107220 */ /* 0x000fe20000410000 */
[----:B------:R-:W-:-:S05]  /*6870*/  @!P1 BRA `(.L_x_355) ;  /* 0x000005f000009947 */ /* 0x000fca0003800000 */
[----:B------:R-:W-:Y:S01]  /*6880*/  ISETP.GE.AND P0, PT, R244, c[0x0][0x220], PT ;  /* 0x00008800f4007a0c */ /* 0x000fe20003f06270 */
[----:B------:R-:W-:Y:S01]  /*6890*/  IMAD.MOV.U32 R9, RZ, RZ, c[0x0][0x190] ;  /* 0x00006400ff097624 */ /* 0x000fe200078e00ff */
[----:B------:R-:W-:Y:S01]  /*68a0*/  ISETP.GE.AND P5, PT, R251, c[0x0][0x220], PT ;  /* 0x00008800fb007a0c */ /* 0x000fe20003fa6270 */
[----:B------:R-:W-:Y:S01]  /*68b0*/  IMAD.MOV.U32 R4, RZ, RZ, R241 ;  /* 0x000000ffff047224 */ /* 0x000fe200078e00f1 */
[----:B------:R-:W-:Y:S01]  /*68c0*/  ISETP.GE.AND P4, PT, R250, c[0x0][0x220], PT ;  /* 0x00008800fa007a0c */ /* 0x000fe20003f86270 */
[C---:B------:R-:W-:Y:S01]  /*68d0*/  IMAD.U32 R0, R9.reuse, -0x40, RZ ;  /* 0xffffffc009007824 */ /* 0x040fe200078e00ff */
[----:B------:R-:W-:Y:S01]  /*68e0*/  ULOP3.LUT UR7, UR6, 0x1, URZ, 0xc0, !UPT ;  /* 0x0000000106077892 */ /* 0x000fe2000f8ec03f */
[----:B------:R-:W-:Y:S02]  /*68f0*/  IMAD.MOV.U32 R5, RZ, RZ, R242 ;  /* 0x000000ffff057224 */ /* 0x000fe400078e00f2 */
[----:B------:R-:W-:Y:S01]  /*6900*/  IMAD.MOV.U32 R10, RZ, RZ, c[0x0][0x194] ;  /* 0x00006500ff0a7624 */ /* 0x000fe200078e00ff */
[C---:B------:R-:W-:Y:S01]  /*6910*/  LEA R4, P2, R0.reuse, R4, 0x1 ;  /* 0x0000000400047211 */ /* 0x040fe200078408ff */
[----:B------:R-:W-:Y:S01]  /*6920*/  UISETP.NE.U32.AND UP0, UPT, UR7, 0x1, UPT ;  /* 0x000000010700788c */ /* 0x000fe2000bf05070 */
[----:B------:R-:W-:Y:S02]  /*6930*/  SHF.R.S32.HI R6, RZ, 0x1f, R0 ;  /* 0x0000001fff067819 */ /* 0x000fe40000011400 */
[----:B------:R-:W-:Y:S01]  /*6940*/  LEA.HI.X.SX32 R5, R0, R5, 0x1, P2 ;  /* 0x0000000500057211 */ /* 0x000fe200010f0eff */
[----:B------:R-:W-:Y:S01]  /*6950*/  USEL UR7, UR41, 0x8000, !UP0 ;  /* 0x0000800029077887 */ /* 0x000fe2000c000000 */
[C---:B------:R-:W-:Y:S02]  /*6960*/  @!P0 LEA R8, P2, R9.reuse, R4, 0x6 ;  /* 0x0000000409088211 */ /* 0x040fe400078430ff */
[C---:B------:R-:W-:Y:S03]  /*6970*/  LEA R0, P3, R9.reuse, R0, 0x5 ;  /* 0x0000000009007211 */ /* 0x040fe600078628ff */
[----:B------:R-:W-:Y:S02]  /*6980*/  IADD3 R236, R236, UR7, RZ ;  /* 0x00000007ecec7c10 */ /* 0x000fe4000fffe0ff */
[----:B------:R-:W-:Y:S02]  /*6990*/  IADD3 R238, R238, UR7, RZ ;  /* 0x00000007eeee7c10 */ /* 0x000fe4000fffe0ff */
[----:B------:R-:W-:Y:S01]  /*69a0*/  @!P5 LEA R12, P6, R0, R241, 0x1 ;  /* 0x000000f1000cd211 */ /* 0x000fe200078c08ff */
[----:B------:R1:W-:Y:S01]  /*69b0*/  @P0 STS [R236], RZ ;  /* 0x000000ffec000388 */ /* 0x0003e20000000800 */
[C-C-:B------:R-:W-:Y:S02]  /*69c0*/  LEA.HI.X R6, R9.reuse, R6, R10.reuse, 0x5, P3 ;  /* 0x0000000609067211 */ /* 0x140fe400018f2c0a */
[----:B------:R-:W-:Y:S01]  /*69d0*/  ISETP.GE.AND P3, PT, R252, c[0x0][0x220], PT ;  /* 0x00008800fc007a0c */ /* 0x000fe20003f66270 */
[----:B------:R1:W-:Y:S01]  /*69e0*/  @P0 STS [R236+0x4], RZ ;  /* 0x000004ffec000388 */ /* 0x0003e20000000800 */
[----:B------:R-:W-:Y:S02]  /*69f0*/  @!P0 LEA.HI.X R9, R9, R5, R10, 0x6, P2 ;  /* 0x0000000509098211 */ /* 0x000fe400010f340a */
[CCC-:B------:R-:W-:Y:S01]  /*6a00*/  @!P5 LEA.HI.X R13, R0.reuse, R242.reuse, R6.reuse, 0x1, P6 ;  /* 0x000000f2000dd211 */ /* 0x1c0fe200030f0c06 */
[----:B------:R1:W-:Y:S01]  /*6a10*/  @P0 STS [R236+0x8], RZ ;  /* 0x000008ffec000388 */ /* 0x0003e20000000800 */
[CC--:B------:R-:W-:Y:S02]  /*6a20*/  @!P4 LEA R10, P2, R0.reuse, R241.reuse, 0x1 ;  /* 0x000000f1000ac211 */ /* 0x0c0fe400078408ff */
[----:B------:R-:W-:Y:S01]  /*6a30*/  IADD3 R219, R219, UR7, RZ ;  /* 0x00000007dbdb7c10 */ /* 0x000fe2000fffe0ff */
[----:B------:R1:W-:Y:S01]  /*6a40*/  @P0 STS [R236+0xc], RZ ;  /* 0x00000cffec000388 */ /* 0x0003e20000000800 */
[CC--:B------:R-:W-:Y:S03]  /*6a50*/  @!P4 LEA.HI.X R11, R0.reuse, R242.reuse, R6, 0x1, P2 ;  /* 0x000000f2000bc211 */ /* 0x0c0fe600010f0c06 */
[----:B------:R-:W-:Y:S01]  /*6a60*/  @!PT LDS RZ, [RZ] ;  /* 0x00000000fffff984 */ /* 0x000fe20000000800 */
[----:B------:R-:W-:Y:S01]  /*6a70*/  @!PT LDS RZ, [RZ] ;  /* 0x00000000fffff984 */ /* 0x000fe20000000800 */
[----:B------:R-:W-:Y:S01]  /*6a80*/  @!PT LDS RZ, [RZ] ;  /* 0x00000000fffff984 */ /* 0x000fe20000000800 */
[----:B------:R1:W-:Y:S04]  /*6a90*/  @!P0 LDGSTS.E.BYPASS.LTC128B.128 [R238], [R4.64] ;  /* 0x0000000004ee8fae */ /* 0x0003e8000b901d44 */
        /* <DEDUP_REMOVED lines=31> */
[----:B------:R2:W-:Y:S04]  /*6c90*/  @!P0 LDGSTS.E.BYPASS.LTC128B.128 [R238+0x1000], [R8.64] ;  /* 0x0100000008ee8fae */ /* 0x0005e8000b901d44 */
        /* <DEDUP_REMOVED lines=8> */
[----:B------:R1:W-:Y:S01]  /*6d20*/  @P4 STS [R236+0x5000], RZ ;  /* 0x005000ffec004388 */ /* 0x0003e20000000800 */
[C---:B--2---:R-:W-:Y:S03]  /*6d30*/  @!P3 LEA R8, P0, R0.reuse, R241, 0x1 ;  /* 0x000000f10008b211 */ /* 0x044fe600078008ff */
[----:B------:R1:W-:Y:S01]  /*6d40*/  @P4 STS [R236+0x5004], RZ ;  /* 0x005004ffec004388 */ /* 0x0003e20000000800 */
[----:B------:R-:W-:Y:S01]  /*6d50*/  IMAD.MOV.U32 R241, RZ, RZ, R4 ;  /* 0x000000fffff17224 */ /* 0x000fe200078e0004 */
[----:B------:R-:W-:Y:S02]  /*6d60*/  @!P3 LEA.HI.X R9, R0, R242, R6, 0x1, P0 ;  /* 0x000000f20009b211 */ /* 0x000fe400000f0c06 */
[----:B------:R1:W-:Y:S01]  /*6d70*/  @P4 STS [R236+0x5008], RZ ;  /* 0x005008ffec004388 */ /* 0x0003e20000000800 */
[----:B------:R-:W-:Y:S03]  /*6d80*/  IMAD.MOV.U32 R242, RZ, RZ, R5 ;  /* 0x000000fffff27224 */ /* 0x000fe600078e0005 */
        /* <DEDUP_REMOVED lines=13> */
[----:B------:R-:W0:Y:S02]  /*6e60*/  LDGDEPBAR ;  /* 0x00000000000079af */ /* 0x000e240000000000 */
.L_x_355:
[----:B-1----:R-:W-:Y:S02]  /*6e70*/  F2FP.BF16.PACK_AB R8, R91, R95 ;  /* 0x0000005f5b08723e */ /* 0x002fe400000010ff */
[----:B------:R-:W-:Y:S02]  /*6e80*/  F2FP.BF16.PACK_AB R7, R7, R86 ;  /* 0x000000560707723e */ /* 0x000fe400000010ff */
[----:B------:R-:W-:Y:S01]  /*6e90*/  F2FP.BF16.PACK_AB R6, R93, R94 ;  /* 0x0000005e5d06723e */ /* 0x000fe200000010ff */
[----:B------:R-:W-:Y:S01]  /*6ea0*/  STS [R246+0x28000], R8 ;  /* 0x02800008f6007388 */ /* 0x000fe20000000800 */
[----:B------:R-:W-:Y:S02]  /*6eb0*/  F2FP.BF16.PACK_AB R5, R84, R85 ;  /* 0x000000555405723e */ /* 0x000fe400000010ff */
[----:B------:R-:W-:Y:S02]  /*6ec0*/  F2FP.BF16.PACK_AB R4, R87, R88 ;  /* 0x000000585704723e */ /* 0x000fe400000010ff */
[----:B------:R-:W-:Y:S01]  /*6ed0*/  F2FP.BF16.PACK_AB R0, R14, R15 ;  /* 0x0000000f0e00723e */ /* 0x000fe200000010ff */
[----:B------:R-:W-:Y:S01]  /*6ee0*/  STS [R246+0x28400], R7 ;  /* 0x02840007f6007388 */ /* 0x000fe20000000800 */
[----:B------:R-:W-:Y:S02]  /*6ef0*/  F2FP.BF16.PACK_AB R10, R89, R90 ;  /* 0x0000005a590a723e */ /* 0x000fe400000010ff */
[----:B------:R-:W-:Y:S03]  /*6f00*/  F2FP.BF16.PACK_AB R9, R16, R17 ;  /* 0x000000111009723e */ /* 0x000fe600000010ff */
[----:B------:R-:W-:Y:S06]  /*6f10*/  STS [R249+0x28000], R6 ;  /* 0x02800006f9007388 */ /* 0x000fec0000000800 */
[----:B------:R-:W-:Y:S06]  /*6f20*/  STS [R249+0x28400], R5 ;  /* 0x02840005f9007388 */ /* 0x000fec0000000800 */
[----:B------:R-:W-:Y:S06]  /*6f30*/  STS [R247+0x28000], R4 ;  /* 0x02800004f7007388 */ /* 0x000fec0000000800 */
[----:B------:R1:W-:Y:S06]  /*6f40*/  STS [R247+0x28400], R0 ;  /* 0x02840000f7007388 */ /* 0x0003ec0000000800 */
[----:B------:R-:W-:Y:S06]  /*6f50*/  STS [R248+0x28000], R10 ;  /* 0x0280000af8007388 */ /* 0x000fec0000000800 */
[----:B------:R-:W-:Y:S06]  /*6f60*/  STS [R248+0x28400], R9 ;  /* 0x02840009f8007388 */ /* 0x000fec0000000800 */
[----:B------:R-:W-:Y:S01]  /*6f70*/  BAR.SYNC.DEFER_BLOCKING 0x0 ;  /* 0x0000000000007b1d */ /* 0x000fe20000010000 */
[----:B-1----:R-:W-:Y:S05]  /*6f80*/  IMAD.SHL.U32 R0, R232, 0x2, RZ ;  /* 0x00000002e8007824 */ /* 0x002fea00078e00ff */
[----:B------:R-:W-:Y:S06]  /*6f90*/  LDSM.16.MT88.4 R4, [R221+0x2a000] ;  /* 0x02a00000dd04783b */ /* 0x000fec0000004200 */
[----:B------:R-:W1:Y:S06]  /*6fa0*/  LDSM.16.MT88.4 R8, [R0+0x10000] ;  /* 0x010000000008783b */ /* 0x000e6c0000004200 */
[----:B------:R-:W2:Y:S06]  /*6fb0*/  LDSM.16.MT88.4 R12, [R220+0x2a000] ;  /* 0x02a00000dc0c783b */ /* 0x000eac0000004200 */
[----:B------:R-:W3:Y:S06]  /*6fc0*/  LDSM.16.MT88.4 R16, [R0+0x12000] ;  /* 0x012000000010783b */ /* 0x000eec0000004200 */
[----:B------:R-:W4:Y:S06]  /*6fd0*/  LDSM.16.MT88.4 R84, [R0+0x14000] ;  /* 0x014000000054783b */ /* 0x000f2c0000004200 */
[----:B------:R-:W5:Y:S01]  /*6fe0*/  LDSM.16.MT88.4 R88, [R0+0x16000] ;  /* 0x016000000058783b */ /* 0x000f620000004200 */
[-C--:B-1----:R-:W-:Y:S08]  /*6ff0*/  HMMA.16816.F32.BF16 R20, R4, R8.reuse, R20 ;  /* 0x000000080414723c */ /* 0x082ff00000041814 */
[C---:B--2---:R-:W-:Y:S08]  /*7000*/  HMMA.16816.F32.BF16 R24, R12.reuse, R8, R24 ;  /* 0x000000080c18723c */ /* 0x044ff00000041818 */
[-C--:B------:R-:W-:Y:S08]  /*7010*/  HMMA.16816.F32.BF16 R28, R12, R10.reuse, R28 ;  /* 0x0000000a0c1c723c */ /* 0x080ff0000004181c */
[C---:B------:R-:W-:Y:S01]  /*7020*/  HMMA.16816.F32.BF16 R32, R4.reuse, R10, R32 ;  /* 0x0000000a0420723c */ /* 0x040fe20000041820 */
[----:B------:R-:W-:Y:S07]  /*7030*/  LDSM.16.MT88.4 R8, [R221+0x2a800] ;  /* 0x02a80000dd08783b */ /* 0x000fee0000004200 */
        /* <DEDUP_REMOVED lines=10> */
[-C--:B-----5:R-:W-:Y:S08]  /*70e0*/  HMMA.16816.F32.BF16 R68, R4, R88.reuse, R68 ;  /* 0x000000580444723c */ /* 0x0a0ff00000041844 */
[C---:B------:R-:W-:Y:S08]  /*70f0*/  HMMA.16816.F32.BF16 R72, R12.reuse, R88, R72 ;  /* 0x000000580c48723c */ /* 0x040ff00000041848 */
[-C--:B------:R-:W-:Y:S01]  /*7100*/  HMMA.16816.F32.BF16 R76, R12, R90.reuse, R76 ;  /* 0x0000005a0c4c723c */ /* 0x080fe2000004184c */
[----:B------:R-:W1:Y:S07]  /*7110*/  LDSM.16.MT88.4 R12, [R0+0x10800] ;  /* 0x01080000000c783b */ /* 0x000e6e0000004200 */
[----:B------:R-:W-:Y:S01]  /*7120*/  HMMA.16816.F32.BF16 R80, R4, R90, R80 ;  /* 0x0000005a0450723c */ /* 0x000fe20000041850 */
[----:B------:R-:W2:Y:S06]  /*7130*/  LDSM.16.MT88.4 R4, [R0+0x14800] ;  /* 0x014800000004783b */ /* 0x000eac0000004200 */
[----:B------:R-:W3:Y:S01]  /*7140*/  LDSM.16.MT88.4 R88, [R0+0x16800] ;  /* 0x016800000058783b */ /* 0x000ee20000004200 */
[-C--:B-1----:R-:W-:Y:S08]  /*7150*/  HMMA.16816.F32.BF16 R20, R8, R12.reuse, R20 ;  /* 0x0000000c0814723c */ /* 0x082ff00000041814 */
        /* <DEDUP_REMOVED lines=9> */
[-C--:B--2---:R-:W-:Y:S08]  /*71f0*/  HMMA.16816.F32.BF16 R52, R8, R4.reuse, R52 ;  /* 0x000000040834723c */ /* 0x084ff00000041834 */
[C---:B------:R-:W-:Y:S08]  /*7200*/  HMMA.16816.F32.BF16 R56, R16.reuse, R4, R56 ;  /* 0x000000041038723c */ /* 0x040ff00000041838 */
[-C--:B------:R-:W-:Y:S08]  /*7210*/  HMMA.16816.F32.BF16 R60, R16, R6.reuse, R60 ;  /* 0x00000006103c723c */ /* 0x080ff0000004183c */
[C---:B------:R-:W-:Y:S01]  /*7220*/  HMMA.16816.F32.BF16 R64, R8.reuse, R6, R64 ;  /* 0x000000060840723c */ /* 0x040fe20000041840 */
[----:B------:R-:W1:Y:S07]  /*7230*/  LDSM.16.MT88.4 R4, [R221+0x2b000] ;  /* 0x02b00000dd04783b */ /* 0x000e6e0000004200 */
[-C--:B---3--:R-:W-:Y:S08]  /*7240*/  HMMA.16816.F32.BF16 R68, R8, R88.reuse, R68 ;  /* 0x000000580844723c */ /* 0x088ff00000041844 */
[C---:B------:R-:W-:Y:S08]  /*7250*/  HMMA.16816.F32.BF16 R72, R16.reuse, R88, R72 ;  /* 0x000000581048723c */ /* 0x040ff00000041848 */
[-C--:B------:R-:W-:Y:S01]  /*7260*/  HMMA.16816.F32.BF16 R76, R16, R90.reuse, R76 ;  /* 0x0000005a104c723c */ /* 0x080fe2000004184c */
[----:B------:R-:W2:Y:S07]  /*7270*/  LDSM.16.MT88.4 R16, [R220+0x2b000] ;  /* 0x02b00000dc10783b */ /* 0x000eae0000004200 */
[----:B------:R-:W-:Y:S01]  /*7280*/  HMMA.16816.F32.BF16 R80, R8, R90, R80 ;  /* 0x0000005a0850723c */ /* 0x000fe20000041850 */
[----:B------:R-:W3:Y:S06]  /*7290*/  LDSM.16.MT88.4 R8, [R0+0x15000] ;  /* 0x015000000008783b */ /* 0x000eec0000004200 */
[----:B------:R-:W4:Y:S01]  /*72a0*/  LDSM.16.MT88.4 R88, [R0+0x17000] ;  /* 0x017000000058783b */ /* 0x000f220000004200 */
[-C--:B-1----:R-:W-:Y:S08]  /*72b0*/  HMMA.16816.F32.BF16 R20, R4, R12.reuse, R20 ;  /* 0x0000000c0414723c */ /* 0x082ff00000041814 */
[C---:B--2---:R-:W-:Y:S08]  /*72c0*/  HMMA.16816.F32.BF16 R24, R16.reuse, R12, R24 ;  /* 0x0000000c1018723c */ /* 0x044ff00000041818 */
        /* <DEDUP_REMOVED lines=8> */
[-C--:B---3--:R-:W-:Y:S08]  /*7350*/  HMMA.16816.F32.BF16 R52, R4, R8.reuse, R52 ;  /* 0x000000080434723c */ /* 0x088ff00000041834 */
[C---:B------:R-:W-:Y:S08]  /*7360*/  HMMA.16816.F32.BF16 R56, R16.reuse, R8, R56 ;  /* 0x000000081038723c */ /* 0x040ff00000041838 */
[-C--:B------:R-:W-:Y:S08]  /*7370*/  HMMA.16816.F32.BF16 R60, R16, R10.reuse, R60 ;  /* 0x0000000a103c723c */ /* 0x080ff0000004183c */
[C---:B------:R-:W-:Y:S01]  /*7380*/  HMMA.16816.F32.BF16 R64, R4.reuse, R10, R64 ;  /* 0x0000000a0440723c */ /* 0x040fe20000041840 */
[----:B------:R-:W1:Y:S07]  /*7390*/  LDSM.16.MT88.4 R8, [R221+0x2b800] ;  /* 0x02b80000dd08783b */ /* 0x000e6e0000004200 */
[-C--:B----4-:R-:W-:Y:S08]  /*73a0*/  HMMA.16816.F32.BF16 R68, R4, R88.reuse, R68 ;  /* 0x000000580444723c */ /* 0x090ff00000041844 */
[C---:B------:R-:W-:Y:S08]  /*73b0*/  HMMA.16816.F32.BF16 R72, R16.reuse, R88, R72 ;  /* 0x000000581048723c */ /* 0x040ff00000041848 */
[-C--:B------:R-:W-:Y:S01]  /*73c0*/  HMMA.16816.F32.BF16 R76, R16, R90.reuse, R76 ;  /* 0x0000005a104c723c */ /* 0x080fe2000004184c */
[----:B------:R-:W2:Y:S07]  /*73d0*/  LDSM.16.MT88.4 R16, [R220+0x2b800] ;  /* 0x02b80000dc10783b */ /* 0x000eae0000004200 */
[----:B------:R-:W-:Y:S01]  /*73e0*/  HMMA.16816.F32.BF16 R80, R4, R90, R80 ;  /* 0x0000005a0450723c */ /* 0x000fe20000041850 */
[----:B------:R-:W3:Y:S06]  /*73f0*/  LDSM.16.MT88.4 R4, [R0+0x15800] ;  /* 0x015800000004783b */ /* 0x000eec0000004200 */
[----:B------:R-:W4:Y:S01]  /*7400*/  LDSM.16.MT88.4 R88, [R0+0x17800] ;  /* 0x017800000058783b */ /* 0x000f220000004200 */
[-C--:B-1----:R-:W-:Y:S05]  /*7410*/  HMMA.16816.F32.BF16 R20, R8, R12.reuse, R20 ;  /* 0x0000000c0814723c */ /* 0x082fea0000041814 */
[----:B------:R-:W-:Y:S03]  /*7420*/  BAR.SYNC.DEFER_BLOCKING 0x0 ;  /* 0x0000000000007b1d */ /* 0x000fe60000010000 */
[C---:B--2---:R-:W-:Y:S08]  /*7430*/  HMMA.16816.F32.BF16 R24, R16.reuse, R12, R24 ;  /* 0x0000000c1018723c */ /* 0x044ff00000041818 */
[-C--:B------:R-:W-:Y:S08]  /*7440*/  HMMA.16816.F32.BF16 R28, R16, R14.reuse, R28 ;  /* 0x0000000e101c723c */ /* 0x080ff0000004181c */
[C---:B------:R-:W-:Y:S08]  /*7450*/  HMMA.16816.F32.BF16 R32, R8.reuse, R14, R32 ;  /* 0x0000000e0820723c */ /* 0x040ff00000041820 */
        /* <DEDUP_REMOVED lines=17> */
[C---:B------:R-:W-:Y:S01]  /*7570*/  IMAD.U32 R8, R15.reuse, -0x40, RZ ;  /* 0xffffffc00f087824 */ /* 0x040fe200078e00ff */
        /* <DEDUP_REMOVED lines=60> */
.L_x_356:
[----:B------:R-:W-:Y:S01]  /*7940*/  LDSM.16.M88.4 R128, [R227] ;  /* 0x00000000e380783b */ /* 0x000fe20000000200 */
[----:B------:R-:W-:Y:S02]  /*7950*/  ULOP3.LUT UR7, UR6, 0x1, URZ, 0xc0, !UPT ;  /* 0x0000000106077892 */ /* 0x000fe4000f8ec03f */
[----:B------:R-:W-:Y:S01]  /*7960*/  UISETP.GT.AND UP2, UPT, UR6, UR13, UPT ;  /* 0x0000000d0600728c */ /* 0x000fe2000bf44270 */
[----:B------:R-:W2:Y:S01]  /*7970*/  LDSM.16.MT88.4 R16, [R0+0x18000] ;  /* 0x018000000010783b */ /* 0x000ea20000004200 */
[----:B------:R-:W-:Y:S02]  /*7980*/  UISETP.NE.U32.AND UP0, UPT, UR7, 0x1, UPT ;  /* 0x000000010700788c */ /* 0x000fe4000bf05070 */
[----:B------:R-:W-:Y:S01]  /*7990*/  @UP3 UIADD3 UR8, UP1, UR10, -0x100, URZ ;  /* 0xffffff000a083890 */ /* 0x000fe2000ff3e03f */
[----:B------:R-:W3:Y:S01]  /*79a0*/  LDSM.16.M88.4 R124, [R227+0x1000] ;  /* 0x00100000e37c783b */ /* 0x000ee20000000200 */
[----:B------:R-:W-:Y:S02]  /*79b0*/  UIADD3 UR6, UR6, -0x1, URZ ;  /* 0xffffffff06067890 */ /* 0x000fe4000fffe03f */
[----:B------:R-:W-:Y:S01]  /*79c0*/  @UP3 UIADD3.X UR7, UR9, -0x1, URZ, UP1, !UPT ;  /* 0xffffffff09073890 */ /* 0x000fe20008ffe43f */
[----:B------:R-:W4:Y:S04]  /*79d0*/  LDSM.16.MT88.4 R96, [R0+0x1a000] ;  /* 0x01a000000060783b */ /* 0x000f280000004200 */
[----:B------:R-:W5:Y:S04]  /*79e0*/  LDSM.16.MT88.4 R112, [R0+0x1c000] ;  /* 0x01c000000070783b */ /* 0x000f680000004200 */
[----:B------:R-:W1:Y:S04]  /*79f0*/  LDSM.16.MT88.4 R196, [R0+0x1e000] ;  /* 0x01e0000000c4783b */ /* 0x000e680000004200 */
[----:B------:R-:W-:Y:S04]  /*7a00*/  LDSM.16.M88.4 R200, [R228] ;  /* 0x00000000e4c8783b */ /* 0x000fe80000000200 */
[----:B------:R-:W1:Y:S04]  /*7a10*/  LDSM.16.MT88.4 R204, [R0+0x18800] ;  /* 0x0188000000cc783b */ /* 0x000e680000004200 */
[----:B------:R-:W1:Y:S04]  /*7a20*/  LDSM.16.M88.4 R208, [R228+0x1000] ;  /* 0x00100000e4d0783b */ /* 0x000e680000000200 */
[----:B------:R-:W1:Y:S02]  /*7a30*/  LDSM.16.MT88.4 R212, [R0+0x1a800] ;  /* 0x01a8000000d4783b */ /* 0x000e640000004200 */
[-C--:B-12---:R-:W-:Y:S08]  /*7a40*/  HMMA.16816.F32.BF16 R4, R128, R16.reuse, RZ ;  /* 0x000000108004723c */ /* 0x086ff000000418ff */
[C---:B---3--:R-:W-:Y:S08]  /*7a50*/  HMMA.16816.F32.BF16 R8, R124.reuse, R16, RZ ;  /* 0x000000107c08723c */ /* 0x048ff000000418ff */
[-C--:B------:R-:W-:Y:S08]  /*7a60*/  HMMA.16816.F32.BF16 R12, R124, R18.reuse, RZ ;  /* 0x000000127c0c723c */ /* 0x080ff000000418ff */
[C---:B------:R-:W-:Y:S08]  /*7a70*/  HMMA.16816.F32.BF16 R16, R128.reuse, R18, RZ ;  /* 0x000000128010723c */ /* 0x040ff000000418ff */
[-C--:B----4-:R-:W-:Y:S08]  /*7a80*/  HMMA.16816.F32.BF16 R84, R128, R96.reuse, RZ ;  /* 0x000000608054723c */ /* 0x090ff000000418ff */
[C---:B------:R-:W-:Y:S08]  /*7a90*/  HMMA.16816.F32.BF16 R88, R124.reuse, R96, RZ ;  /* 0x000000607c58723c */ /* 0x040ff000000418ff */
[-C--:B------:R-:W-:Y:S08]  /*7aa0*/  HMMA.16816.F32.BF16 R92, R124, R98.reuse, RZ ;  /* 0x000000627c5c723c */ /* 0x080ff000000418ff */
[C---:B------:R-:W-:Y:S08]  /*7ab0*/  HMMA.16816.F32.BF16 R96, R128.reuse, R98, RZ ;  /* 0x000000628060723c */ /* 0x040ff000000418ff */
[-C--:B-----5:R-:W-:Y:S08]  /*7ac0*/  HMMA.16816.F32.BF16 R100, R128, R112.reuse, RZ ;  /* 0x000000708064723c */ /* 0x0a0ff000000418ff */
        /* <DEDUP_REMOVED lines=13> */
[-C--:B------:R-:W-:Y:S08]  /*7ba0*/  HMMA.16816.F32.BF16 R84, R200, R212.reuse, R84 ;  /* 0x000000d4c854723c */ /* 0x080ff00000041854 */
[C---:B------:R-:W-:Y:S08]  /*7bb0*/  HMMA.16816.F32.BF16 R88, R208.reuse, R212, R88 ;  /* 0x000000d4d058723c */ /* 0x040ff00000041858 */
[-C--:B------:R-:W-:Y:S08]  /*7bc0*/  HMMA.16816.F32.BF16 R92, R208, R214.reuse, R92 ;  /* 0x000000d6d05c723c */ /* 0x080ff0000004185c */
[C---:B------:R-:W-:Y:S01]  /*7bd0*/  HMMA.16816.F32.BF16 R96, R200.reuse, R214, R96 ;  /* 0x000000d6c860723c */ /* 0x040fe20000041860 */
[----:B------:R-:W-:Y:S07]  /*7be0*/  LDSM.16.M88.4 R212, [R229+0x1000] ;  /* 0x00100000e5d4783b */ /* 0x000fee0000000200 */
[-C--:B-1----:R-:W-:Y:S08]  /*7bf0*/  HMMA.16816.F32.BF16 R100, R200, R196.reuse, R100 ;  /* 0x000000c4c864723c */ /* 0x082ff00000041864 */
[C---:B------:R-:W-:Y:S08]  /*7c00*/  HMMA.16816.F32.BF16 R104, R208.reuse, R196, R104 ;  /* 0x000000c4d068723c */ /* 0x040ff00000041868 */
[-C--:B------:R-:W-:Y:S08]  /*7c10*/  HMMA.16816.F32.BF16 R108, R208, R198.reuse, R108 ;  /* 0x000000c6d06c723c */ /* 0x080ff0000004186c */
[C---:B------:R-:W-:Y:S01]  /*7c20*/  HMMA.16816.F32.BF16 R112, R200.reuse, R198, R112 ;  /* 0x000000c6c870723c */ /* 0x040fe20000041870 */
[----:B------:R-:W-:Y:S07]  /*7c30*/  LDSM.16.M88.4 R196, [R229] ;  /* 0x00000000e5c4783b */ /* 0x000fee0000000200 */
[-C--:B--2---:R-:W-:Y:S08]  /*7c40*/  HMMA.16816.F32.BF16 R116, R200, R204.reuse, R116 ;  /* 0x000000ccc874723c */ /* 0x084ff00000041874 */
[C---:B------:R-:W-:Y:S08]  /*7c50*/  HMMA.16816.F32.BF16 R120, R208.reuse, R204, R120 ;  /* 0x000000ccd078723c */ /* 0x040ff00000041878 */
[-C--:B------:R-:W-:Y:S01]  /*7c60*/  HMMA.16816.F32.BF16 R124, R208, R206.reuse, R124 ;  /* 0x000000ced07c723c */ /* 0x080fe2000004187c */
[----:B------:R-:W1:Y:S07]  /*7c70*/  LDSM.16.MT88.4 R208, [R0+0x19000] ;  /* 0x0190000000d0783b */ /* 0x000e6e0000004200 */
[----:B------:R-:W-:Y:S01]  /*7c80*/  HMMA.16816.F32.BF16 R128, R200, R206, R128 ;  /* 0x000000cec880723c */ /* 0x000fe20000041880 */
[----:B------:R-:W2:Y:S04]  /*7c90*/  LDSM.16.MT88.4 R200, [R0+0x1b000] ;  /* 0x01b0000000c8783b */ /* 0x000ea80000004200 */
[----:B------:R-:W3:Y:S03]  /*7ca0*/  LDSM.16.MT88.4 R204, [R0+0x1d000] ;  /* 0x01d0000000cc783b */ /* 0x000ee60000004200 */
        /* <DEDUP_REMOVED lines=20> */
[----:B------:R-:W3:Y:S04]  /*7df0*/  LDSM.16.MT88.4 R196, [R0+0x1b800] ;  /* 0x01b8000000c4783b */ /* 0x000ee80000004200 */
[----:B------:R-:W4:Y:S03]  /*7e00*/  LDSM.16.MT88.4 R208, [R0+0x1d800] ;  /* 0x01d8000000d0783b */ /* 0x000f260000004200 */
[-C--:B--2---:R-:W-:Y:S08]  /*7e10*/  HMMA.16816.F32.BF16 R4, R200, R204.reuse, R4 ;  /* 0x000000ccc804723c */ /* 0x084ff00000041804 */
[C---:B-1----:R-:W-:Y:S08]  /*7e20*/  HMMA.16816.F32.BF16 R8, R212.reuse, R204, R8 ;  /* 0x000000ccd408723c */ /* 0x042ff00000041808 */
[-C--:B------:R-:W-:Y:S08]  /*7e30*/  HMMA.16816.F32.BF16 R12, R212, R206.reuse, R12 ;  /* 0x000000ced40c723c */ /* 0x080ff0000004180c */
[C---:B------:R-:W-:Y:S01]  /*7e40*/  HMMA.16816.F32.BF16 R16, R200.reuse, R206, R16 ;  /* 0x000000cec810723c */ /* 0x040fe20000041810 */
[----:B------:R1:W2:Y:S07]  /*7e50*/  LDSM.16.MT88.4 R204, [R0+0x1f800] ;  /* 0x01f8000000cc783b */ /* 0x0002ae0000004200 */
[-C--:B---3--:R-:W-:Y:S08]  /*7e60*/  HMMA.16816.F32.BF16 R84, R200, R196.reuse, R84 ;  /* 0x000000c4c854723c */ /* 0x088ff00000041854 */
[C---:B------:R-:W-:Y:S01]  /*7e70*/  HMMA.16816.F32.BF16 R88, R212.reuse, R196, R88 ;  /* 0x000000c4d458723c */ /* 0x040fe20000041858 */
[----:B------:R-:W3:Y:S04]  /*7e80*/  LDL R196, [R1+0x44] ;  /* 0x0000440001c47983 */ /* 0x000ee80000100800 */
[----:B------:R-:W5:Y:S03]  /*7e90*/  LDL R197, [R1+0x40] ;  /* 0x0000400001c57983 */ /* 0x000f660000100800 */
[-C--:B------:R-:W-:Y:S01]  /*7ea0*/  HMMA.16816.F32.BF16 R92, R212, R198.reuse, R92 ;  /* 0x000000c6d45c723c */ /* 0x080fe2000004185c */
[----:B-1----:R1:W5:Y:S07]  /*7eb0*/  LDL R0, [R1+0x4] ;  /* 0x0000040001007983 */ /* 0x00236e0000100800 */
[C---:B------:R-:W-:Y:S08]  /*7ec0*/  HMMA.16816.F32.BF16 R96, R200.reuse, R198, R96 ;  /* 0x000000c6c860723c */ /* 0x040ff00000041860 */
[-C--:B----4-:R-:W-:Y:S08]  /*7ed0*/  HMMA.16816.F32.BF16 R100, R200, R208.reuse, R100 ;  /* 0x000000d0c864723c */ /* 0x090ff00000041864 */
[C---:B------:R-:W-:Y:S01]  /*7ee0*/  HMMA.16816.F32.BF16 R104, R212.reuse, R208, R104 ;  /* 0x000000d0d468723c */ /* 0x040fe20000041868 */
[----:B------:R1:W4:Y:S06]  /*7ef0*/  LDL R208, [R1] ;  /* 0x0000000001d07983 */ /* 0x00032c0000100800 */
[----:B------:R-:W-:Y:S01]  /*7f00*/  IMAD.MOV.U32 R209, RZ, RZ, c[0x0][0x22c] ;  /* 0x00008b00ffd17624 */ /* 0x000fe200078e00ff */
[-C--:B------:R-:W-:Y:S04]  /*7f10*/  HMMA.16816.F32.BF16 R108, R212, R210.reuse, R108 ;  /* 0x000000d2d46c723c */ /* 0x080fe8000004186c */
[----:B------:R-:W-:Y:S04]  /*7f20*/  IMAD R209, R209, c[0x0][0x1c0], RZ ;  /* 0x00007000d1d17a24 */ /* 0x000fe800078e02ff */
[C---:B------:R-:W-:Y:S04]  /*7f30*/  HMMA.16816.F32.BF16 R112, R200.reuse, R210, R112 ;  /* 0x000000d2c870723c */ /* 0x040fe80000041870 */
[----:B------:R-:W-:Y:S03]  /*7f40*/  IMAD.SHL.U32 R209, R209, 0x10, RZ ;  /* 0x00000010d1d17824 */ /* 0x000fe600078e00ff */
[----:B------:R-:W-:Y:S01]  /*7f50*/  IMAD.MOV.U32 R210, RZ, RZ, c[0x0][0x22c] ;  /* 0x00008b00ffd27624 */ /* 0x000fe200078e00ff */
[-C--:B--2---:R-:W-:Y:S01]  /*7f60*/  HMMA.16816.F32.BF16 R116, R200, R204.reuse, R116 ;  /* 0x000000ccc874723c */ /* 0x084fe20000041874 */
[----:B------:R-:W-:Y:S03]  /*7f70*/  IMAD.MOV.U32 R211, RZ, RZ, c[0x0][0x22c] ;  /* 0x00008b00ffd37624 */ /* 0x000fe600078e00ff */
[----:B------:R-:W-:Y:S02]  /*7f80*/  IMAD R210, R210, c[0x0][0x1c0], RZ ;  /* 0x00007000d2d27a24 */ /* 0x000fe400078e02ff */
[----:B------:R-:W-:Y:S02]  /*7f90*/  IMAD R211, R211, c[0x0][0x1c0], RZ ;  /* 0x00007000d3d37a24 */ /* 0x000fe400078e02ff */
[C---:B------:R-:W-:Y:S04]  /*7fa0*/  HMMA.16816.F32.BF16 R120, R212.reuse, R204, R120 ;  /* 0x000000ccd478723c */ /* 0x040fe80000041878 */
[----:B------:R-:W-:Y:S02]  /*7fb0*/  IMAD.SHL.U32 R210, R210, 0x20, RZ ;  /* 0x00000020d2d27824 */ /* 0x000fe400078e00ff */
[----:B------:R-:W-:Y:S02]  /*7fc0*/  IMAD.SHL.U32 R211, R211, 0x10, RZ ;  /* 0x00000010d3d37824 */ /* 0x000fe400078e00ff */
[-C--:B------:R-:W-:Y:S07]  /*7fd0*/  HMMA.16816.F32.BF16 R124, R212, R206.reuse, R124 ;  /* 0x000000ced47c723c */ /* 0x080fee000004187c */
[----:B------:R-:W-:Y:S01]  /*7fe0*/  IMAD.MOV.U32 R215, RZ, RZ, c[0x0][0x22c] ;  /* 0x00008b00ffd77624 */ /* 0x000fe200078e00ff */
[----:B------:R-:W-:Y:S04]  /*7ff0*/  HMMA.16816.F32.BF16 R128, R200, R206, R128 ;  /* 0x000000cec880723c */ /* 0x000fe80000041880 */
[----:B------:R-:W-:Y:S01]  /*8000*/  IMAD R215, R215, c[0x0][0x1c0], RZ ;  /* 0x00007000d7d77a24 */ /* 0x000fe200078e02ff */
[----:B------:R-:W-:Y:S03]  /*8010*/  IADD3 R212, R211, 0x20, RZ ;  /* 0x00000020d3d47810 */ /* 0x000fe60007ffe0ff */
[----:B------:R-:W-:Y:S04]  /*8020*/  IMAD R215, R215, 0x38, RZ ;  /* 0x00000038d7d77824 */ /* 0x000fe800078e02ff */
[C---:B------:R-:W-:Y:S01]  /*8030*/  IMAD.IADD R212, R239.reuse, 0x1, R212 ;  /* 0x00000001efd47824 */ /* 0x040fe200078e02d4 */
[----:B---3--:R-:W-:Y:S01]  /*8040*/  @P1 IADD3 R198, P0, R196, UR10, RZ ;  /* 0x0000000ac4c61c10 */ /* 0x008fe2000ff1e0ff */
[----:B------:R-:W-:Y:S01]  /*8050*/  @UP3 UMOV UR10, UR8 ;  /* 0x00000008000a3c82 */ /* 0x000fe20008000000 */
[-C--:B------:R-:W-:Y:S02]  /*8060*/  LEA R196, P2, R239, R234.reuse, 0x2 ;  /* 0x000000eaefc47211 */ /* 0x080fe400078410ff */
[----:B-----5:R-:W-:Y:S01]  /*8070*/  @P1 IADD3.X R199, R197, UR9, RZ, P0, !PT ;  /* 0x00000009c5c71c10 */ /* 0x020fe200087fe4ff */
[----:B------:R-:W-:Y:S01]  /*8080*/  @UP3 UMOV UR9, UR7 ;  /* 0x0000000700093c82 */ /* 0x000fe20008000000 */
[-C--:B------:R-:W-:Y:S03]  /*8090*/  LEA.HI.X.SX32 R197, R239, R235.reuse, 0x2, P2 ;  /* 0x000000ebefc57211 */ /* 0x080fe600010f16ff */
[----:B------:R2:W3:Y:S04]  /*80a0*/  @P1 LDG.E R0, [R198.64+-0xe0] ;  /* 0xffff2004c6001981 */ /* 0x0004e8000c1e1900 */
[----:B----4-:R2:W4:Y:S04]  /*80b0*/  @P1 LDG.E R208, [R198.64+-0x100] ;  /* 0xffff0004c6d01981 */ /* 0x010528000c1e1900 */
[----:B------:R-:W-:Y:S04]  /*80c0*/  RED.E.ADD.F32.FTZ.RN.STRONG.GPU [R234.64], R4 ;  /* 0x00000004ea00798e */ /* 0x000fe8000c10e784 */
[----:B------:R-:W-:Y:S01]  /*80d0*/  RED.E.ADD.F32.FTZ.RN.STRONG.GPU [R196.64], R5 ;  /* 0x00000005c400798e */ /* 0x000fe2000c10e784 */
[CC--:B--2---:R-:W-:Y:S04]  /*80e0*/  LEA R198, P0, R209.reuse, R234.reuse, 0x2 ;  /* 0x000000ead1c67211 */ /* 0x0c4fe800078010ff */
[-C--:B------:R-:W-:Y:S02]  /*80f0*/  LEA.HI.X.SX32 R199, R209, R235.reuse, 0x2, P0 ;  /* 0x000000ebd1c77211 */ /* 0x080fe400000f16ff */
[CC--:B------:R-:W-:Y:S03]  /*8100*/  LEA R204, P0, R210.reuse, R234.reuse, 0x2 ;  /* 0x000000ead2cc7211 */ /* 0x0c0fe600078010ff */
[----:B------:R-:W-:Y:S01]  /*8110*/  RED.E.ADD.F32.FTZ.RN.STRONG.GPU [R198.64], R6 ;  /* 0x00000006c600798e */ /* 0x000fe2000c10e784 */
[-C--:B------:R-:W-:Y:S03]  /*8120*/  LEA.HI.X.SX32 R205, R210, R235.reuse, 0x2, P0 ;  /* 0x000000ebd2cd7211 */ /* 0x080fe600000f16ff */
[----:B----4-:R2:W-:Y:S04]  /*8130*/  @P1 STL [R1], R208 ;  /* 0x000000d001001387 */ /* 0x0105e80000100800 */
[----:B---3--:R3:W-:Y:S04]  /*8140*/  @P1 STL [R1+0x4], R0 ;  /* 0x0000040001001387 */ /* 0x0087e80000100800 */
[----:B------:R-:W4:Y:S01]  /*8150*/  LDL R210, [R1+0x3c] ;  /* 0x00003c0001d27983 */ /* 0x000f220000100800 */
[----:B--2---:R-:W-:Y:S02]  /*8160*/  IMAD.MOV.U32 R208, RZ, RZ, c[0x0][0x22c] ;  /* 0x00008b00ffd07624 */ /* 0x004fe400078e00ff */
[----:B---3--:R-:W-:Y:S02]  /*8170*/  IMAD.MOV.U32 R0, RZ, RZ, c[0x0][0x22c] ;  /* 0x00008b00ff007624 */ /* 0x008fe400078e00ff */
[----:B------:R-:W-:Y:S02]  /*8180*/  IMAD R208, R208, c[0x0][0x1c0], RZ ;  /* 0x00007000d0d07a24 */ /* 0x000fe400078e02ff */
[----:B------:R-:W-:Y:S02]  /*8190*/  IMAD R0, R0, c[0x0][0x1c0], RZ ;  /* 0x0000700000007a24 */ /* 0x000fe400078e02ff */
[----:B------:R-:W-:Y:S02]  /*81a0*/  IMAD R208, R208, 0x18, RZ ;  /* 0x00000018d0d07824 */ /* 0x000fe400078e02ff */
[----:B------:R-:W-:Y:S03]  /*81b0*/  IMAD R0, R0, 0x28, RZ ;  /* 0x0000002800007824 */ /* 0x000fe600078e02ff */
[-C--:B------:R-:W-:Y:S02]  /*81c0*/  LEA R4, P1, R208, R234.reuse, 0x2 ;  /* 0x000000ead0047211 */ /* 0x080fe400078210ff */
[-C--:B------:R-:W-:Y:S02]  /*81d0*/  LEA R198, P2, R0, R234.reuse, 0x2 ;  /* 0x000000ea00c67211 */ /* 0x080fe400078410ff */
[-C--:B------:R-:W-:Y:S01]  /*81e0*/  LEA.HI.X.SX32 R5, R208, R235.reuse, 0x2, P1 ;  /* 0x000000ebd0057211 */ /* 0x080fe200008f16ff */
[----:B------:R-:W-:Y:S01]  /*81f0*/  IMAD.MOV.U32 R208, RZ, RZ, c[0x0][0x22c] ;  /* 0x00008b00ffd07624 */ /* 0x000fe200078e00ff */
[-C--:B------:R-:W-:Y:S02]  /*8200*/  LEA.HI.X.SX32 R199, R0, R235.reuse, 0x2, P2 ;  /* 0x000000eb00c77211 */ /* 0x080fe400010f16ff */
[----:B------:R-:W2:Y:S01]  /*8210*/  LDL R0, [R1+0x20] ;  /* 0x0000200001007983 */ /* 0x000ea20000100800 */
[----:B------:R-:W-:Y:S03]  /*8220*/  IMAD R208, R208, c[0x0][0x1c0], RZ ;  /* 0x00007000d0d07a24 */ /* 0x000fe600078e02ff */
[----:B------:R3:W-:Y:S01]  /*8230*/  RED.E.ADD.F32.FTZ.RN.STRONG.GPU [R4.64], R7 ;  /* 0x000000070400798e */ /* 0x0007e2000c10e784 */
[----:B------:R-:W-:Y:S03]  /*8240*/  IMAD R208, R208, 0x30, RZ ;  /* 0x00000030d0d07824 */ /* 0x000fe600078e02ff */
[----:B------:R5:W-:Y:S02]  /*8250*/  RED.E.ADD.F32.FTZ.RN.STRONG.GPU [R204.64], R8 ;  /* 0x00000008cc00798e */ /* 0x000be4000c10e784 */
[CC--:B------:R-:W-:Y:S02]  /*8260*/  LEA R6, P1, R208.reuse, R234.reuse, 0x2 ;  /* 0x000000ead0067211 */ /* 0x0c0fe400078210ff */
[----:B------:R1:W-:Y:S02]  /*8270*/  RED.E.ADD.F32.FTZ.RN.STRONG.GPU [R198.64], R9 ;  /* 0x00000009c600798e */ /* 0x0003e4000c10e784 */
[-C--:B---3--:R-:W-:Y:S01]  /*8280*/  LEA.HI.X.SX32 R7, R208, R235.reuse, 0x2, P1 ;  /* 0x000000ebd0077211 */ /* 0x088fe200008f16ff */
[----:B------:R-:W-:Y:S01]  /*8290*/  IMAD.MOV.U32 R208, RZ, RZ, c[0x0][0x22c] ;  /* 0x00008b00ffd07624 */ /* 0x000fe200078e00ff */
[CC--:B------:R-:W-:Y:S03]  /*82a0*/  LEA R4, P0, R215.reuse, R234.reuse, 0x2 ;  /* 0x000000ead7047211 */ /* 0x0c0fe600078010ff */
[----:B------:R-:W-:Y:S01]  /*82b0*/  IMAD R208, R208, c[0x0][0x1c0], RZ ;  /* 0x00007000d0d07a24 */ /* 0x000fe200078e02ff */
[-C--:B------:R-:W-:Y:S01]  /*82c0*/  LEA.HI.X.SX32 R5, R215, R235.reuse, 0x2, P0 ;  /* 0x000000ebd7057211 */ /* 0x080fe200000f16ff */
[----:B------:R3:W-:Y:S02]  /*82d0*/  RED.E.ADD.F32.FTZ.RN.STRONG.GPU [R6.64], R10 ;  /* 0x0000000a0600798e */ /* 0x0007e4000c10e784 */
[----:B------:R-:W-:Y:S02]  /*82e0*/  IMAD.SHL.U32 R208, R208, 0x10, RZ ;  /* 0x00000010d0d07824 */ /* 0x000fe400078e00ff */
[----:B------:R3:W-:Y:S03]  /*82f0*/  RED.E.ADD.F32.FTZ.RN.STRONG.GPU [R4.64], R11 ;  /* 0x0000000b0400798e */ /* 0x0007e6000c10e784 */
[----:B------:R-:W-:Y:S01]  /*8300*/  IADD3 R208, R208, 0x20, RZ ;  /* 0x00000020d0d07810 */ /* 0x000fe20007ffe0ff */
[----:B------:R-:W-:Y:S03]  /*8310*/  RED.E.ADD.F32.FTZ.RN.STRONG.GPU [R234.64+0x80], R16 ;  /* 0x00008010ea00798e */ /* 0x000fe6000c10e784 */
[CC--:B-----5:R-:W-:Y:S01]  /*8320*/  LEA R8, P0, R208.reuse, R234.reuse, 0x2 ;  /* 0x000000ead0087211 */ /* 0x0e0fe200078010ff */
[----:B------:R-:W-:Y:S03]  /*8330*/  RED.E.ADD.F32.FTZ.RN.STRONG.GPU [R196.64+0x80], R17 ;  /* 0x00008011c400798e */ /* 0x000fe6000c10e784 */
[-C--:B-1----:R-:W-:Y:S01]  /*8340*/  LEA.HI.X.SX32 R9, R208, R235.reuse, 0x2, P0 ;  /* 0x000000ebd0097211 */ /* 0x082fe200000f16ff */
[----:B------:R-:W5:Y:S01]  /*8350*/  LDL R199, [R1+0x1c] ;  /* 0x00001c0001c77983 */ /* 0x000f620000100800 */
[C---:B------:R-:W-:Y:S02]  /*8360*/  IADD3 R208, R211.reuse, 0x20, RZ ;  /* 0x00000020d3d07810 */ /* 0x040fe40007ffe0ff */
[----:B------:R-:W-:Y:S01]  /*8370*/  IADD3 R211, R211, 0x20, RZ ;  /* 0x00000020d3d37810 */ /* 0x000fe20007ffe0ff */
[----:B------:R1:W-:Y:S02]  /*8380*/  RED.E.ADD.F32.FTZ.RN.STRONG.GPU [R8.64], R18 ;  /* 0x000000120800798e */ /* 0x0003e4000c10e784 */
[C---:B------:R-:W-:Y:S02]  /*8390*/  IMAD.IADD R208, R239.reuse, 0x1, R208 ;  /* 0x00000001efd07824 */ /* 0x040fe400078e02d0 */
[C---:B------:R-:W-:Y:S01]  /*83a0*/  IMAD.IADD R211, R239.reuse, 0x1, R211 ;  /* 0x00000001efd37824 */ /* 0x040fe200078e02d3 */
[----:B------:R-:W5:Y:S01]  /*83b0*/  LDL R198, [R1+0x38] ;  /* 0x0000380001c67983 */ /* 0x000f620000100800 */
[C---:B------:R-:W-:Y:S01]  /*83c0*/  IMAD.IADD R208, R239.reuse, 0x1, R208 ;  /* 0x00000001efd07824 */ /* 0x040fe200078e02d0 */
[CC--:B---3--:R-:W-:Y:S01]  /*83d0*/  LEA R6, P1, R212.reuse, R234.reuse, 0x2 ;  /* 0x000000ead4067211 */ /* 0x0c8fe200078210ff */
[C---:B------:R-:W-:Y:S02]  /*83e0*/  IMAD.IADD R211, R239.reuse, 0x1, R211 ;  /* 0x00000001efd37824 */ /* 0x040fe400078e02d3 */
[----:B------:R-:W-:Y:S01]  /*83f0*/  IMAD.IADD R208, R239, 0x1, R208 ;  /* 0x00000001efd07824 */ /* 0x000fe200078e02d0 */
[-C--:B------:R-:W-:Y:S02]  /*8400*/  LEA.HI.X.SX32 R7, R212, R235.reuse, 0x2, P1 ;  /* 0x000000ebd4077211 */ /* 0x080fe400008f16ff */
[CC--:B------:R-:W-:Y:S03]  /*8410*/  LEA R10, P0, R211.reuse, R234.reuse, 0x2 ;  /* 0x000000ead30a7211 */ /* 0x0c0fe600078010ff */
[----:B------:R-:W-:Y:S01]  /*8420*/  RED.E.ADD.F32.FTZ.RN.STRONG.GPU [R6.64], R19 ;  /* 0x000000130600798e */ /* 0x000fe2000c10e784 */
[-C--:B------:R-:W-:Y:S01]  /*8430*/  LEA.HI.X.SX32 R11, R211, R235.reuse, 0x2, P0 ;  /* 0x000000ebd30b7211 */ /* 0x080fe200000f16ff */
[----:B------:R-:W-:Y:S04]  /*8440*/  IMAD.MOV.U32 R211, RZ, RZ, c[0x0][0x22c] ;  /* 0x00008b00ffd37624 */ /* 0x000fe800078e00ff */
[----:B------:R3:W-:Y:S01]  /*8450*/  RED.E.ADD.F32.FTZ.RN.STRONG.GPU [R10.64], R12 ;  /* 0x0000000c0a00798e */ /* 0x0007e2000c10e784 */
[----:B------:R-:W-:Y:S01]  /*8460*/  IMAD R211, R211, c[0x0][0x1c0], RZ ;  /* 0x00007000d3d37a24 */ /* 0x000fe200078e02ff */
[CC--:B-1----:R-:W-:Y:S03]  /*8470*/  LEA R8, P2, R208.reuse, R234.reuse, 0x2 ;  /* 0x000000ead0087211 */ /* 0x0c2fe600078410ff */
[----:B------:R-:W-:Y:S01]  /*8480*/  IMAD.SHL.U32 R211, R211, 0x10, RZ ;  /* 0x00000010d3d37824 */ /* 0x000fe200078e00ff */
[-C--:B------:R-:W-:Y:S01]  /*8490*/  LEA.HI.X.SX32 R9, R208, R235.reuse, 0x2, P2 ;  /* 0x000000ebd0097211 */ /* 0x080fe200010f16ff */
[----:B------:R-:W-:Y:S04]  /*84a0*/  IMAD.MOV.U32 R208, RZ, RZ, c[0x0][0x22c] ;  /* 0x00008b00ffd07624 */ /* 0x000fe800078e00ff */
[----:B------:R1:W-:Y:S01]  /*84b0*/  RED.E.ADD.F32.FTZ.RN.STRONG.GPU [R8.64], R13 ;  /* 0x0000000d0800798e */ /* 0x0003e2000c10e784 */
[----:B------:R-:W-:Y:S04]  /*84c0*/  IMAD R208, R208, c[0x0][0x1c0], RZ ;  /* 0x00007000d0d07a24 */ /* 0x000fe800078e02ff */
[----:B------:R-:W-:Y:S05]  /*84d0*/  IMAD.SHL.U32 R208, R208, 0x10, RZ ;  /* 0x00000010d0d07824 */ /* 0x000fea00078e00ff */
[C---:B------:R-:W-:Y:S02]  /*84e0*/  IADD3 R204, R208.reuse, 0x40, RZ ;  /* 0x00000040d0cc7810 */ /* 0x040fe40007ffe0ff */
[C---:B------:R-:W-:Y:S02]  /*84f0*/  IADD3 R201, R208.reuse, 0x40, RZ ;  /* 0x00000040d0c97810 */ /* 0x040fe40007ffe0ff */
[----:B------:R-:W-:Y:S01]  /*8500*/  IADD3 R200, R208, 0x40, RZ ;  /* 0x00000040d0c87810 */ /* 0x000fe20007ffe0ff */
[----:B------:R-:W-:Y:S01]  /*8510*/  IMAD.IADD R204, R239, 0x1, R204 ;  /* 0x00000001efcc7824 */ /* 0x000fe200078e02cc */
[----:B---3--:R-:W-:Y:S01]  /*8520*/  IADD3 R12, R211, 0x60, RZ ;  /* 0x00000060d30c7810 */ /* 0x008fe20007ffe0ff */
[C---:B------:R-:W-:Y:S02]  /*8530*/  IMAD.IADD R201, R239.reuse, 0x1, R201 ;  /* 0x00000001efc97824 */ /* 0x040fe400078e02c9 */
[C---:B------:R-:W-:Y:S02]  /*8540*/  IMAD.IADD R200, R239.reuse, 0x1, R200 ;  /* 0x00000001efc87824 */ /* 0x040fe400078e02c8 */
[C---:B------:R-:W-:Y:S02]  /*8550*/  IMAD.IADD R201, R239.reuse, 0x1, R201 ;  /* 0x00000001efc97824 */ /* 0x040fe400078e02c9 */
[C---:B------:R-:W-:Y:S02]  /*8560*/  IMAD.IADD R200, R239.reuse, 0x1, R200 ;  /* 0x00000001efc87824 */ /* 0x040fe400078e02c8 */
[----:B------:R-:W-:Y:S02]  /*8570*/  IMAD.MOV.U32 R208, RZ, RZ, c[0x0][0x22c] ;  /* 0x00008b00ffd07624 */ /* 0x000fe400078e00ff */
[----:B------:R-:W-:Y:S01]  /*8580*/  IMAD.IADD R200, R239, 0x1, R200 ;  /* 0x00000001efc87824 */ /* 0x000fe200078e02c8 */
[----:B-1----:R-:W3:Y:S01]  /*8590*/  LDL R13, [R1+0x14] ;  /* 0x00001400010d7983 */ /* 0x002ee20000100800 */
[----:B------:R-:W-:Y:S02]  /*85a0*/  IMAD R208, R208, c[0x0][0x1c0], RZ ;  /* 0x00007000d0d07a24 */ /* 0x000fe400078e02ff */
[----:B------:R-:W-:Y:S01]  /*85b0*/  IMAD.MOV.U32 R211, RZ, RZ, c[0x0][0x22c] ;  /* 0x00008b00ffd37624 */ /* 0x000fe200078e00ff */
[-C--:B------:R-:W-:Y:S01]  /*85c0*/  LEA R8, P2, R200, R234.reuse, 0x2 ;  /* 0x000000eac8087211 */ /* 0x080fe200078410ff */
[----:B------:R-:W-:Y:S02]  /*85d0*/  IMAD.SHL.U32 R208, R208, 0x10, RZ ;  /* 0x00000010d0d07824 */ /* 0x000fe400078e00ff */
[----:B------:R-:W-:Y:S01]  /*85e0*/  IMAD R211, R211, c[0x0][0x1c0], RZ ;  /* 0x00007000d3d37a24 */ /* 0x000fe200078e02ff */
[-C--:B------:R-:W-:Y:S02]  /*85f0*/  LEA.HI.X.SX32 R9, R200, R235.reuse, 0x2, P2 ;  /* 0x000000ebc8097211 */ /* 0x080fe400010f16ff */
[C---:B------:R-:W-:Y:S01]  /*8600*/  IADD3 R17, R208.reuse, 0x60, RZ ;  /* 0x00000060d0117810 */ /* 0x040fe20007ffe0ff */
[----:B------:R-:W-:Y:S01]  /*8610*/  IMAD.SHL.U32 R211, R211, 0x10, RZ ;  /* 0x00000010d3d37824 */ /* 0x000fe200078e00ff */
[----:B------:R-:W-:Y:S03]  /*8620*/  IADD3 R16, R208, 0x60, RZ ;  /* 0x00000060d0107810 */ /* 0x000fe60007ffe0ff */
[C---:B------:R-:W-:Y:S02]  /*8630*/  IMAD.IADD R17, R239.reuse, 0x1, R17 ;  /* 0x00000001ef117824 */ /* 0x040fe400078e0211 */
[C---:B------:R-:W-:Y:S04]  /*8640*/  IMAD.IADD R16, R239.reuse, 0x1, R16 ;  /* 0x00000001ef107824 */ /* 0x040fe800078e0210 */
[----:B------:R-:W-:Y:S01]  /*8650*/  IMAD.IADD R16, R239, 0x1, R16 ;  /* 0x00000001ef107824 */ /* 0x000fe200078e0210 */
[CC--:B----4-:R-:W-:Y:S04]  /*8660*/  LEA R6, P0, R210.reuse, R234.reuse, 0x2 ;  /* 0x000000ead2067211 */ /* 0x0d0fe800078010ff */
[-C--:B------:R-:W-:Y:S02]  /*8670*/  LEA.HI.X.SX32 R7, R210, R235.reuse, 0x2, P0 ;  /* 0x000000ebd2077211 */ /* 0x080fe400000f16ff */
[CC--:B--2---:R-:W-:Y:S04]  /*8680*/  LEA R4, P1, R0.reuse, R234.reuse, 0x2 ;  /* 0x000000ea00047211 */ /* 0x0c4fe800078210ff */
[-C--:B------:R-:W-:Y:S01]  /*8690*/  LEA.HI.X.SX32 R5, R0, R235.reuse, 0x2, P1 ;  /* 0x000000eb00057211 */ /* 0x080fe200008f16ff */
[----:B------:R-:W-:Y:S04]  /*86a0*/  IMAD.MOV.U32 R0, RZ, RZ, c[0x0][0x22c] ;  /* 0x00008b00ff007624 */ /* 0x000fe800078e00ff */
[----:B------:R1:W-:Y:S01]  /*86b0*/  RED.E.ADD.F32.FTZ.RN.STRONG.GPU [R4.64], R14 ;  /* 0x0000000e0400798e */ /* 0x0003e2000c10e784 */
[----:B------:R-:W-:Y:S03]  /*86c0*/  IMAD R0, R0, c[0x0][0x1c0], RZ ;  /* 0x0000700000007a24 */ /* 0x000fe600078e02ff */
[----:B------:R2:W-:Y:S01]  /*86d0*/  RED.E.ADD.F32.FTZ.RN.STRONG.GPU [R6.64], R15 ;  /* 0x0000000f0600798e */ /* 0x0005e2000c10e784 */
[----:B------:R-:W-:Y:S03]  /*86e0*/  IMAD.SHL.U32 R0, R0, 0x10, RZ ;  /* 0x0000001000007824 */ /* 0x000fe600078e00ff */
[----:B------:R-:W-:Y:S02]  /*86f0*/  RED.E.ADD.F32.FTZ.RN.STRONG.GPU [R234.64+0x100], R84 ;  /* 0x00010054ea00798e */ /* 0x000fe4000c10e784 */
[----:B------:R-:W-:Y:S02]  /*8700*/  IADD3 R0, R0, 0x40, RZ ;  /* 0x0000004000007810 */ /* 0x000fe40007ffe0ff */
[----:B------:R-:W-:Y:S02]  /*8710*/  RED.E.ADD.F32.FTZ.RN.STRONG.GPU [R196.64+0x100], R85 ;  /* 0x00010055c400798e */ /* 0x000fe4000c10e784 */
[CC--:B-1----:R-:W-:Y:S02]  /*8720*/  LEA R4, P0, R0.reuse, R234.reuse, 0x2 ;  /* 0x000000ea00047211 */ /* 0x0c2fe400078010ff */
[----:B------:R-:W4:Y:S02]  /*8730*/  LDL R14, [R1+0x34] ;  /* 0x00003400010e7983 */ /* 0x000f240000100800 */
[-C--:B------:R-:W-:Y:S02]  /*8740*/  LEA.HI.X.SX32 R5, R0, R235.reuse, 0x2, P0 ;  /* 0x000000eb00057211 */ /* 0x080fe400000f16ff */
[----:B------:R-:W3:Y:S01]  /*8750*/  LDL R0, [R1+0x18] ;  /* 0x0000180001007983 */ /* 0x000ee20000100800 */
[CC--:B--2---:R-:W-:Y:S02]  /*8760*/  LEA R6, P1, R204.reuse, R234.reuse, 0x2 ;  /* 0x000000eacc067211 */ /* 0x0c4fe400078210ff */
[CC--:B------:R-:W-:Y:S01]  /*8770*/  LEA R10, P0, R201.reuse, R234.reuse, 0x2 ;  /* 0x000000eac90a7211 */ /* 0x0c0fe200078010ff */
[----:B------:R5:W-:Y:S01]  /*8780*/  RED.E.ADD.F32.FTZ.RN.STRONG.GPU [R4.64], R86 ;  /* 0x000000560400798e */ /* 0x000be2000c10e784 */
[-C--:B------:R-:W-:Y:S02]  /*8790*/  LEA.HI.X.SX32 R7, R204, R235.reuse, 0x2, P1 ;  /* 0x000000ebcc077211 */ /* 0x080fe400008f16ff */
[-C--:B------:R-:W-:Y:S02]  /*87a0*/  LEA.HI.X.SX32 R11, R201, R235.reuse, 0x2, P0 ;  /* 0x000000ebc90b7211 */ /* 0x080fe400000f16ff */
[----:B------:R-:W-:Y:S01]  /*87b0*/  IADD3 R15, R208, 0x60, RZ ;  /* 0x00000060d00f7810 */ /* 0x000fe20007ffe0ff */
[----:B------:R1:W-:Y:S01]  /*87c0*/  RED.E.ADD.F32.FTZ.RN.STRONG.GPU [R6.64], R87 ;  /* 0x000000570600798e */ /* 0x0003e2000c10e784 */
[----:B------:R-:W-:Y:S03]  /*87d0*/  IMAD.MOV.U32 R208, RZ, RZ, c[0x0][0x22c] ;  /* 0x00008b00ffd07624 */ /* 0x000fe600078e00ff */
[----:B------:R-:W-:Y:S01]  /*87e0*/  RED.E.ADD.F32.FTZ.RN.STRONG.GPU [R10.64], R88 ;  /* 0x000000580a00798e */ /* 0x000fe2000c10e784 */
[C---:B------:R-:W-:Y:S02]  /*87f0*/  IMAD.IADD R15, R239.reuse, 0x1, R15 ;  /* 0x00000001ef0f7824 */ /* 0x040fe400078e020f */
[----:B------:R-:W-:Y:S01]  /*8800*/  IMAD R208, R208, c[0x0][0x1c0], RZ ;  /* 0x00007000d0d07a24 */ /* 0x000fe200078e02ff */
[----:B------:R2:W-:Y:S01]  /*8810*/  RED.E.ADD.F32.FTZ.RN.STRONG.GPU [R8.64], R89 ;  /* 0x000000590800798e */ /* 0x0005e2000c10e784 */
[C---:B------:R-:W-:Y:S02]  /*8820*/  IMAD.IADD R15, R239.reuse, 0x1, R15 ;  /* 0x00000001ef0f7824 */ /* 0x040fe400078e020f */
[----:B------:R-:W-:Y:S01]  /*8830*/  IMAD.SHL.U32 R208, R208, 0x10, RZ ;  /* 0x00000010d0d07824 */ /* 0x000fe200078e00ff */
[----:B------:R-:W-:Y:S01]  /*8840*/  LDSM.16.MT88.4 R84, [R2+0x4000] ;  /* 0x004000000254783b */ /* 0x000fe20000004200 */
[----:B------:R-:W-:Y:S01]  /*8850*/  IMAD.IADD R15, R239, 0x1, R15 ;  /* 0x00000001ef0f7824 */ /* 0x000fe200078e020f */
[CC--:B-----5:R-:W-:Y:S04]  /*8860*/  LEA R4, P1, R199.reuse, R234.reuse, 0x2 ;  /* 0x000000eac7047211 */ /* 0x0e0fe800078210ff */
[-C--:B------:R-:W-:Y:S02]  /*8870*/  LEA.HI.X.SX32 R5, R199, R235.reuse, 0x2, P1 ;  /* 0x000000ebc7057211 */ /* 0x080fe400008f16ff */
[CC--:B-1----:R-:W-:Y:S03]  /*8880*/  LEA R6, P0, R198.reuse, R234.reuse, 0x2 ;  /* 0x000000eac6067211 */ /* 0x0c2fe600078010ff */
[----:B------:R1:W-:Y:S01]  /*8890*/  RED.E.ADD.F32.FTZ.RN.STRONG.GPU [R4.64], R90 ;  /* 0x0000005a0400798e */ /* 0x0003e2000c10e784 */
[-C--:B------:R-:W-:Y:S02]  /*88a0*/  LEA.HI.X.SX32 R7, R198, R235.reuse, 0x2, P0 ;  /* 0x000000ebc6077211 */ /* 0x080fe400000f16ff */
[CC--:B--2---:R-:W-:Y:S03]  /*88b0*/  LEA R8, P2, R15.reuse, R234.reuse, 0x2 ;  /* 0x000000ea0f087211 */ /* 0x0c4fe600078410ff */
[----:B------:R2:W-:Y:S01]  /*88c0*/  RED.E.ADD.F32.FTZ.RN.STRONG.GPU [R6.64], R91 ;  /* 0x0000005b0600798e */ /* 0x0005e2000c10e784 */
[-C--:B------:R-:W-:Y:S03]  /*88d0*/  LEA.HI.X.SX32 R9, R15, R235.reuse, 0x2, P2 ;  /* 0x000000eb0f097211 */ /* 0x080fe600010f16ff */
[----:B------:R-:W-:Y:S01]  /*88e0*/  RED.E.ADD.F32.FTZ.RN.STRONG.GPU [R234.64+0x180], R96 ;  /* 0x00018060ea00798e */ /* 0x000fe2000c10e784 */
[----:B------:R-:W-:Y:S03]  /*88f0*/  IADD3 R15, R208, 0x80, RZ ;  /* 0x00000080d00f7810 */ /* 0x000fe60007ffe0ff */
[----:B------:R-:W-:Y:S02]  /*8900*/  RED.E.ADD.F32.FTZ.RN.STRONG.GPU [R196.64+0x180], R97 ;  /* 0x00018061c400798e */ /* 0x000fe4000c10e784 */
[C---:B------:R-:W-:Y:S02]  /*8910*/  IMAD.IADD R15, R239.reuse, 0x1, R15 ;  /* 0x00000001ef0f7824 */ /* 0x040fe400078e020f */
[----:B------:R-:W-:Y:S02]  /*8920*/  LDSM.16.MT88.4 R88, [R2+0x6000] ;  /* 0x006000000258783b */ /* 0x000fe40000004200 */
[C---:B------:R-:W-:Y:S04]  /*8930*/  IMAD.IADD R15, R239.reuse, 0x1, R15 ;  /* 0x00000001ef0f7824 */ /* 0x040fe800078e020f */
[----:B------:R-:W-:Y:S01]  /*8940*/  IMAD.IADD R15, R239, 0x1, R15 ;  /* 0x00000001ef0f7824 */ /* 0x000fe200078e020f */
[CC--:B-1----:R-:W-:Y:S04]  /*8950*/  LEA R4, P0, R12.reuse, R234.reuse, 0x2 ;  /* 0x000000ea0c047211 */ /* 0x0c2fe800078010ff */
[-C--:B------:R-:W-:Y:S02]  /*8960*/  LEA.HI.X.SX32 R5, R12, R235.reuse, 0x2, P0 ;  /* 0x000000eb0c057211 */ /* 0x080fe400000f16ff */
[----:B------:R-:W5:Y:S01]  /*8970*/  LDL R12, [R1+0x30] ;  /* 0x00003000010c7983 */ /* 0x000f620000100800 */
[CC--:B--2---:R-:W-:Y:S02]  /*8980*/  LEA R6, P1, R17.reuse, R234.reuse, 0x2 ;  /* 0x000000ea11067211 */ /* 0x0c4fe400078210ff */
[CC--:B------:R-:W-:Y:S01]  /*8990*/  LEA R10, P0, R16.reuse, R234.reuse, 0x2 ;  /* 0x000000ea100a7211 */ /* 0x0c0fe200078010ff */
[----:B------:R-:W-:Y:S01]  /*89a0*/  RED.E.ADD.F32.FTZ.RN.STRONG.GPU [R4.64], R98 ;  /* 0x000000620400798e */ /* 0x000fe2000c10e784 */
[-C--:B------:R-:W-:Y:S02]  /*89b0*/  LEA.HI.X.SX32 R7, R17, R235.reuse, 0x2, P1 ;  /* 0x000000eb11077211 */ /* 0x080fe400008f16ff */
[-C--:B------:R-:W-:Y:S02]  /*89c0*/  LEA.HI.X.SX32 R11, R16, R235.reuse, 0x2, P0 ;  /* 0x000000eb100b7211 */ /* 0x080fe400000f16ff */
[C---:B------:R-:W-:Y:S01]  /*89d0*/  IADD3 R17, R208.reuse, 0x80, RZ ;  /* 0x00000080d0117810 */ /* 0x040fe20007ffe0ff */
[----:B------:R-:W-:Y:S01]  /*89e0*/  RED.E.ADD.F32.FTZ.RN.STRONG.GPU [R6.64], R99 ;  /* 0x000000630600798e */ /* 0x000fe2000c10e784 */
[----:B------:R-:W-:Y:S01]  /*89f0*/  IADD3 R16, R208, 0x80, RZ ;  /* 0x00000080d0107810 */ /* 0x000fe20007ffe0ff */
[----:B------:R-:W-:Y:S02]  /*8a00*/  IMAD.MOV.U32 R208, RZ, RZ, c[0x0][0x22c] ;  /* 0x00008b00ffd07624 */ /* 0x000fe400078e00ff */
[----:B------:R-:W-:Y:S01]  /*8a10*/  RED.E.ADD.F32.FTZ.RN.STRONG.GPU [R10.64], R92 ;  /* 0x0000005c0a00798e */ /* 0x000fe2000c10e784 */
[C---:B------:R-:W-:Y:S02]  /*8a20*/  IMAD.IADD R17, R239.reuse, 0x1, R17 ;  /* 0x00000001ef117824 */ /* 0x040fe400078e0211 */
[C---:B------:R-:W-:Y:S01]  /*8a30*/  IMAD.IADD R16, R239.reuse, 0x1, R16 ;  /* 0x00000001ef107824 */ /* 0x040fe200078e0210 */
[----:B------:R1:W-:Y:S01]  /*8a40*/  RED.E.ADD.F32.FTZ.RN.STRONG.GPU [R8.64], R93 ;  /* 0x0000005d0800798e */ /* 0x0003e2000c10e784 */
[----:B------:R-:W-:Y:S02]  /*8a50*/  IMAD R208, R208, c[0x0][0x1c0], RZ ;  /* 0x00007000d0d07a24 */ /* 0x000fe400078e02ff */
[----:B------:R-:W-:Y:S01]  /*8a60*/  IMAD.IADD R16, R239, 0x1, R16 ;  /* 0x00000001ef107824 */ /* 0x000fe200078e0210 */
[----:B------:R-:W-:Y:S01]  /*8a70*/  LDSM.16.MT88.4 R96, [R220+0x28800] ;  /* 0x02880000dc60783b */ /* 0x000fe20000004200 */
[----:B------:R-:W-:Y:S01]  /*8a80*/  IMAD.SHL.U32 R208, R208, 0x10, RZ ;  /* 0x00000010d0d07824 */ /* 0x000fe200078e00ff */
[CC--:B-1----:R-:W-:Y:S04]  /*8a90*/  LEA R8, P2, R15.reuse, R234.reuse, 0x2 ;  /* 0x000000ea0f087211 */ /* 0x0c2fe800078410ff */
[-C--:B------:R-:W-:Y:S02]  /*8aa0*/  LEA.HI.X.SX32 R9, R15, R235.reuse, 0x2, P2 ;  /* 0x000000eb0f097211 */ /* 0x080fe400010f16ff */
[----:B------:R-:W-:Y:S05]  /*8ab0*/  IADD3 R15, R208, 0xa0, RZ ;  /* 0x000000a0d00f7810 */ /* 0x000fea0007ffe0ff */
[C---:B------:R-:W-:Y:S04]  /*8ac0*/  IMAD.IADD R15, R239.reuse, 0x1, R15 ;  /* 0x00000001ef0f7824 */ /* 0x040fe800078e020f */
[C---:B------:R-:W-:Y:S04]  /*8ad0*/  IMAD.IADD R15, R239.reuse, 0x1, R15 ;  /* 0x00000001ef0f7824 */ /* 0x040fe800078e020f */
[----:B------:R-:W-:Y:S01]  /*8ae0*/  IMAD.IADD R15, R239, 0x1, R15 ;  /* 0x00000001ef0f7824 */ /* 0x000fe200078e020f */
[CC--:B----4-:R-:W-:Y:S04]  /*8af0*/  LEA R6, P0, R14.reuse, R234.reuse, 0x2 ;  /* 0x000000ea0e067211 */ /* 0x0d0fe800078010ff */
[-C--:B------:R-:W-:Y:S02]  /*8b00*/  LEA.HI.X.SX32 R7, R14, R235.reuse, 0x2, P0 ;  /* 0x000000eb0e077211 */ /* 0x080fe400000f16ff */
[CC--:B---3--:R-:W-:Y:S01]  /*8b10*/  LEA R4, P1, R0.reuse, R234.reuse, 0x2 ;  /* 0x000000ea00047211 */ /* 0x0c8fe200078210ff */
[----:B------:R-:W2:Y:S03]  /*8b20*/  LDL R14, [R1+0x10] ;  /* 0x00001000010e7983 */ /* 0x000ea60000100800 */
        /* <DEDUP_REMOVED lines=8> */
[----:B------:R-:W-:Y:S04]  /*8bb0*/  RED.E.ADD.F32.FTZ.RN.STRONG.GPU [R196.64+0x200], R101 ;  /* 0x00020065c400798e */ /* 0x000fe8000c10e784 */
[----:B------:R-:W-:Y:S01]  /*8bc0*/  LDSM.16.MT88.4 R92, [R2+0x800] ;  /* 0x00080000025c783b */ /* 0x000fe20000004200 */
[CC--:B-1----:R-:W-:Y:S04]  /*8bd0*/  LEA R4, P0, R0.reuse, R234.reuse, 0x2 ;  /* 0x000000ea00047211 */ /* 0x0c2fe800078010ff */
[-C--:B------:R-:W-:Y:S02]  /*8be0*/  LEA.HI.X.SX32 R5, R0, R235.reuse, 0x2, P0 ;  /* 0x000000eb00057211 */ /* 0x080fe400000f16ff */
[----:B------:R-:W4:Y:S01]  /*8bf0*/  LDL R0, [R1+0x2c] ;  /* 0x00002c0001007983 */ /* 0x000f220000100800 */
[CC--:B---3--:R-:W-:Y:S02]  /*8c00*/  LEA R6, P1, R17.reuse, R234.reuse, 0x2 ;  /* 0x000000ea11067211 */ /* 0x0c8fe400078210ff */
[CC--:B------:R-:W-:Y:S01]  /*8c10*/  LEA R10, P0, R16.reuse, R234.reuse, 0x2 ;  /* 0x000000ea100a7211 */ /* 0x0c0fe200078010ff */
[----:B------:R1:W-:Y:S01]  /*8c20*/  RED.E.ADD.F32.FTZ.RN.STRONG.GPU [R4.64], R102 ;  /* 0x000000660400798e */ /* 0x0003e2000c10e784 */
[-C--:B------:R-:W-:Y:S02]  /*8c30*/  LEA.HI.X.SX32 R7, R17, R235.reuse, 0x2, P1 ;  /* 0x000000eb11077211 */ /* 0x080fe400008f16ff */
[-C--:B------:R-:W-:Y:S02]  /*8c40*/  LEA.HI.X.SX32 R11, R16, R235.reuse, 0x2, P0 ;  /* 0x000000eb100b7211 */ /* 0x080fe400000f16ff */
[C---:B------:R-:W-:Y:S01]  /*8c50*/  IADD3 R17, R208.reuse, 0xa0, RZ ;  /* 0x000000a0d0117810 */ /* 0x040fe20007ffe0ff */
[----:B------:R5:W-:Y:S01]  /*8c60*/  RED.E.ADD.F32.FTZ.RN.STRONG.GPU [R6.64], R103 ;  /* 0x000000670600798e */ /* 0x000be2000c10e784 */
        /* <DEDUP_REMOVED lines=12> */
[CC--:B-----5:R-:W-:Y:S01]  /*8d30*/  LEA R6, P0, R12.reuse, R234.reuse, 0x2 ;  /* 0x000000ea0c067211 */ /* 0x0e0fe200078010ff */
[----:B------:R-:W5:Y:S03]  /*8d40*/  LDL R13, [R1+0xc] ;  /* 0x00000c00010d7983 */ /* 0x000f660000100800 */
[-C--:B------:R-:W-:Y:S01]  /*8d50*/  LEA.HI.X.SX32 R7, R12, R235.reuse, 0x2, P0 ;  /* 0x000000eb0c077211 */ /* 0x080fe200000f16ff */
[----:B------:R1:W-:Y:S01]  /*8d60*/  RED.E.ADD.F32.FTZ.RN.STRONG.GPU [R4.64], R106 ;  /* 0x0000006a0400798e */ /* 0x0003e2000c10e784 */
[----:B------:R-:W-:Y:S01]  /*8d70*/  IADD3 R12, R211, 0xa0, RZ ;  /* 0x000000a0d30c7810 */ /* 0x000fe20007ffe0ff */
[----:B------:R-:W-:Y:S01]  /*8d80*/  IMAD.MOV.U32 R211, RZ, RZ, c[0x0][0x22c] ;  /* 0x00008b00ffd37624 */ /* 0x000fe200078e00ff */
[-C--:B---3--:R-:W-:Y:S01]  /*8d90*/  LEA R8, P2, R15, R234.reuse, 0x2 ;  /* 0x000000ea0f087211 */ /* 0x088fe200078410ff */
[----:B------:R3:W-:Y:S02]  /*8da0*/  RED.E.ADD.F32.FTZ.RN.STRONG.GPU [R6.64], R107 ;  /* 0x0000006b0600798e */ /* 0x0007e4000c10e784 */
[----:B------:R-:W-:Y:S01]  /*8db0*/  IMAD R211, R211, c[0x0][0x1c0], RZ ;  /* 0x00007000d3d37a24 */ /* 0x000fe200078e02ff */
[-C--:B------:R-:W-:Y:S01]  /*8dc0*/  LEA.HI.X.SX32 R9, R15, R235.reuse, 0x2, P2 ;  /* 0x000000eb0f097211 */ /* 0x080fe200010f16ff */
[----:B------:R-:W-:Y:S02]  /*8dd0*/  RED.E.ADD.F32.FTZ.RN.STRONG.GPU [R234.64+0x280], R112 ;  /* 0x00028070ea00798e */ /* 0x000fe4000c10e784 */
[----:B------:R-:W-:Y:S02]  /*8de0*/  IMAD.SHL.U32 R211, R211, 0x10, RZ ;  /* 0x00000010d3d37824 */ /* 0x000fe400078e00ff */
[----:B------:R-:W-:Y:S03]  /*8df0*/  RED.E.ADD.F32.FTZ.RN.STRONG.GPU [R196.64+0x280], R113 ;  /* 0x00028071c400798e */ /* 0x000fe6000c10e784 */
[----:B------:R-:W-:Y:S01]  /*8e00*/  IADD3 R15, R211, 0xc0, RZ ;  /* 0x000000c0d30f7810 */ /* 0x000fe20007ffe0ff */
[----:B------:R-:W-:Y:S01]  /*8e10*/  LDSM.16.MT88.4 R104, [R2+0x4800] ;  /* 0x004800000268783b */ /* 0x000fe20000004200 */
[CC--:B-1----:R-:W-:Y:S04]  /*8e20*/  LEA R4, P0, R12.reuse, R234.reuse, 0x2 ;  /* 0x000000ea0c047211 */ /* 0x0c2fe800078010ff */
[-C--:B------:R-:W-:Y:S02]  /*8e30*/  LEA.HI.X.SX32 R5, R12, R235.reuse, 0x2, P0 ;  /* 0x000000eb0c057211 */ /* 0x080fe400000f16ff */
[----:B------:R-:W5:Y:S01]  /*8e40*/  LDL R12, [R1+0x28] ;  /* 0x00002800010c7983 */ /* 0x000f620000100800 */
[CC--:B---3--:R-:W-:Y:S02]  /*8e50*/  LEA R6, P1, R17.reuse, R234.reuse, 0x2 ;  /* 0x000000ea11067211 */ /* 0x0c8fe400078210ff */
[CC--:B------:R-:W-:Y:S01]  /*8e60*/  LEA R10, P0, R16.reuse, R234.reuse, 0x2 ;  /* 0x000000ea100a7211 */ /* 0x0c0fe200078010ff */
[----:B------:R2:W-:Y:S01]  /*8e70*/  RED.E.ADD.F32.FTZ.RN.STRONG.GPU [R4.64], R114 ;  /* 0x000000720400798e */ /* 0x0005e2000c10e784 */
[-C--:B------:R-:W-:Y:S02]  /*8e80*/  LEA.HI.X.SX32 R7, R17, R235.reuse, 0x2, P1 ;  /* 0x000000eb11077211 */ /* 0x080fe400008f16ff */
[-C--:B------:R-:W-:Y:S02]  /*8e90*/  LEA.HI.X.SX32 R11, R16, R235.reuse, 0x2, P0 ;  /* 0x000000eb100b7211 */ /* 0x080fe400000f16ff */
[C---:B------:R-:W-:Y:S01]  /*8ea0*/  IADD3 R17, R208.reuse, 0xc0, RZ ;  /* 0x000000c0d0117810 */ /* 0x040fe20007ffe0ff */
[----:B------:R4:W-:Y:S01]  /*8eb0*/  RED.E.ADD.F32.FTZ.RN.STRONG.GPU [R6.64], R115 ;  /* 0x000000730600798e */ /* 0x0009e2000c10e784 */
[----:B------:R-:W-:Y:S03]  /*8ec0*/  IADD3 R16, R208, 0xc0, RZ ;  /* 0x000000c0d0107810 */ /* 0x000fe60007ffe0ff */
[----:B------:R-:W-:Y:S01]  /*8ed0*/  RED.E.ADD.F32.FTZ.RN.STRONG.GPU [R10.64], R108 ;  /* 0x0000006c0a00798e */ /* 0x000fe2000c10e784 */
[C---:B------:R-:W-:Y:S02]  /*8ee0*/  IMAD.IADD R17, R239.reuse, 0x1, R17 ;  /* 0x00000001ef117824 */ /* 0x040fe400078e0211 */
[C---:B------:R-:W-:Y:S01]  /*8ef0*/  IMAD.IADD R16, R239.reuse, 0x1, R16 ;  /* 0x00000001ef107824 */ /* 0x040fe200078e0210 */
[----:B------:R-:W-:Y:S03]  /*8f00*/  RED.E.ADD.F32.FTZ.RN.STRONG.GPU [R8.64], R109 ;  /* 0x0000006d0800798e */ /* 0x000fe6000c10e784 */
[----:B------:R-:W-:Y:S01]  /*8f10*/  IMAD.IADD R16, R239, 0x1, R16 ;  /* 0x00000001ef107824 */ /* 0x000fe200078e0210 */
[CC--:B--2---:R-:W-:Y:S04]  /*8f20*/  LEA R4, P1, R14.reuse, R234.reuse, 0x2 ;  /* 0x000000ea0e047211 */ /* 0x0c4fe800078210ff */
[-C--:B------:R-:W-:Y:S02]  /*8f30*/  LEA.HI.X.SX32 R5, R14, R235.reuse, 0x2, P1 ;  /* 0x000000eb0e057211 */ /* 0x080fe400008f16ff */
[----:B------:R-:W2:Y:S04]  /*8f40*/  LDL R14, [R1+0x8] ;  /* 0x00000800010e7983 */ /* 0x000ea80000100800 */
[----:B------:R1:W-:Y:S01]  /*8f50*/  RED.E.ADD.F32.FTZ.RN.STRONG.GPU [R4.64], R110 ;  /* 0x0000006e0400798e */ /* 0x0003e2000c10e784 */
[CC--:B----4-:R-:W-:Y:S04]  /*8f60*/  LEA R6, P0, R0.reuse, R234.reuse, 0x2 ;  /* 0x000000ea00067211 */ /* 0x0d0fe800078010ff */
[-C--:B------:R-:W-:Y:S02]  /*8f70*/  LEA.HI.X.SX32 R7, R0, R235.reuse, 0x2, P0 ;  /* 0x000000eb00077211 */ /* 0x080fe400000f16ff */
[----:B------:R-:W3:Y:S01]  /*8f80*/  LDL R0, [R1+0x24] ;  /* 0x0000240001007983 */ /* 0x000ee20000100800 */
[CC--:B-1----:R-:W-:Y:S03]  /*8f90*/  LEA R4, P0, R15.reuse, R234.reuse, 0x2 ;  /* 0x000000ea0f047211 */ /* 0x0c2fe600078010ff */
[----:B------:R1:W-:Y:S01]  /*8fa0*/  RED.E.ADD.F32.FTZ.RN.STRONG.GPU [R6.64], R111 ;  /* 0x0000006f0600798e */ /* 0x0003e2000c10e784 */
[-C--:B------:R-:W-:Y:S02]  /*8fb0*/  LEA.HI.X.SX32 R5, R15, R235.reuse, 0x2, P0 ;  /* 0x000000eb0f057211 */ /* 0x080fe400000f16ff */
[----:B------:R-:W-:Y:S01]  /*8fc0*/  IADD3 R15, R208, 0xc0, RZ ;  /* 0x000000c0d00f7810 */ /* 0x000fe20007ffe0ff */
[----:B------:R-:W-:Y:S01]  /*8fd0*/  RED.E.ADD.F32.FTZ.RN.STRONG.GPU [R234.64+0x300], R116 ;  /* 0x00030074ea00798e */ /* 0x000fe2000c10e784 */
[CC--:B------:R-:W-:Y:S01]  /*8fe0*/  LEA R10, P0, R16.reuse, R234.reuse, 0x2 ;  /* 0x000000ea100a7211 */ /* 0x0c0fe200078010ff */
[----:B------:R-:W-:Y:S02]  /*8ff0*/  IMAD.MOV.U32 R208, RZ, RZ, c[0x0][0x22c] ;  /* 0x00008b00ffd07624 */ /* 0x000fe400078e00ff */
[----:B------:R-:W-:Y:S01]  /*9000*/  RED.E.ADD.F32.FTZ.RN.STRONG.GPU [R196.64+0x300], R117 ;  /* 0x00030075c400798e */ /* 0x000fe2000c10e784 */
[C---:B------:R-:W-:Y:S01]  /*9010*/  IMAD.IADD R15, R239.reuse, 0x1, R15 ;  /* 0x00000001ef0f7824 */ /* 0x040fe200078e020f */
[-C--:B------:R-:W-:Y:S01]  /*9020*/  LEA.HI.X.SX32 R11, R16, R235.reuse, 0x2, P0 ;  /* 0x000000eb100b7211 */ /* 0x080fe200000f16ff */
[----:B------:R-:W-:Y:S01]  /*9030*/  IMAD R208, R208, c[0x0][0x1c0], RZ ;  /* 0x00007000d0d07a24 */ /* 0x000fe200078e02ff */
[----:B------:R5:W-:Y:S01]  /*9040*/  RED.E.ADD.F32.FTZ.RN.STRONG.GPU [R4.64], R118 ;  /* 0x000000760400798e */ /* 0x000be2000c10e784 */
[----:B------:R-:W-:Y:S01]  /*9050*/  IMAD.IADD R15, R239, 0x1, R15 ;  /* 0x00000001ef0f7824 */ /* 0x000fe200078e020f */
[----:B------:R-:W-:Y:S01]  /*9060*/  IADD3 R16, R209, 0xe0, RZ ;  /* 0x000000e0d1107810 */ /* 0x000fe20007ffe0ff */
[----:B------:R-:W-:Y:S01]  /*9070*/  IMAD.SHL.U32 R208, R208, 0x10, RZ ;  /* 0x00000010d0d07824 */ /* 0x000fe200078e00ff */
[----:B------:R-:W-:Y:S01]  /*9080*/  LDSM.16.MT88.4 R108, [R2+0x6800] ;  /* 0x00680000026c783b */ /* 0x000fe20000004200 */
[C---:B------:R-:W-:Y:S02]  /*9090*/  IMAD.IADD R15, R239.reuse, 0x1, R15 ;  /* 0x00000001ef0f7824 */ /* 0x040fe400078e020f */
[----:B------:R-:W-:Y:S03]  /*90a0*/  IMAD.IADD R16, R239, 0x1, R16 ;  /* 0x00000001ef107824 */ /* 0x000fe600078e0210 */
[-C--:B------:R-:W-:Y:S01]  /*90b0*/  LEA R8, P2, R15, R234.reuse, 0x2 ;  /* 0x000000ea0f087211 */ /* 0x080fe200078410ff */
[----:B------:R-:W-:Y:S03]  /*90c0*/  IMAD.IADD R16, R239, 0x1, R16 ;  /* 0x00000001ef107824 */ /* 0x000fe600078e0210 */
[-C--:B------:R-:W-:Y:S02]  /*90d0*/  LEA.HI.X.SX32 R9, R15, R235.reuse, 0x2, P2 ;  /* 0x000000eb0f097211 */ /* 0x080fe400010f16ff */
[CC--:B-1----:R-:W-:Y:S02]  /*90e0*/  LEA R6, P1, R17.reuse, R234.reuse, 0x2 ;  /* 0x000000ea11067211 */ /* 0x0c2fe400078210ff */
[----:B------:R-:W-:Y:S02]  /*90f0*/  IADD3 R15, R208, 0xe0, RZ ;  /* 0x000000e0d00f7810 */ /* 0x000fe40007ffe0ff */
[-C--:B------:R-:W-:Y:S02]  /*9100*/  LEA.HI.X.SX32 R7, R17, R235.reuse, 0x2, P1 ;  /* 0x000000eb11077211 */ /* 0x080fe400008f16ff */
[----:B------:R-:W-:Y:S03]  /*9110*/  IADD3 R17, R209, 0xe0, RZ ;  /* 0x000000e0d1117810 */ /* 0x000fe60007ffe0ff */
[----:B------:R1:W-:Y:S01]  /*9120*/  RED.E.ADD.F32.FTZ.RN.STRONG.GPU [R6.64], R119 ;  /* 0x000000770600798e */ /* 0x0003e2000c10e784 */
[-C--:B-----5:R-:W-:Y:S01]  /*9130*/  LEA R4, P1, R13, R234.reuse, 0x2 ;  /* 0x000000ea0d047211 */ /* 0x0a0fe200078210ff */
[----:B------:R-:W-:Y:S02]  /*9140*/  IMAD.IADD R17, R239, 0x1, R17 ;  /* 0x00000001ef117824 */ /* 0x000fe400078e0211 */
[----:B------:R4:W-:Y:S01]  /*9150*/  RED.E.ADD.F32.FTZ.RN.STRONG.GPU [R10.64], R120 ;  /* 0x000000780a00798e */ /* 0x0009e2000c10e784 */
[-C--:B------:R-:W-:Y:S03]  /*9160*/  LEA.HI.X.SX32 R5, R13, R235.reuse, 0x2, P1 ;  /* 0x000000eb0d057211 */ /* 0x080fe600008f16ff */
[----:B------:R-:W-:Y:S04]  /*9170*/  RED.E.ADD.F32.FTZ.RN.STRONG.GPU [R8.64], R121 ;  /* 0x000000790800798e */ /* 0x000fe8000c10e784 */
[----:B------:R5:W-:Y:S01]  /*9180*/  RED.E.ADD.F32.FTZ.RN.STRONG.GPU [R4.64], R122 ;  /* 0x0000007a0400798e */ /* 0x000be2000c10e784 */
[-C--:B-1----:R-:W-:Y:S02]  /*9190*/  LEA R6, P0, R12, R234.reuse, 0x2 ;  /* 0x000000ea0c067211 */ /* 0x082fe400078010ff */
[-C--:B----4-:R-:W-:Y:S02]  /*91a0*/  LEA R10, P3, R16, R234.reuse, 0x2 ;  /* 0x000000ea100a7211 */ /* 0x090fe400078610ff */
[-C--:B------:R-:W-:Y:S02]  /*91b0*/  LEA.HI.X.SX32 R7, R12, R235.reuse, 0x2, P0 ;  /* 0x000000eb0c077211 */ /* 0x080fe400000f16ff */
[-C--:B------:R-:W-:Y:S02]  /*91c0*/  LEA R12, P0, R17, R234.reuse, 0x2 ;  /* 0x000000ea110c7211 */ /* 0x080fe400078010ff */
[-C--:B------:R-:W-:Y:S01]  /*91d0*/  LEA.HI.X.SX32 R11, R16, R235.reuse, 0x2, P3 ;  /* 0x000000eb100b7211 */ /* 0x080fe200018f16ff */
[----:B------:R2:W-:Y:S01]  /*91e0*/  RED.E.ADD.F32.FTZ.RN.STRONG.GPU [R6.64], R123 ;  /* 0x0000007b0600798e */ /* 0x0005e2000c10e784 */
[-C--:B-----5:R-:W-:Y:S02]  /*91f0*/  LEA R4, P1, R15, R234.reuse, 0x2 ;  /* 0x000000ea0f047211 */ /* 0x0a0fe400078210ff */
[-C--:B------:R-:W-:Y:S01]  /*9200*/  LEA.HI.X.SX32 R13, R17, R235.reuse, 0x2, P0 ;  /* 0x000000eb110d7211 */ /* 0x080fe200000f16ff */
[----:B------:R-:W-:Y:S01]  /*9210*/  RED.E.ADD.F32.FTZ.RN.STRONG.GPU [R234.64+0x380], R128 ;  /* 0x00038080ea00798e */ /* 0x000fe2000c10e784 */
[-C--:B------:R-:W-:Y:S02]  /*9220*/  LEA.HI.X.SX32 R5, R15, R235.reuse, 0x2, P1 ;  /* 0x000000eb0f057211 */ /* 0x080fe400008f16ff */
[----:B------:R-:W-:Y:S01]  /*9230*/  IADD3 R15, R209, 0xe0, RZ ;  /* 0x000000e0d10f7810 */ /* 0x000fe20007ffe0ff */
[----:B------:R-:W-:Y:S04]  /*9240*/  RED.E.ADD.F32.FTZ.RN.STRONG.GPU [R196.64+0x380], R129 ;  /* 0x00038081c400798e */ /* 0x000fe8000c10e784 */
[----:B------:R3:W-:Y:S01]  /*9250*/  RED.E.ADD.F32.FTZ.RN.STRONG.GPU [R4.64], R130 ;  /* 0x000000820400798e */ /* 0x0007e2000c10e784 */
[C---:B------:R-:W-:Y:S03]  /*9260*/  IMAD.IADD R15, R239.reuse, 0x1, R15 ;  /* 0x00000001ef0f7824 */ /* 0x040fe600078e020f */
[----:B------:R-:W-:Y:S01]  /*9270*/  RED.E.ADD.F32.FTZ.RN.STRONG.GPU [R12.64], R131 ;  /* 0x000000830c00798e */ /* 0x000fe2000c10e784 */
[C---:B------:R-:W-:Y:S03]  /*9280*/  IMAD.IADD R15, R239.reuse, 0x1, R15 ;  /* 0x00000001ef0f7824 */ /* 0x040fe600078e020f */
[----:B------:R-:W-:Y:S01]  /*9290*/  RED.E.ADD.F32.FTZ.RN.STRONG.GPU [R10.64], R124 ;  /* 0x0000007c0a00798e */ /* 0x000fe2000c10e784 */
[----:B------:R-:W-:Y:S03]  /*92a0*/  IMAD.IADD R15, R239, 0x1, R15 ;  /* 0x00000001ef0f7824 */ /* 0x000fe600078e020f */
[----:B------:R-:W-:Y:S02]  /*92b0*/  LDSM.16.MT88.4 R16, [R2+0x2000] ;  /* 0x002000000210783b */ /* 0x000fe40000004200 */
[CC--:B------:R-:W-:Y:S04]  /*92c0*/  LEA R8, P2, R15.reuse, R234.reuse, 0x2 ;  /* 0x000000ea0f087211 */ /* 0x0c0fe800078410ff */
[-C--:B------:R-:W-:Y:S05]  /*92d0*/  LEA.HI.X.SX32 R9, R15, R235.reuse, 0x2, P2 ;  /* 0x000000eb0f097211 */ /* 0x080fea00010f16ff */
[----:B------:R-:W-:Y:S04]  /*92e0*/  RED.E.ADD.F32.FTZ.RN.STRONG.GPU [R8.64], R125 ;  /* 0x0000007d0800798e */ /* 0x000fe8000c10e784 */
[----:B------:R-:W-:Y:S01]  /*92f0*/  LDSM.16.MT88.4 R8, [R2] ;  /* 0x000000000208783b */ /* 0x000fe20000004200 */
[CC--:B--2---:R-:W-:Y:S04]  /*9300*/  LEA R6, P1, R14.reuse, R234.reuse, 0x2 ;  /* 0x000000ea0e067211 */ /* 0x0c4fe800078210ff */
[-C--:B------:R-:W-:Y:S02]  /*9310*/  LEA.HI.X.SX32 R7, R14, R235.reuse, 0x2, P1 ;  /* 0x000000eb0e077211 */ /* 0x080fe400008f16ff */
[----:B------:R-:W-:Y:S01]  /*9320*/  LDSM.16.MT88.4 R12, [R220+0x28000] ;  /* 0x02800000dc0c783b */ /* 0x000fe20000004200 */
[----:B------:R-:W-:Y:S01]  /*9330*/  PLOP3.LUT P1, PT, PT, PT, UP0, 0x80, 0x0 ;  /* 0x000000000000781c */ /* 0x000fe20003f2f008 */
[----:B------:R-:W-:Y:S02]  /*9340*/  @UP3 UIADD3 UR12, UP0, UR12, -0x100, URZ ;  /* 0xffffff000c0c3890 */ /* 0x000fe4000ff1e03f */
[----:B------:R-:W-:Y:S02]  /*9350*/  RED.E.ADD.F32.FTZ.RN.STRONG.GPU [R6.64], R126 ;  /* 0x0000007e0600798e */ /* 0x000fe4000c10e784 */
[----:B------:R-:W-:Y:S01]  /*9360*/  @UP3 UIADD3.X UR11, UR11, -0x1, URZ, UP0, !UPT ;  /* 0xffffffff0b0b3890 */ /* 0x000fe200087fe43f */
[C---:B---3--:R-:W-:Y:S04]  /*9370*/  LEA R4, P0, R0.reuse, R234, 0x2 ;  /* 0x000000ea00047211 */ /* 0x048fe800078010ff */
[----:B------:R-:W-:Y:S02]  /*9380*/  LEA.HI.X.SX32 R5, R0, R235, 0x2, P0 ;  /* 0x000000eb00057211 */ /* 0x000fe400000f16ff */
[----:B------:R-:W-:Y:S02]  /*9390*/  PLOP3.LUT P0, PT, PT, PT, UP2, 0x80, 0x0 ;  /* 0x000000000000781c */ /* 0x000fe40003f0f028 */
[C---:B------:R-:W-:Y:S01]  /*93a0*/  IADD3 R0, R2.reuse, -0x8000, RZ ;  /* 0xffff800002007810 */ /* 0x040fe20007ffe0ff */
[----:B------:R-:W-:Y:S01]  /*93b0*/  RED.E.ADD.F32.FTZ.RN.STRONG.GPU [R4.64], R127 ;  /* 0x0000007f0400798e */ /* 0x000fe2000c10e784 */
[----:B------:R-:W-:Y:S03]  /*93c0*/  @P1 IADD3 R0, R2, 0x8000, RZ ;  /* 0x0000800002001810 */ /* 0x000fe60007ffe0ff */
        /* <DEDUP_REMOVED lines=43> */
[----:B------:R-:W4:Y:S04]  /*9680*/  LDSM.16.MT88.4 R8, [R221+0x29800] ;  /* 0x02980000dd08783b */ /* 0x000f280000004200 */
[----:B------:R-:W5:Y:S03]  /*9690*/  LDSM.16.MT88.4 R108, [R2+0x5800] ;  /* 0x00580000026c783b */ /* 0x000f660000004200 */
[-C--:B--2---:R-:W-:Y:S08]  /*96a0*/  HMMA.16816.F32.BF16 R132, R4, R12.reuse, R132 ;  /* 0x0000000c0484723c */ /* 0x084ff00000041884 */
[C---:B------:R-:W-:Y:S08]  /*96b0*/  HMMA.16816.F32.BF16 R136, R16.reuse, R12, R136 ;  /* 0x0000000c1088723c */ /* 0x040ff00000041888 */
[-C--:B------:R-:W-:Y:S08]  /*96c0*/  HMMA.16816.F32.BF16 R140, R16, R14.reuse, R140 ;  /* 0x0000000e108c723c */ /* 0x080ff0000004188c */
[C---:B------:R-:W-:Y:S01]  /*96d0*/  HMMA.16816.F32.BF16 R144, R4.reuse, R14, R144 ;  /* 0x0000000e0490723c */ /* 0x040fe20000041890 */
[----:B------:R2:W1:Y:S07]  /*96e0*/  LDSM.16.MT88.4 R12, [R2+0x7800] ;  /* 0x00780000020c783b */ /* 0x00046e0000004200 */
[-C--:B------:R-:W-:Y:S08]  /*96f0*/  HMMA.16816.F32.BF16 R148, R4, R84.reuse, R148 ;  /* 0x000000540494723c */ /* 0x080ff00000041894 */
[C---:B------:R-:W-:Y:S08]  /*9700*/  HMMA.16816.F32.BF16 R152, R16.reuse, R84, R152 ;  /* 0x000000541098723c */ /* 0x040ff00000041898 */
[-C--:B------:R-:W-:Y:S04]  /*9710*/  HMMA.16816.F32.BF16 R156, R16, R86.reuse, R156 ;  /* 0x00000056109c723c */ /* 0x080fe8000004189c */
[----:B--2---:R-:W-:Y:S04]  /*9720*/  IMAD.MOV.U32 R2, RZ, RZ, R0 ;  /* 0x000000ffff027224 */ /* 0x004fe800078e0000 */
        /* <DEDUP_REMOVED lines=17> */
[-C--:B-----5:R-:W-:Y:S08]  /*9840*/  HMMA.16816.F32.BF16 R164, R8, R108.reuse, R164 ;  /* 0x0000006c08a4723c */ /* 0x0a0ff000000418a4 */
[C---:B------:R-:W-:Y:S08]  /*9850*/  HMMA.16816.F32.BF16 R168, R100.reuse, R108, R168 ;  /* 0x0000006c64a8723c */ /* 0x040ff000000418a8 */
[-C--:B------:R-:W-:Y:S08]  /*9860*/  HMMA.16816.F32.BF16 R172, R100, R110.reuse, R172 ;  /* 0x0000006e64ac723c */ /* 0x080ff000000418ac */
[C---:B------:R-:W-:Y:S08]  /*9870*/  HMMA.16816.F32.BF16 R176, R8.reuse, R110, R176 ;  /* 0x0000006e08b0723c */ /* 0x040ff000000418b0 */
[-C--:B------:R-:W-:Y:S08]  /*9880*/  HMMA.16816.F32.BF16 R180, R8, R12.reuse, R180 ;  /* 0x0000000c08b4723c */ /* 0x080ff000000418b4 */
[C---:B------:R-:W-:Y:S08]  /*9890*/  HMMA.16816.F32.BF16 R184, R100.reuse, R12, R184 ;  /* 0x0000000c64b8723c */ /* 0x040ff000000418b8 */
[-C--:B------:R-:W-:Y:S08]  /*98a0*/  HMMA.16816.F32.BF16 R188, R100, R14.reuse, R188 ;  /* 0x0000000e64bc723c */ /* 0x080ff000000418bc */
[----:B------:R-:W-:Y:S01]  /*98b0*/  HMMA.16816.F32.BF16 R192, R8, R14, R192 ;  /* 0x0000000e08c0723c */ /* 0x000fe200000418c0 */
[----:B------:R-:W-:-:S07]  /*98c0*/  @P0 BRA `(.L_x_357) ;  /* 0xffffb79000000947 */ /* 0x000fce000383ffff */
        /* <DEDUP_REMOVED lines=215> */
.L_x_358:
        /* <DEDUP_REMOVED lines=18> */
.L_x_359:
[----:B-1----:R-:W2:Y:S01]  /*a760*/  LDL R0, [R1+0x58] ;  /* 0x0000580001007983 */ /* 0x002ea20000100800 */
[----:B------:R-:W-:Y:S01]  /*a770*/  USHF.L.U32 UR6, UR16, 0x6, URZ ;  /* 0x0000000610067899 */ /* 0x000fe2000800063f */
[--C-:B------:R-:W-:Y:S01]  /*a780*/  SHF.R.S32.HI R7, RZ, 0x1f, R244.reuse ;  /* 0x0000001fff077819 */ /* 0x100fe200000114f4 */
[----:B------:R-:W-:Y:S01]  /*a790*/  ULDC.64 UR8, c[0x0][0x3a0] ;  /* 0x0000e80000087ab9 */ /* 0x000fe20000000a00 */
[----:B------:R-:W1:Y:S01]  /*a7a0*/  S2R R9, SR_TID.X ;  /* 0x0000000000097919 */ /* 0x000e620000002100 */
[----:B------:R-:W-:Y:S01]  /*a7b0*/  USHF.R.S32.HI UR10, URZ, 0x1f, UR6 ;  /* 0x0000001f3f0a7899 */ /* 0x000fe20008011406 */
[----:B------:R-:W-:Y:S01]  /*a7c0*/  IMAD.MOV.U32 R6, RZ, RZ, R244 ;  /* 0x000000ffff067224 */ /* 0x000fe200078e00f4 */
[----:B------:R-:W-:Y:S01]  /*a7d0*/  BSSY B0, `(.L_x_360) ;  /* 0x000003a000007945 */ /* 0x000fe20003800000 */
[----:B------:R-:W-:Y:S01]  /*a7e0*/  IMAD.U32 R32, RZ, RZ, UR6 ;  /* 0x00000006ff207e24 */ /* 0x000fe2000f8e00ff */
[----:B------:R-:W-:Y:S01]  /*a7f0*/  UIMAD UR7, UR10, UR8, URZ ;  /* 0x000000080a0772a4 */ /* 0x000fe2000f8e023f */
[----:B------:R-:W-:-:S02]  /*a800*/  IADD3 R31, R244, 0x80, RZ ;  /* 0x00000080f41f7810 */ /* 0x000fc40007ffe0ff */
[----:B------:R-:W-:Y:S01]  /*a810*/  IMAD.WIDE.U32 R4, R32, c[0x0][0x3a0], R6 ;  /* 0x0000e80020047a25 */ /* 0x000fe200078e0006 */
[----:B------:R-:W-:Y:S01]  /*a820*/  UIMAD UR7, UR6, UR9, UR7 ;  /* 0x00000009060772a4 */ /* 0x000fe2000f8e0207 */
[----:B------:R-:W-:Y:S02]  /*a830*/  IADD3 R30, R244, 0xc0, RZ ;  /* 0x000000c0f41e7810 */ /* 0x000fe40007ffe0ff */
[----:B------:R-:W-:Y:S01]  /*a840*/  ULDC.64 UR8, c[0x0][0x3b8] ;  /* 0x0000ee0000087ab9 */ /* 0x000fe20000000a00 */
[----:B------:R-:W-:Y:S01]  /*a850*/  BAR.SYNC.DEFER_BLOCKING 0x0 ;  /* 0x0000000000007b1d */ /* 0x000fe20000010000 */
[----:B------:R-:W-:Y:S01]  /*a860*/  IADD3 R4, P0, R4, UR13, RZ ;  /* 0x0000000d04047c10 */ /* 0x000fe2000ff1e0ff */
[----:B------:R-:W-:Y:S01]  /*a870*/  IMAD.U32 R8, RZ, RZ, UR7 ;  /* 0x00000007ff087e24 */ /* 0x000fe2000f8e00ff */
[----:B------:R-:W-:Y:S01]  /*a880*/  UIMAD UR7, UR16, -0x40, UR15 ;  /* 0xffffffc0100778a4 */ /* 0x000fe2000f8e020f */
[----:B------:R-:W-:Y:S01]  /*a890*/  IADD3 R28, R244, 0x40, RZ ;  /* 0x00000040f41c7810 */ /* 0x000fe20007ffe0ff */
[----:B------:R-:W-:-:S02]  /*a8a0*/  UIMAD UR8, UR59, UR8, URZ ;  /* 0x000000083b0872a4 */ /* 0x000fc4000f8e023f */
[----:B------:R-:W-:Y:S01]  /*a8b0*/  IADD3.X R5, R5, UR14, R8, P0, !PT ;  /* 0x0000000e05057c10 */ /* 0x000fe200087fe408 */
[----:B------:R-:W-:Y:S01]  /*a8c0*/  IMAD.U32 R8, RZ, RZ, UR35 ;  /* 0x00000023ff087e24 */ /* 0x000fe2000f8e00ff */
[----:B------:R-:W-:Y:S01]  /*a8d0*/  UIMAD UR8, UR35, UR9, UR8 ;  /* 0x00000009230872a4 */ /* 0x000fe2000f8e0208 */
[----:B--2---:R-:W-:Y:S01]  /*a8e0*/  IMAD.SHL.U32 R2, R0, 0x2, RZ ;  /* 0x0000000200027824 */ /* 0x004fe200078e00ff */
[----:B-1----:R-:W-:-:S04]  /*a8f0*/  SHF.R.S32.HI R0, RZ, 0x1f, R9 ;  /* 0x0000001fff007819 */ /* 0x002fc80000011409 */
[----:B------:R1:W2:Y:S01]  /*a900*/  LDS.128 R48, [R2+0x19000] ;  /* 0x0190000002307984 */ /* 0x0002a20000000c00 */
[----:B------:R-:W-:Y:S01]  /*a910*/  LEA.HI R0, R0, R9, RZ, 0x3 ;  /* 0x0000000900007211 */ /* 0x000fe200078f18ff */
[----:B------:R-:W-:Y:S02]  /*a920*/  IMAD.WIDE.U32 R8, R8, c[0x0][0x3b8], R4 ;  /* 0x0000ee0008087a25 */ /* 0x000fe400078e0004 */
[----:B------:R1:W3:Y:S01]  /*a930*/  LDS.128 R44, [R2+0x1b000] ;  /* 0x01b00000022c7984 */ /* 0x0002e20000000c00 */
[----:B------:R-:W-:Y:S02]  /*a940*/  SHF.R.S32.HI R0, RZ, 0x3, R0 ;  /* 0x00000003ff007819 */ /* 0x000fe40000011400 */
[----:B------:R-:W-:Y:S01]  /*a950*/  IADD3 R29, R9, UR8, RZ ;  /* 0x00000008091d7c10 */ /* 0x000fe2000fffe0ff */
[----:B------:R1:W4:Y:S01]  /*a960*/  LDS.128 R40, [R2+0x1d000] ;  /* 0x01d0000002287984 */ /* 0x0003220000000c00 */
[----:B------:R-:W-:Y:S02]  /*a970*/  ISETP.GE.AND P5, PT, R0, UR7, PT ;  /* 0x0000000700007c0c */ /* 0x000fe4000bfa6270 */
[----:B------:R-:W-:Y:S01]  /*a980*/  SHF.R.S32.HI R33, RZ, 0x1f, R0 ;  /* 0x0000001fff217819 */ /* 0x000fe20000011400 */
        /* <DEDUP_REMOVED lines=10> */
[----:B--23--:R-:W-:Y:S01]  /*aa30*/  ISETP.GE.AND P3, PT, R244, c[0x0][0x220], PT ;  /* 0x00008800f4007a0c */ /* 0x00cfe20003f66270 */
[----:B------:R-:W2:Y:S01]  /*aa40*/  LDS.128 R24, [R2+0x1a000] ;  /* 0x01a0000002187984 */ /* 0x000ea20000000c00 */
[----:B------:R-:W-:Y:S01]  /*aa50*/  IMAD.MOV.U32 R4, RZ, RZ, R8 ;  /* 0x000000ffff047224 */ /* 0x000fe200078e0008 */
[----:B------:R-:W-:Y:S01]  /*aa60*/  ISETP.GE.AND P2, PT, R28, c[0x0][0x220], PT ;  /* 0x000088001c007a0c */ /* 0x000fe20003f46270 */
[----:B------:R-:W-:Y:S01]  /*aa70*/  IMAD.MOV.U32 R5, RZ, RZ, R29 ;  /* 0x000000ffff057224 */ /* 0x000fe200078e001d */
[----:B------:R-:W3:Y:S01]  /*aa80*/  LDS.128 R20, [R2+0x1c000] ;  /* 0x01c0000002147984 */ /* 0x000ee20000000c00 */
[----:B------:R-:W-:-:S02]  /*aa90*/  ISETP.GE.AND P1, PT, R31, c[0x0][0x220], PT ;  /* 0x000088001f007a0c */ /* 0x000fc40003f26270 */
[----:B------:R-:W-:Y:S01]  /*aaa0*/  IMAD.WIDE.U32 R10, R0, c[0x0][0x3a0], R4 ;  /* 0x0000e800000a7a25 */ /* 0x000fe200078e0004 */
[----:B------:R-:W-:Y:S01]  /*aab0*/  LDS.128 R12, [R2+0x1e000] ;  /* 0x01e00000020c7984 */ /* 0x000fe20000000c00 */
[----:B------:R-:W-:-:S03]  /*aac0*/  ISETP.GE.AND P0, PT, R30, c[0x0][0x220], PT ;  /* 0x000088001e007a0c */ /* 0x000fc60003f06270 */
[----:B------:R5:W4:Y:S01]  /*aad0*/  @!P3 LDS.128 R16, [R2+0x18000] ;  /* 0x018000000210b984 */ /* 0x000b220000000c00 */
[----:B------:R-:W-:Y:S01]  /*aae0*/  LEA R4, P4, R10, c[0x0][0x340], 0x1 ;  /* 0x0000d0000a047a11 */ /* 0x000fe200078808ff */
[----:B-1---5:R-:W-:-:S04]  /*aaf0*/  IMAD R2, R33, c[0x0][0x3a0], RZ ;  /* 0x0000e80021027a24 */ /* 0x022fc800078e02ff */
[----:B------:R-:W-:-:S04]  /*ab00*/  IMAD R2, R0, c[0x0][0x3a4], R2 ;  /* 0x0000e90000027a24 */ /* 0x000fc800078e0202 */
[----:B------:R-:W-:-:S05]  /*ab10*/  IMAD.IADD R2, R2, 0x1, R11 ;  /* 0x0000000102027824 */ /* 0x000fca00078e020b */
[----:B------:R-:W-:-:S05]  /*ab20*/  LEA.HI.X R5, R10, c[0x0][0x344], R2, 0x1, P4 ;  /* 0x0000d1000a057a11 */ /* 0x000fca00020f0c02 */
[----:B--2---:R1:W-:Y:S04]  /*ab30*/  @!P2 STG.E.128 [R4.64+0x80], R24 ;  /* 0x000080180400a986 */ /* 0x0043e8000c101d04 */
[----:B---3--:R1:W-:Y:S04]  /*ab40*/  @!P1 STG.E.128 [R4.64+0x100], R20 ;  /* 0x0001001404009986 */ /* 0x0083e8000c101d04 */
[----:B----4-:R1:W-:Y:S04]  /*ab50*/  @!P3 STG.E.128 [R4.64], R16 ;  /* 0x000000100400b986 */ /* 0x0103e8000c101d04 */
[----:B------:R1:W-:Y:S02]  /*ab60*/  @!P0 STG.E.128 [R4.64+0x180], R12 ;  /* 0x0001800c04008986 */ /* 0x0003e4000c101d04 */
.L_x_361:
[----:B--23--:R-:W-:Y:S05]  /*ab70*/  BSYNC B0 ;  /* 0x0000000000007941 */ /* 0x00cfea0003800000 */
.L_x_360:
        /* <DEDUP_REMOVED lines=9> */
[----:B------:R-:W-:Y:S02]  /*ac10*/  ISETP.GE.AND P1, PT, R31, c[0x0][0x220], PT ;  /* 0x000088001f007a0c */ /* 0x000fe40003f26270 */
[----:B------:R-:W-:Y:S01]  /*ac20*/  ISETP.GE.AND P0, PT, R30, c[0x0][0x220], PT ;  /* 0x000088001e007a0c */ /* 0x000fe20003f06270 */
[----:B------:R-:W-:Y:S02]  /*ac30*/  IMAD R9, R4, c[0x0][0x3a0], RZ ;  /* 0x0000e80004097a24 */ /* 0x000fe400078e02ff */
[----:B------:R-:W-:-:S04]  /*ac40*/  IMAD.MOV.U32 R4, RZ, RZ, R8 ;  /* 0x000000ffff047224 */ /* 0x000fc800078e0008 */
[----:B------:R-:W-:-:S04]  /*ac50*/  IMAD.WIDE.U32 R10, R2, c[0x0][0x3a0], R4 ;  /* 0x0000e800020a7a25 */ /* 0x000fc800078e0004 */
[----:B------:R-:W-:Y:S01]  /*ac60*/  IMAD R2, R2, c[0x0][0x3a4], R9 ;  /* 0x0000e90002027a24 */ /* 0x000fe200078e0209 */
[----:B------:R-:W-:-:S03]  /*ac70*/  LEA R4, P6, R10, c[0x0][0x340], 0x1 ;  /* 0x0000d0000a047a11 */ /* 0x000fc600078c08ff */
[----:B------:R-:W-:-:S05]  /*ac80*/  IMAD.IADD R2, R2, 0x1, R11 ;  /* 0x0000000102027824 */ /* 0x000fca00078e020b */
[----:B------:R-:W-:-:S05]  /*ac90*/  LEA.HI.X R5, R10, c[0x0][0x344], R2, 0x1, P6 ;  /* 0x0000d1000a057a11 */ /* 0x000fca00030f0c02 */
[----:B------:R1:W-:Y:S04]  /*aca0*/  @!P3 STG.E.128 [R4.64], R48 ;  /* 0x000000300400b986 */ /* 0x0003e8000c101d04 */
[----:B------:R1:W-:Y:S04]  /*acb0*/  @!P2 STG.E.128 [R4.64+0x80], R44 ;  /* 0x0000802c0400a986 */ /* 0x0003e8000c101d04 */
[----:B----4-:R1:W-:Y:S04]  /*acc0*/  @!P1 STG.E.128 [R4.64+0x100], R40 ;  /* 0x0001002804009986 */ /* 0x0103e8000c101d04 */
[----:B------:R1:W-:Y:S02]  /*acd0*/  @!P0 STG.E.128 [R4.64+0x180], R36 ;  /* 0x0001802404008986 */ /* 0x0003e4000c101d04 */
.L_x_363:
[----:B------:R-:W-:Y:S05]  /*ace0*/  BSYNC B0 ;  /* 0x0000000000007941 */ /* 0x000fea0003800000 */
.L_x_362:
[----:B------:R-:W-:Y:S01]  /*acf0*/  ULDC.64 UR8, c[0x0][0x3a8] ;  /* 0x0000ea0000087ab9 */ /* 0x000fe20000000a00 */
[----:B------:R-:W-:Y:S01]  /*ad00*/  IMAD.WIDE.U32 R6, R32, c[0x0][0x3a8], R6 ;  /* 0x0000ea0020067a25 */ /* 0x000fe200078e0006 */
        /* <DEDUP_REMOVED lines=13> */
[----:B-1----:R-:W-:Y:S01]  /*ade0*/  IMAD.MOV.U32 R4, RZ, RZ, R6 ;  /* 0x000000ffff047224 */ /* 0x002fe200078e0006 */
        /* <DEDUP_REMOVED lines=11> */
[----:B------:R1:W-:Y:S04]  /*aea0*/  @!P3 STG.E.128 [R4.64], R64 ;  /* 0x000000400400b986 */ /* 0x0003e8000c101d04 */
[----:B------:R1:W-:Y:S04]  /*aeb0*/  @!P2 STG.E.128 [R4.64+0x80], R60 ;  /* 0x0000803c0400a986 */ /* 0x0003e8000c101d04 */
[----:B------:R1:W-:Y:S04]  /*aec0*/  @!P1 STG.E.128 [R4.64+0x100], R56 ;  /* 0x0001003804009986 */ /* 0x0003e8000c101d04 */
[----:B------:R1:W-:Y:S02]  /*aed0*/  @!P0 STG.E.128 [R4.64+0x180], R52 ;  /* 0x0001803404008986 */ /* 0x0003e4000c101d04 */
.L_x_365:
[----:B------:R-:W-:Y:S05]  /*aee0*/  BSYNC B0 ;  /* 0x0000000000007941 */ /* 0x000fea0003800000 */
.L_x_364:
        /* <DEDUP_REMOVED lines=18> */
.L_x_336:
[----:B------:R-:W-:Y:S05]  /*b010*/  BSYNC B1 ;  /* 0x0000000000017941 */ /* 0x000fea0003800000 */
.L_x_322:
        /* <DEDUP_REMOVED lines=12> */
.L_x_366:
[----:B------:R-:W-:Y:S05]  /*b0e0*/  EXIT ;  /* 0x000000000000794d */ /* 0x000fea0003800000 */
.L_x_368:
        /* <DEDUP_REMOVED lines=9> */
.L_x_1027:


//--------------------- .text._ZN5flash44flash_bwd_dq_dk_dv_loop_seqk_parallel_kernelI23Flash_bwd_kernel_traitsILi256ELi64ELi64ELi8ELi4ELi2ELi2ELb0ELb0EN7cutlass10bfloat16_tE19Flash_kernel_traitsILi256ELi64ELi64ELi8ES3_EELb0ELb1ELb0ELb0ELb0ELb1ELb0EEEvNS_16Flash_bwd_paramsE --------------------------
	.section	.text._ZN5flash44flash_bwd_dq_dk_dv_loop_seqk_parallel_kernelI23Flash_bwd_kernel_traitsILi256ELi64ELi64ELi8ELi4ELi2ELi2ELb0ELb0EN7cutlass10bfloat16_tE19Flash_kernel_traitsILi256ELi64ELi64ELi8ES3_EELb0ELb1ELb0ELb0ELb0ELb1ELb0EEEvNS_16Flash_bwd_paramsE,"ax",@progbits
	.sectioninfo	@"SHI_REGISTERS=255"
	.align	128
        .global         _ZN5flash44flash_bwd_dq_dk_dv_loop_seqk_parallel_kernelI23Flash_bwd_kernel_traitsILi256ELi64ELi64ELi8ELi4ELi2ELi2ELb0ELb0EN7cutlass10bfloat16_tE19Flash_kernel_traitsILi256ELi64ELi64ELi8ES3_EELb0ELb1ELb0ELb0ELb0ELb1ELb0EEEvNS_16Flash_bwd_paramsE
        .type           _ZN5flash44flash_bwd_dq_dk_dv_loop_seqk_parallel_kernelI23Flash_bwd_kernel_traitsILi256ELi64ELi64ELi8ELi4ELi2ELi2ELb0ELb0EN7cutlass10bfloat16_tE19Flash_kernel_traitsILi256ELi64ELi64ELi8ES3_EELb0ELb1ELb0ELb0ELb0ELb1ELb0EEEvNS_16Flash_bwd_paramsE,@function
        .size           _ZN5flash44flash_bwd_dq_dk_dv_loop_seqk_parallel_kernelI23Flash_bwd_kernel_traitsILi256ELi64ELi64ELi8ELi4ELi2ELi2ELb0ELb0EN7cutlass10bfloat16_tE19Flash_kernel_traitsILi256ELi64ELi64ELi8ES3_EELb0ELb1ELb0ELb0ELb0ELb1ELb0EEEvNS_16Flash_bwd_paramsE,(.L_x_1028 - _ZN5flash44flash_bwd_dq_dk_dv_loop_seqk_parallel_kernelI23Flash_bwd_kernel_traitsILi256ELi64ELi64ELi8ELi4ELi2ELi2ELb0ELb0EN7cutlass10bfloat16_tE19Flash_kernel_traitsILi256ELi64ELi64ELi8ES3_EELb0ELb1ELb0ELb0ELb0ELb1ELb0EEEvNS_16Flash_bwd_paramsE)
        .other          _ZN5flash44flash_bwd_dq_dk_dv_loop_seqk_parallel_kernelI23Flash_bwd_kernel_traitsILi256ELi64ELi64ELi8ELi4ELi2ELi2ELb0ELb0EN7cutlass10bfloat16_tE19Flash_kernel_traitsILi256ELi64ELi64ELi8ES3_EELb0ELb1ELb0ELb0ELb0ELb1ELb0EEEvNS_16Flash_bwd_paramsE,@"STO_CUDA_ENTRY STV_DEFAULT"
_ZN5flash44flash_bwd_dq_dk_dv_loop_seqk_parallel_kernelI23Flash_bwd_kernel_traitsILi256ELi64ELi64ELi8ELi4ELi2ELi2ELb0ELb0EN7cutlass10bfloat16_tE19Flash_kernel_traitsILi256ELi64ELi64ELi8ES3_EELb0ELb1ELb0ELb0ELb0ELb1ELb0EEEvNS_16Flash_bwd_paramsE:
.text._ZN5flash44flash_bwd_dq_dk_dv_loop_seqk_parallel_kernelI23Flash_bwd_kernel_traitsILi256ELi64ELi64ELi8ELi4ELi2ELi2ELb0ELb0EN7cutlass10bfloat16_tE19Flash_kernel_traitsILi256ELi64ELi64ELi8ES3_EELb0ELb1ELb0ELb0ELb0ELb1ELb0EEEvNS_16Flash_bwd_paramsE:
        /* <DEDUP_REMOVED lines=24> */
[----:B------:R-:W-:Y:S01]  /*0180*/  UIMAD.WIDE UR36, UR46, UR36, URZ ;  /* 0x000000242e2472a5 */ /* 0x000fe2000f8e023f */
[----:B------:R-:W4:Y:S01]  /*0190*/  S2UR UR60, SR_CTAID.X ;  /* 0x00000000003c79c3 */ /* 0x000f220000002500 */
        /* <DEDUP_REMOVED lines=18> */
[----:B------:R-:W-:Y:S01]  /*02c0*/  SHF.R.S32.HI R6, RZ, 0x4, R8 ;  /* 0x00000004ff067819 */ /* 0x000fe20000011408 */
[----:B------:R-:W-:Y:S01]  /*02d0*/  UIMAD UR6, UR32, UR11, UR35 ;  /* 0x0000000b200672a4 */ /* 0x000fe2000f8e0223 */
[----:B------:R-:W-:Y:S01]  /*02e0*/  LOP3.LUT R2, R0, 0xfffffffc, RZ, 0xc0, !PT ;  /* 0xfffffffc00027812 */ /* 0x000fe200078ec0ff */
[----:B------:R-:W-:Y:S01]  /*02f0*/  @!UP5 UIMAD UR7, UR32, UR13, UR35 ;  /* 0x0000000d2007d2a4 */ /* 0x000fe2000f8e0223 */
[----:B------:R-:W-:Y:S01]  /*0300*/  LOP3.LUT R0, R3, 0xfffffffe, RZ, 0xc0, !PT ;  /* 0xfffffffe03007812 */ /* 0x000fe200078ec0ff */
[----:B------:R-:W-:Y:S01]  /*0310*/  USHF.L.U32 UR41, UR46, 0x6, URZ ;  /* 0x000000062e297899 */ /* 0x000fe2000800063f */
[----:B------:R-:W-:Y:S01]  /*0320*/  LEA.HI R3, R8, R6, RZ, 0x1 ;  /* 0x0000000608037211 */ /* 0x000fe200078f08ff */
[C---:B------:R-:W-:Y:S01]  /*0330*/  IMAD.IADD R233, R5.reuse, 0x1, -R2 ;  /* 0x0000000105e97824 */ /* 0x040fe200078e0a02 */
[----:B------:R-:W-:Y:S01]  /*0340*/  LEA.HI R14, R12, R13, RZ, 0x2 ;  /* 0x0000000d0c0e7211 */ /* 0x000fe200078f10ff */
[----:B------:R-:W-:Y:S01]  /*0350*/  IMAD.IADD R227, R5, 0x1, -R0 ;  /* 0x0000000105e37824 */ /* 0x000fe200078e0a00 */
[----:B------:R-:W-:Y:S01]  /*0360*/  LOP3.LUT R0, R3, 0xfffffffe, RZ, 0xc0, !PT ;  /* 0xfffffffe03007812 */ /* 0x000fe200078ec0ff */
[----:B------:R-:W-:Y:S01]  /*0370*/  ULDC UR49, c[0x0][0x214] ;  /* 0x0000850000317ab9 */ /* 0x000fe20000000800 */
[--C-:B------:R-:W-:Y:S01]  /*0380*/  SHF.R.S32.HI R5, RZ, 0x2, R14.reuse ;  /* 0x00000002ff057819 */ /* 0x100fe2000001140e */
[----:B------:R-:W-:Y:S01]  /*0390*/  ULDC UR56, c[0x0][0x1c8] ;  /* 0x0000720000387ab9 */ /* 0x000fe20000000800 */
[----:B------:R-:W-:Y:S01]  /*03a0*/  SHF.R.S32.HI R2, RZ, 0x1f, R14 ;  /* 0x0000001fff027819 */ /* 0x000fe2000001140e */
[----:B------:R-:W-:Y:S01]  /*03b0*/  IMAD.IADD R9, R6, 0x1, -R0 ;  /* 0x0000000106097824 */ /* 0x000fe200078e0a00 */
[----:B------:R-:W-:Y:S01]  /*03c0*/  LOP3.LUT R0, R4, 0xffffffe0, RZ, 0xc0, !PT ;  /* 0xffffffe004007812 */ /* 0x000fe200078ec0ff */
[----:B------:R-:W-:Y:S01]  /*03d0*/  ULDC.U8 UR10, c[0x0][0x3d0] ;  /* 0x0000f400000a7ab9 */ /* 0x000fe20000000000 */
[----:B------:R-:W-:Y:S01]  /*03e0*/  LEA.HI R2, R2, R5, RZ, 0x3 ;  /* 0x0000000502027211 */ /* 0x000fe200078f18ff */
[----:B------:R-:W-:Y:S01]  /*03f0*/  ULDC UR50, c[0x0][0x224] ;  /* 0x0000890000327ab9 */ /* 0x000fe20000000800 */
[-C--:B------:R-:W-:Y:S01]  /*0400*/  LEA.HI R10, R12, R13.reuse, RZ, 0x3 ;  /* 0x0000000d0c0a7211 */ /* 0x080fe200078f18ff */
[----:B------:R-:W-:Y:S01]  /*0410*/  IMAD.IADD R0, R13, 0x1, -R0 ;  /* 0x000000010d007824 */ /* 0x000fe200078e0a00 */
[----:B------:R-:W-:Y:S01]  /*0420*/  LOP3.LUT R2, R2, 0xfffffff8, RZ, 0xc0, !PT ;  /* 0xfffffff802027812 */ /* 0x000fe200078ec0ff */
[----:B------:R-:W-:Y:S01]  /*0430*/  @UP5 UIMAD UR54, UR32, UR49, URZ ;  /* 0x00000031203652a4 */ /* 0x000fe2000f8e023f */
[----:B------:R-:W-:Y:S01]  /*0440*/  SHF.R.S32.HI R11, RZ, 0x3, R10 ;  /* 0x00000003ff0b7819 */ /* 0x000fe2000001140a */
[----:B------:R-:W-:Y:S01]  /*0450*/  ULDC.64 UR4, c[0x0][0x118] ;  /* 0x0000460000047ab9 */ /* 0x000fe20000000a00 */
[----:B------:R-:W-:Y:S01]  /*0460*/  SHF.R.S32.HI R3, RZ, 0x1f, R0 ;  /* 0x0000001fff037819 */ /* 0x000fe20000011400 */
[----:B------:R-:W-:Y:S01]  /*0470*/  IMAD.IADD R7, R5, 0x1, -R2 ;  /* 0x0000000105077824 */ /* 0x000fe200078e0a02 */
[----:B------:R-:W-:Y:S01]  /*0480*/  LOP3.LUT R2, R8, 0xfffffff0, RZ, 0xc0, !PT ;  /* 0xfffffff008027812 */ /* 0x000fe200078ec0ff */
[----:B------:R-:W-:Y:S01]  /*0490*/  UMOV UR61, 0x4 ;  /* 0x00000004003d7882 */ /* 0x000fe20000000000 */
[----:B------:R-:W-:Y:S01]  /*04a0*/  LEA.HI R15, R3, R0, RZ, 0x2 ;  /* 0x00000000030f7211 */ /* 0x000fe200078f10ff */
[----:B------:R-:W-:Y:S01]  /*04b0*/  IMAD.SHL.U32 R3, R11, 0x40, RZ ;  /* 0x000000400b037824 */ /* 0x000fe200078e00ff */
[----:B------:R-:W-:Y:S01]  /*04c0*/  LOP3.LUT R0, R10, 0xfffffff8, RZ, 0xc0, !PT ;  /* 0xfffffff80a007812 */ /* 0x000fe200078ec0ff */
[----:B------:R-:W-:Y:S01]  /*04d0*/  IMAD.IADD R2, R13, 0x1, -R2 ;  /* 0x000000010d027824 */ /* 0x000fe200078e0a02 */
[----:B------:R-:W-:Y:S01]  /*04e0*/  LEA.HI R6, R12, R13, RZ, 0x7 ;  /* 0x0000000d0c067211 */ /* 0x000fe200078f38ff */
[----:B------:R-:W-:Y:S01]  /*04f0*/  ULOP3.LUT UR56, UR35, UR56, URZ, 0x3c, !UPT ;  /* 0x0000003823387292 */ /* 0x000fe2000f8e3c3f */
[----:B------:R-:W-:Y:S01]  /*0500*/  LOP3.LUT R3, R3, 0x1c0, RZ, 0xc0, !PT ;  /* 0x000001c003037812 */ /* 0x000fe200078ec0ff */
[----:B------:R-:W-:Y:S01]  /*0510*/  IMAD.IADD R0, R13, 0x1, -R0 ;  /* 0x000000010d007824 */ /* 0x000fe200078e0a00 */
[----:B------:R-:W-:Y:S01]  /*0520*/  SHF.R.S32.HI R4, RZ, 0x1f, R2 ;  /* 0x0000001fff047819 */ /* 0x000fe20000011402 */
[----:B------:R-:W-:Y:S01]  /*0530*/  USHF.R.S32.HI UR57, URZ, 0x1f, UR35 ;  /* 0x0000001f3f397899 */ /* 0x000fe20008011423 */
[----:B------:R-:W-:Y:S01]  /*0540*/  SHF.R.U32.HI R5, RZ, 0x3, R3 ;  /* 0x00000003ff057819 */ /* 0x000fe20000011603 */
[----:B------:R-:W-:Y:S01]  /*0550*/  IMAD.SHL.U32 R16, R0, 0x8, RZ ;  /* 0x0000000800107824 */ /* 0x000fe200078e00ff */
[----:B------:R-:W-:Y:S01]  /*0560*/  LEA.HI R11, R4, R2, RZ, 0x3 ;  /* 0x00000002040b7211 */ /* 0x000fe200078f18ff */
[----:B------:R-:W-:Y:S01]  /*0570*/  UISETP.NE.AND UP6, UPT, UR10, URZ, UPT ;  /* 0x0000003f0a00728c */ /* 0x000fe2000bfc5270 */
[C---:B------:R-:W-:Y:S01]  /*0580*/  LOP3.LUT P4, RZ, R0.reuse, 0x2, RZ, 0xc0, !PT ;  /* 0x0000000200ff7812 */ /* 0x040fe2000788c0ff */
[----:B------:R-:W-:Y:S01]  /*0590*/  USHF.R.S32.HI UR59, URZ, 0x1f, UR32 ;  /* 0x0000001f3f3b7899 */ /* 0x000fe20008011420 */
[----:B------:R-:W-:Y:S01]  /*05a0*/  LOP3.LUT R4, R3, 0x38, R16, 0xf8, !PT ;  /* 0x0000003803047812 */ /* 0x000fe200078ef810 */
[----:B------:R1:W-:Y:S01]  /*05b0*/  STL [R1+0x48], R16 ;  /* 0x0000481001007387 */ /* 0x0003e20000100800 */
[----:B------:R-:W-:Y:S01]  /*05c0*/  LOP3.LUT R3, R11, 0xfffffff8, RZ, 0xc0, !PT ;  /* 0xfffffff80b037812 */ /* 0x000fe200078ec0ff */
[----:B------:R-:W-:Y:S01]  /*05d0*/  USHF.R.S32.HI UR58, URZ, 0x1f, UR35 ;  /* 0x0000001f3f3a7899 */ /* 0x000fe20008011423 */
[C---:B------:R-:W-:Y:S01]  /*05e0*/  LOP3.LUT P3, RZ, R0.reuse, 0x4, RZ, 0xc0, !PT ;  /* 0x0000000400ff7812 */ /* 0x040fe2000786c0ff */
[----:B------:R-:W-:Y:S01]  /*05f0*/  IMAD.SHL.U32 R0, R0, 0x40, RZ ;  /* 0x0000004000007824 */ /* 0x000fe200078e00ff */
[----:B------:R-:W-:Y:S01]  /*0600*/  LOP3.LUT R8, R4, R5, RZ, 0x3c, !PT ;  /* 0x0000000504087212 */ /* 0x000fe200078e3cff */
[----:B------:R-:W-:Y:S01]  /*0610*/  IMAD.SHL.U32 R4, R9, 0x200, RZ ;  /* 0x0000020009047824 */ /* 0x000fe200078e00ff */
[----:B------:R-:W-:Y:S01]  /*0620*/  SHF.R.S32.HI R6, RZ, 0x7, R6 ;  /* 0x00000007ff067819 */ /* 0x000fe20000011406 */
[----:B------:R-:W-:Y:S01]  /*0630*/  UIMAD.WIDE.U32 UR42, UR36, UR44, URZ ;  /* 0x0000002c242a72a5 */ /* 0x000fe2000f8e003f */
[----:B------:R-:W-:Y:S01]  /*0640*/  LOP3.LUT R0, R0, 0x1c0, RZ, 0xc0, !PT ;  /* 0x000001c000007812 */ /* 0x000fe200078ec0ff */
[----:B------:R-:W-:Y:S01]  /*0650*/  UIMAD UR51, UR37, UR44, URZ ;  /* 0x0000002c253372a4 */ /* 0x000fe2000f8e023f */
[----:B------:R-:W-:Y:S01]  /*0660*/  LEA.HI R5, R12, R13, RZ, 0x6 ;  /* 0x0000000d0c057211 */ /* 0x000fe200078f30ff */
[----:B------:R-:W-:Y:S01]  /*0670*/  USHF.R.S32.HI UR53, URZ, 0x1f, UR47 ;  /* 0x0000001f3f357899 */ /* 0x000fe2000801142f */
[----:B------:R-:W-:Y:S01]  /*0680*/  SHF.R.U32.HI R220, RZ, 0x3, R0 ;  /* 0x00000003ffdc7819 */ /* 0x000fe20000011600 */
[----:B------:R-:W-:Y:S01]  /*0690*/  UIMAD UR50, UR6, UR50, URZ ;  /* 0x00000032063272a4 */ /* 0x000fe2000f8e023f */
[----:B------:R-:W-:Y:S01]  /*06a0*/  SEL R216, R216, 0xffffffe0, !P4 ;  /* 0xffffffe0d8d87807 */ /* 0x000fe20006000000 */
[----:B------:R-:W-:Y:S01]  /*06b0*/  @!UP5 UIMAD UR49, UR7, UR49, URZ ;  /* 0x000000310731d2a4 */ /* 0x000fe2000f8e023f */
[----:B------:R-:W-:Y:S01]  /*06c0*/  SEL R217, R217, 0xffffffc0, !P3 ;  /* 0xffffffc0d9d97807 */ /* 0x000fe20005800000 */
[----:B------:R-:W-:-:S02]  /*06d0*/  USHF.R.S32.HI UR48, URZ, 0x1f, UR41 ;  /* 0x0000001f3f307899 */ /* 0x000fc40008011429 */
[----:B------:R-:W-:Y:S01]  /*06e0*/  UMOV UR40, 0xffff8000 ;  /* 0xffff800000287882 */ /* 0x000fe20000000000 */
[----:B-1----:R-:W-:Y:S01]  /*06f0*/  IMAD.IADD R16, R2, 0x1, -R3 ;  /* 0x0000000102107824 */ /* 0x002fe200078e0a03 */
[----:B------:R-:W-:Y:S01]  /*0700*/  LOP3.LUT R3, R7, 0x1, RZ, 0xc0, !PT ;  /* 0x0000000107037812 */ /* 0x000fe200078ec0ff */
[----:B------:R-:W-:-:S03]  /*0710*/  IMAD.SHL.U32 R2, R227, 0x10, RZ ;  /* 0x00000010e3027824 */ /* 0x000fc600078e00ff */
[----:B------:R-:W-:Y:S01]  /*0720*/  ISETP.NE.U32.AND P0, PT, R3, 0x1, PT ;  /* 0x000000010300780c */ /* 0x000fe20003f05070 */
[----:B------:R-:W-:Y:S01]  /*0730*/  STL [R1+0x54], R16 ;  /* 0x0000541001007387 */ /* 0x000fe20000100800 */
[C---:B------:R-:W-:Y:S02]  /*0740*/  LOP3.LUT R3, R0.reuse, 0x8, R10, 0xf8, !PT ;  /* 0x0000000800037812 */ /* 0x040fe400078ef80a */
[----:B------:R-:W-:Y:S01]  /*0750*/  LOP3.LUT R2, R0, 0x10, R2, 0xf8, !PT ;  /* 0x0000001000027812 */ /* 0x000fe200078ef802 */
[----:B------:R-:W-:Y:S01]  /*0760*/  IMAD R0, R6, 0x800, R4 ;  /* 0x0000080006007824 */ /* 0x000fe200078e0204 */
[----:B------:R-:W-:Y:S02]  /*0770*/  LOP3.LUT R3, R3, R220, RZ, 0x3c, !PT ;  /* 0x000000dc03037212 */ /* 0x000fe400078e3cff */
[----:B------:R-:W-:Y:S01]  /*0780*/  LOP3.LUT R2, R2, 0x8, R10, 0xf8, !PT ;  /* 0x0000000802027812 */ /* 0x000fe200078ef80a */
[----:B------:R-:W-:Y:S01]  /*0790*/  IMAD.U32 R10, RZ, RZ, UR14 ;  /* 0x0000000eff0a7e24 */ /* 0x000fe2000f8e00ff */
[----:B------:R-:W-:Y:S01]  /*07a0*/  R2P PR, R7, 0x6 ;  /* 0x0000000607007804 */ /* 0x000fe20000000000 */
[----:B------:R-:W-:Y:S01]  /*07b0*/  IMAD.IADD R3, R0, 0x1, R3 ;  /* 0x0000000100037824 */ /* 0x000fe200078e0203 */
[----:B------:R-:W-:-:S02]  /*07c0*/  SHF.R.S32.HI R0, RZ, 0x6, R5 ;  /* 0x00000006ff007819 */ /* 0x000fc40000011405 */
[----:B------:R-:W-:Y:S01]  /*07d0*/  LOP3.LUT R220, R4, R2, R220, 0xf6, !PT ;  /* 0x0000000204dc7212 */ /* 0x000fe200078ef6dc */
[----:B------:R-:W-:Y:S01]  /*07e0*/  IMAD.SHL.U32 R4, R6, 0x20, RZ ;  /* 0x0000002006047824 */ /* 0x000fe200078e00ff */
[----:B------:R-:W-:Y:S01]  /*07f0*/  LOP3.LUT R2, R14, 0x7ffffffc, RZ, 0xc0, !PT ;  /* 0x7ffffffc0e027812 */ /* 0x000fe200078ec0ff */
[C---:B------:R-:W-:Y:S01]  /*0800*/  IMAD R12, R0.reuse, 0x200, R8 ;  /* 0x00000200000c7824 */ /* 0x040fe200078e0208 */
[----:B------:R-:W-:Y:S01]  /*0810*/  SEL R245, R245, 0x10, !P0 ;  /* 0x00000010f5f57807 */ /* 0x000fe20004000000 */
[----:B------:R-:W-:Y:S02]  /*0820*/  IMAD.SHL.U32 R5, R0, 0x8, RZ ;  /* 0x0000000800057824 */ /* 0x000fe400078e00ff */
[----:B------:R-:W-:Y:S01]  /*0830*/  IMAD.SHL.U32 R0, R7, 0x40, RZ ;  /* 0x0000004007007824 */ /* 0x000fe200078e00ff */
[----:B------:R-:W-:Y:S01]  /*0840*/  STL [R1+0x50], R12 ;  /* 0x0000500c01007387 */ /* 0x000fe20000100800 */
[----:B------:R-:W-:Y:S01]  /*0850*/  IMAD.IADD R7, R13, 0x1, -R2 ;  /* 0x000000010d077824 */ /* 0x000fe200078e0a02 */
[----:B------:R-:W-:Y:S01]  /*0860*/  LOP3.LUT R2, R5, 0x18, RZ, 0xc0, !PT ;  /* 0x0000001805027812 */ /* 0x000fe200078ec0ff */
[----:B------:R-:W-:Y:S01]  /*0870*/  IMAD.SHL.U32 R13, R13, 0x2, RZ ;  /* 0x000000020d0d7824 */ /* 0x000fe200078e00ff */
[----:B------:R-:W-:Y:S01]  /*0880*/  LOP3.LUT R0, R0, 0x1c0, RZ, 0xc0, !PT ;  /* 0x000001c000007812 */ /* 0x000fe200078ec0ff */
[----:B------:R-:W-:-:S02]  /*0890*/  IMAD.SHL.U32 R6, R9, 0x20, RZ ;  /* 0x0000002009067824 */ /* 0x000fc400078e00ff */
[----:B------:R-:W-:Y:S01]  /*08a0*/  IMAD.SHL.U32 R3, R3, 0x2, RZ ;  /* 0x0000000203037824 */ /* 0x000fe200078e00ff */
[----:B------:R-:W-:Y:S01]  /*08b0*/  SHF.R.U32.HI R5, RZ, 0x3, R0 ;  /* 0x00000003ff057819 */ /* 0x000fe20000011600 */
[----:B------:R-:W-:Y:S01]  /*08c0*/  IMAD.SHL.U32 R221, R220, 0x2, RZ ;  /* 0x00000002dcdd7824 */ /* 0x000fe200078e00ff */
[----:B------:R-:W-:Y:S01]  /*08d0*/  LOP3.LUT R10, R4, 0x6, R13, 0xf8, !PT ;  /* 0x00000006040a7812 */ /* 0x000fe200078ef80d */
[----:B------:R-:W-:Y:S01]  /*08e0*/  IMAD.IADD R216, R3, 0x1, R216 ;  /* 0x0000000103d87824 */ /* 0x000fe200078e02d8 */
[----:B------:R-:W-:Y:S01]  /*08f0*/  LOP3.LUT R8, R2, 0x20, R6, 0xf8, !PT ;  /* 0x0000002002087812 */ /* 0x000fe200078ef806 */
[----:B------:R-:W-:Y:S01]  /*0900*/  IMAD R220, R220, 0x2, R217 ;  /* 0x00000002dcdc7824 */ /* 0x000fe200078e02d9 */
[----:B------:R-:W-:Y:S01]  /*0910*/  LOP3.LUT R4, R0, 0x20, R4, 0xf8, !PT ;  /* 0x0000002000047812 */ /* 0x000fe200078ef804 */
[----:B------:R1:W-:Y:S01]  /*0920*/  STL [R1+0x3c], R10 ;  /* 0x00003c0a01007387 */ /* 0x0003e20000100800 */
[----:B------:R-:W-:Y:S01]  /*0930*/  LOP3.LUT R6, R5, R0, R2, 0x1e, !PT ;  /* 0x0000000005067212 */ /* 0x000fe200078e1e02 */
[----:B------:R-:W-:Y:S01]  /*0940*/  IMAD.SHL.U32 R0, R7, 0x2, RZ ;  /* 0x0000000207007824 */ /* 0x000fe200078e00ff */
[----:B------:R-:W-:Y:S01]  /*0950*/  LOP3.LUT R5, R4, R5, RZ, 0x3c, !PT ;  /* 0x0000000504057212 */ /* 0x000fe200078e3cff */
[----:B------:R-:W-:-:S02]  /*0960*/  IMAD.SHL.U32 R4, R16, 0x40, RZ ;  /* 0x0000004010047824 */ /* 0x000fc400078e00ff */
[--C-:B------:R-:W-:Y:S02]  /*0970*/  IMAD R2, R233, 0x400, R0.reuse ;  /* 0x00000400e9027824 */ /* 0x100fe400078e0200 */
[----:B------:R-:W-:Y:S02]  /*0980*/  IMAD R0, R227, 0x400, R0 ;  /* 0x00000400e3007824 */ /* 0x000fe400078e0200 */
[----:B------:R-:W-:Y:S01]  /*0990*/  IMAD.IADD R239, R2, 0x1, R5 ;  /* 0x0000000102ef7824 */ /* 0x000fe200078e0205 */
[----:B------:R-:W-:Y:S01]  /*09a0*/  LOP3.LUT R2, R4, 0x1c0, RZ, 0xc0, !PT ;  /* 0x000001c004027812 */ /* 0x000fe200078ec0ff */
[----:B------:R-:W-:Y:S01]  /*09b0*/  IMAD.IADD R218, R3, 0x1, R217 ;  /* 0x0000000103da7824 */ /* 0x000fe200078e02d9 */
[----:B------:R-:W-:Y:S01]  /*09c0*/  SHF.R.S32.HI R5, RZ, 0x2, R15 ;  /* 0x00000002ff057819 */ /* 0x000fe2000001140f */
[----:B------:R-:W-:Y:S01]  /*09d0*/  IMAD.SHL.U32 R239, R239, 0x2, RZ ;  /* 0x00000002efef7824 */ /* 0x000fe200078e00ff */
[----:B------:R-:W-:Y:S01]  /*09e0*/  SHF.R.U32.HI R4, RZ, 0x3, R2 ;  /* 0x00000003ff047819 */ /* 0x000fe20000011602 */
[----:B------:R-:W-:-:S02]  /*09f0*/  IMAD.SHL.U32 R237, R12, 0x2, RZ ;  /* 0x000000020ced7824 */ /* 0x000fc400078e00ff */
[----:B------:R-:W-:Y:S01]  /*0a00*/  IMAD R5, R233, 0x10, R5 ;  /* 0x00000010e9057824 */ /* 0x000fe200078e0205 */
[C---:B------:R-:W-:Y:S01]  /*0a10*/  IADD3 R244, R239.reuse, 0x20, RZ ;  /* 0x00000020eff47810 */ /* 0x040fe20007ffe0ff */
[C---:B------:R-:W-:Y:S01]  /*0a20*/  IMAD.IADD R246, R239.reuse, 0x1, R245 ;  /* 0x00000001eff67824 */ /* 0x040fe200078e02f5 */
[----:B------:R-:W-:Y:S01]  /*0a30*/  @P1 IADD3 R244, R239, -0x20, RZ ;  /* 0xffffffe0eff41810 */ /* 0x000fe20007ffe0ff */
[----:B------:R-:W-:Y:S01]  /*0a40*/  IMAD.IADD R217, R217, 0x1, R216 ;  /* 0x00000001d9d97824 */ /* 0x000fe200078e02d8 */
[----:B------:R2:W-:Y:S01]  /*0a50*/  STL [R1+0x40], R5 ;  /* 0x0000400501007387 */ /* 0x0005e20000100800 */
[----:B-1----:R-:W-:Y:S02]  /*0a60*/  IMAD.IADD R10, R0, 0x1, R6 ;  /* 0x00000001000a7824 */ /* 0x002fe400078e0206 */
[----:B------:R-:W-:Y:S02]  /*0a70*/  IMAD.SHL.U32 R0, R9, 0x8, RZ ;  /* 0x0000000809007824 */ /* 0x000fe400078e00ff */
[----:B------:R-:W-:-:S02]  /*0a80*/  IMAD.SHL.U32 R6, R11, 0x40, RZ ;  /* 0x000000400b067824 */ /* 0x000fc400078e00ff */
[----:B------:R-:W-:Y:S01]  /*0a90*/  IMAD.IADD R245, R245, 0x1, R244 ;  /* 0x00000001f5f57824 */ /* 0x000fe200078e02f4 */
[----:B------:R-:W-:Y:S02]  /*0aa0*/  LOP3.LUT R7, R2, 0x8, R0, 0xf8, !PT ;  /* 0x0000000802077812 */ /* 0x000fe400078ef800 */
[----:B------:R-:W-:Y:S02]  /*0ab0*/  LOP3.LUT R2, R4, R8, R2, 0x1e, !PT ;  /* 0x0000000804027212 */ /* 0x000fe400078e1e02 */
[----:B------:R-:W-:Y:S02]  /*0ac0*/  LOP3.LUT R0, R6, 0xfffffe00, RZ, 0xc0, !PT ;  /* 0xfffffe0006007812 */ /* 0x000fe400078ec0ff */
[----:B------:R-:W-:Y:S02]  /*0ad0*/  LOP3.LUT R4, R7, R4, RZ, 0x3c, !PT ;  /* 0x0000000407047212 */ /* 0x000fe400078e3cff */
[----:B------:R-:W-:Y:S01]  /*0ae0*/  LOP3.LUT R232, R2, R0, RZ, 0xfc, !PT ;  /* 0x0000000002e87212 */ /* 0x000fe200078efcff */
[--C-:B------:R-:W-:Y:S01]  /*0af0*/  IMAD R233, R233, 0x400, R0.reuse ;  /* 0x00000400e9e97824 */ /* 0x100fe200078e0200 */
[----:B------:R-:W-:Y:S01]  /*0b00*/  LEA R2, R10, 0x18000, 0x1 ;  /* 0x000180000a027811 */ /* 0x000fe200078e08ff */
[----:B------:R-:W-:-:S02]  /*0b10*/  IMAD R227, R227, 0x400, R0 ;  /* 0x00000400e3e37824 */ /* 0x000fc400078e0200 */
[----:B------:R-:W-:Y:S01]  /*0b20*/  IMAD.IADD R233, R233, 0x1, R4 ;  /* 0x00000001e9e97824 */ /* 0x000fe200078e0204 */
[C---:B------:R-:W-:Y:S01]  /*0b30*/  IADD3 R0, R2.reuse, 0x40, RZ ;  /* 0x0000004002007810 */ /* 0x040fe20007ffe0ff */
[----:B------:R2:W-:Y:S01]  /*0b40*/  STL [R1+0x30], R2 ;  /* 0x0000300201007387 */ /* 0x0005e20000100800 */
[----:B------:R-:W-:Y:S01]  /*0b50*/  @P2 IADD3 R0, R2, -0x40, RZ ;  /* 0xffffffc002002810 */ /* 0x000fe20007ffe0ff */
[----:B------:R-:W-:-:S04]  /*0b60*/  IMAD.IADD R227, R4, 0x1, R227 ;  /* 0x0000000104e37824 */ /* 0x000fc800078e02e3 */
[----:B------:R2:W-:Y:S01]  /*0b70*/  STL [R1+0x34], R0 ;  /* 0x0000340001007387 */ /* 0x0005e20000100800 */
[----:B----4-:R-:W-:-:S03]  /*0b80*/  LEA R227, R227, 0x28000, 0x1 ;  /* 0x00028000e3e37811 */ /* 0x010fc600078e08ff */
.L_x_403:
[----:B------:R-:W-:Y:S02]  /*0b90*/  ULDC.64 UR6, c[0x0][0x240] ;  /* 0x0000900000067ab9 */ /* 0x000fe40000000a00 */
[----:B------:R-:W-:Y:S02]  /*0ba0*/  UISETP.NE.U32.AND UP1, UPT, URZ, UR6, UPT ;  /* 0x000000063f00728c */ /* 0x000fe4000bf25070 */
[----:B------:R-:W-:Y:S02]  /*0bb0*/  USHF.L.U32 UR13, UR32, 0x2, URZ ;  /* 0x00000002200d7899 */ /* 0x000fe4000800063f */
[----:B------:R-:W-:Y:S02]  /*0bc0*/  USHF.R.S32.HI UR39, URZ, 0x1f, UR32 ;  /* 0x0000001f3f277899 */ /* 0x000fe40008011420 */
[----:B------:R-:W-:Y:S02]  /*0bd0*/  UISETP.NE.AND.EX UP1, UPT, URZ, UR7, UPT, UP1 ;  /* 0x000000073f00728c */ /* 0x000fe4000bf25310 */
[----:B------:R-:W-:-:S02]  /*0be0*/  ULDC.64 UR10, c[0x0][0x250] ;  /* 0x00009400000a7ab9 */ /* 0x000fc40000000a00 */
[----:B------:R-:W-:Y:S02]  /*0bf0*/  UISETP.NE.U32.AND UP3, UPT, URZ, UR10, UPT ;  /* 0x0000000a3f00728c */ /* 0x000fe4000bf65070 */
[----:B------:R-:W-:Y:S01]  /*0c00*/  USHF.L.U64.HI UR12, UR32, 0x2, UR39 ;  /* 0x00000002200c7899 */ /* 0x000fe20008010227 */
[----:B------:R-:W-:Y:S01]  /*0c10*/  PLOP3.LUT P2, PT, PT, PT, UP1, 0x80, 0x0 ;  /* 0x000000000000781c */ /* 0x000fe20003f4f018 */
[----:B------:R-:W-:Y:S02]  /*0c20*/  UIADD3 UR6, UP0, UR13, UR6, URZ ;  /* 0x000000060d067290 */ /* 0x000fe4000ff1e03f */
[----:B------:R-:W-:Y:S02]  /*0c30*/  UISETP.NE.AND.EX UP3, UPT, URZ, UR11, UPT, UP3 ;  /* 0x0000000b3f00728c */ /* 0x000fe4000bf65330 */
[----:B------:R-:W-:Y:S02]  /*0c40*/  UIADD3.X UR7, UR12, UR7, URZ, UP0, !UPT ;  /* 0x000000070c077290 */ /* 0x000fe400087fe43f */
[----:B-1----:R-:W-:Y:S01]  /*0c50*/  IMAD.U32 R4, RZ, RZ, UR6 ;  /* 0x00000006ff047e24 */ /* 0x002fe2000f8e00ff */
[----:B------:R-:W-:Y:S01]  /*0c60*/  ULDC.U8 UR14, c[0x0][0x312] ;  /* 0x0000c480000e7ab9 */ /* 0x000fe20000000000 */
[----:B------:R-:W-:Y:S01]  /*0c70*/  PLOP3.LUT P0, PT, PT, PT, UP3, 0x80, 0x0 ;  /* 0x000000000000781c */ /* 0x000fe20003f0f038 */
[----:B------:R-:W-:Y:S01]  /*0c80*/  ULDC.64 UR8, c[0x0][0x248] ;  /* 0x0000920000087ab9 */ /* 0x000fe20000000a00 */
[----:B--2---:R-:W-:Y:S01]  /*0c90*/  IMAD.U32 R5, RZ, RZ, UR7 ;  /* 0x00000007ff057e24 */ /* 0x004fe2000f8e00ff */
[----:B------:R-:W-:-:S02]  /*0ca0*/  UISETP.NE.AND UP4, UPT, UR14, URZ, UPT ;  /* 0x0000003f0e00728c */ /* 0x000fc4000bf85270 */
[----:B------:R-:W-:Y:S02]  /*0cb0*/  @UP3 UIADD3 UR6, UP0, UR13, UR10, URZ ;  /* 0x0000000a0d063290 */ /* 0x000fe4000ff1e03f */
[----:B------:R1:W2:Y:S01]  /*0cc0*/  @P2 LDG.E R8, [R4.64] ;  /* 0x0000000404082981 */ /* 0x0002a2000c1e1900 */
[----:B------:R-:W-:Y:S02]  /*0cd0*/  UISETP.EQ.U32.AND UP2, UPT, URZ, UR8, UPT ;  /* 0x000000083f00728c */ /* 0x000fe4000bf42070 */
[----:B------:R-:W-:Y:S01]  /*0ce0*/  @UP3 UIADD3.X UR7, UR12, UR11, URZ, UP0, !UPT ;  /* 0x0000000b0c073290 */ /* 0x000fe200087fe43f */
[----:B------:R1:W3:Y:S01]  /*0cf0*/  @P2 LDG.E R2, [R4.64+0x4] ;  /* 0x0000040404022981 */ /* 0x0002e2000c1e1900 */
[----:B------:R-:W-:Y:S01]  /*0d00*/  MOV R6, UR6 ;  /* 0x0000000600067c02 */ /* 0x000fe20008000f00 */
[----:B------:R-:W-:-:S03]  /*0d10*/  UISETP.EQ.OR.EX UP2, UPT, URZ, UR9, !UP4, UP2 ;  /* 0x000000093f00728c */ /* 0x000fc6000e742720 */
[----:B------:R-:W-:Y:S01]  /*0d20*/  IMAD.U32 R7, RZ, RZ, UR7 ;  /* 0x00000007ff077e24 */ /* 0x000fe2000f8e00ff */
[----:B------:R-:W-:-:S04]  /*0d30*/  UIADD3 UR8, UP0, UR13, UR8, URZ ;  /* 0x000000080d087290 */ /* 0x000fc8000ff1e03f */
[----:B------:R-:W4:Y:S01]  /*0d40*/  @P0 LDG.E R6, [R6.64] ;  /* 0x0000000406060981 */ /* 0x000f22000c1e1900 */
[----:B------:R-:W-:Y:S01]  /*0d50*/  PLOP3.LUT P1, PT, PT, PT, UP2, 0x80, 0x0 ;  /* 0x000000000000781c */ /* 0x000fe20003f2f028 */
[----:B------:R-:W-:Y:S01]  /*0d60*/  UIADD3.X UR9, UR12, UR9, URZ, UP0, !UPT ;  /* 0x000000090c097290 */ /* 0x000fe200087fe43f */
[----:B-1----:R-:W-:-:S05]  /*0d70*/  IMAD.U32 R4, RZ, RZ, UR8 ;  /* 0x00000008ff047e24 */ /* 0x002fca000f8e00ff */
[----:B------:R-:W-:-:S06]  /*0d80*/  MOV R5, UR9 ;  /* 0x0000000900057c02 */ /* 0x000fcc0008000f00 */
[----:B-----5:R-:W5:Y:S01]  /*0d90*/  @!P1 LDG.E R0, [R4.64] ;  /* 0x0000000404009981 */ /* 0x020f62000c1e1900 */
[----:B------:R-:W-:Y:S02]  /*0da0*/  UMOV UR18, 0xffffffff ;  /* 0xffffffff00127882 */ /* 0x000fe40000000000 */
[----:B------:R-:W-:Y:S02]  /*0db0*/  UMOV UR17, URZ ;  /* 0x0000003f00117c82 */ /* 0x000fe40008000000 */
[----:B------:R-:W-:Y:S02]  /*0dc0*/  UMOV UR26, 0xffffffff ;  /* 0xffffffff001a7882 */ /* 0x000fe40000000000 */
[----:B------:R-:W-:Y:S01]  /*0dd0*/  ULDC UR8, c[0x0][0x218] ;  /* 0x0000860000087ab9 */ /* 0x000fe20000000800 */
[----:B--2---:R-:W1:Y:S08]  /*0de0*/  @P2 R2UR UR18, R8 ;  /* 0x00000000081223c2 */ /* 0x004e7000000e0000 */
[----:B---3--:R-:W1:Y:S08]  /*0df0*/  @P2 R2UR UR6, R2 ;  /* 0x00000000020623c2 */ /* 0x008e7000000e0000 */
[----:B----4-:R2:W3:Y:S01]  /*0e00*/  @P0 R2UR UR17, R6 ;  /* 0x00000000061103c2 */ /* 0x0104e200000e0000 */
[----:B------:R-:W-:-:S04]  /*0e10*/  ISETP.NE.U32.AND P0, PT, RZ, c[0x0][0x248], PT ;  /* 0x00009200ff007a0c */ /* 0x000fc80003f05070 */
[----:B------:R-:W-:Y:S01]  /*0e20*/  ISETP.NE.AND.EX P0, PT, RZ, c[0x0][0x24c], PT, P0 ;  /* 0x00009300ff007a0c */ /* 0x000fe20003f05300 */
[----:B-1----:R-:W-:Y:S02]  /*0e30*/  @UP1 UIADD3 UR25, UR6, -UR18, URZ ;  /* 0x8000001206191290 */ /* 0x002fe4000fffe03f */
[----:B-----5:R2:W1:Y:S05]  /*0e40*/  @!P1 R2UR UR26, R0 ;  /* 0x00000000001a93c2 */ /* 0x02046a00000e0000 */
        /* <DEDUP_REMOVED lines=9> */
.L_x_369:
        /* <DEDUP_REMOVED lines=15> */
[----:B--2---:R-:W2:Y:S02]  /*0fd0*/  @P0 R2UR UR9, R0 ;  /* 0x00000000000903c2 */ /* 0x004ea400000e0000 */
[----:B--2---:R-:W-:-:S02]  /*0fe0*/  @UP2 UIADD3 UR16, UR9, -UR17, URZ ;  /* 0x8000001109102290 */ /* 0x004fc4000fffe03f */
[----:B------:R-:W-:-:S04]  /*0ff0*/  @!UP2 UIADD3 UR16, UR6, UR8, -UR17 ;  /* 0x000000080610a290 */ /* 0x000fc8000fffe811 */
[----:B------:R-:W-:-:S06]  /*1000*/  UISETP.GT.AND UP0, UPT, UR16, UR23, UPT ;  /* 0x000000171000728c */ /* 0x000fcc000bf04270 */
[----:B------:R-:W-:-:S13]  /*1010*/  PLOP3.LUT P0, PT, PT, PT, UP0, 0x80, 0x0 ;  /* 0x000000000000781c */ /* 0x000fda0003f0f008 */
[----:B------:R-:W-:Y:S05]  /*1020*/  @!P0 BRA `(.L_x_370) ;  /* 0x0000821000008947 */ /* 0x000fea0003800000 */
[----:B-1----:R-:W-:Y:S02]  /*1030*/  UISETP.NE.AND UP0, UPT, UR26, -0x1, UPT ;  /* 0xffffffff1a00788c */ /* 0x002fe4000bf05270 */
[----:B------:R-:W-:Y:S02]  /*1040*/  ULDC.64 UR6, c[0x0][0x190] ;  /* 0x0000640000067ab9 */ /* 0x000fe40000000a00 */
[----:B------:R-:W-:Y:S02]  /*1050*/  UIMAD.WIDE.U32 UR8, UR18, UR6, URZ ;  /* 0x00000006120872a5 */ /* 0x000fe4000f8e003f */
[----:B------:R-:W-:Y:S01]  /*1060*/  UIADD3 UR6, UR25, 0x3f, URZ ;  /* 0x0000003f19067890 */ /* 0x000fe2000fffe03f */
[----:B------:R-:W-:Y:S01]  /*1070*/  PLOP3.LUT P1, PT, PT, PT, UP0, 0x80, 0x0 ;  /* 0x000000000000781c */ /* 0x000fe20003f2f008 */
[----:B------:R-:W-:Y:S02]  /*1080*/  UIMAD UR24, UR18, UR7, URZ ;  /* 0x00000007121872a4 */ /* 0x000fe4000f8e023f */
[----:B------:R-:W-:-:S02]  /*1090*/  USHF.R.S32.HI UR7, URZ, 0x1f, UR6 ;  /* 0x0000001f3f077899 */ /* 0x000fc40008011406 */
[----:B------:R-:W-:Y:S02]  /*10a0*/  @UP0 UIADD3 UR13, UR17, UR26, URZ ;  /* 0x0000001a110d0290 */ /* 0x000fe4000fffe03f */
[----:B------:R-:W-:Y:S02]  /*10b0*/  ULEA.HI UR12, UR7, UR6, URZ, 0x6 ;  /* 0x00000006070c7291 */ /* 0x000fe4000f8f303f */
[----:B------:R-:W-:Y:S02]  /*10c0*/  UISETP.NE.AND UP2, UPT, UR18, -0x1, UPT ;  /* 0xffffffff1200788c */ /* 0x000fe4000bf45270 */
[----:B------:R-:W-:Y:S02]  /*10d0*/  ULDC.64 UR14, c[0x0][0x178] ;  /* 0x00005e00000e7ab9 */ /* 0x000fe40000000a00 */
[----:B------:R-:W-:Y:S02]  /*10e0*/  ULDC.64 UR20, c[0x0][0x198] ;  /* 0x0000660000147ab9 */ /* 0x000fe40000000a00 */
[----:B------:R-:W-:-:S02]  /*10f0*/  UIMAD UR19, UR39, UR14, URZ ;  /* 0x0000000e271372a4 */ /* 0x000fc4000f8e023f */
[----:B------:R-:W-:Y:S02]  /*1100*/  @UP0 UIMAD.WIDE.U32 UR6, UR13, UR20, URZ ;  /* 0x000000140d0602a5 */ /* 0x000fe4000f8e003f */
[----:B------:R-:W-:Y:S02]  /*1110*/  USHF.R.S32.HI UR34, URZ, 0x6, UR12 ;  /* 0x000000063f227899 */ /* 0x000fe4000801140c */
[----:B------:R-:W-:Y:S02]  /*1120*/  ULOP3.LUT UR12, UR12, 0xffffffc0, URZ, 0xc0, !UPT ;  /* 0xffffffc00c0c7892 */ /* 0x000fe4000f8ec03f */
[----:B------:R-:W-:Y:S02]  /*1130*/  UIMAD.WIDE.U32 UR10, UR32, UR14, URZ ;  /* 0x0000000e200a72a5 */ /* 0x000fe4000f8e003f */
[----:B------:R-:W-:Y:S02]  /*1140*/  UIMAD UR15, UR32, UR15, UR19 ;  /* 0x0000000f200f72a4 */ /* 0x000fe4000f8e0213 */
        /* <DEDUP_REMOVED lines=20> */
.L_x_371:
        /* <DEDUP_REMOVED lines=18> */
.L_x_372:
[----:B------:R-:W-:Y:S01]  /*13b0*/  IABS R6, c[0x0][0x1c8] ;  /* 0x0000720000067a13 */ /* 0x000fe20000000000 */
[----:B------:R-:W-:Y:S01]  /*13c0*/  ULDC.64 UR8, c[0x0][0x370] ;  /* 0x0000dc0000087ab9 */ /* 0x000fe20000000a00 */
[----:B------:R-:W-:Y:S01]  /*13d0*/  IABS R2, UR35 ;  /* 0x0000002300027c13 */ /* 0x000fe20008000000 */
[----:B------:R-:W-:Y:S01]  /*13e0*/  @UP2 UIMAD.WIDE.U32 UR6, UR18, UR8, URZ ;  /* 0x00000008120622a5 */ /* 0x000fe2000f8e003f */
[----:B------:R-:W1:Y:S01]  /*13f0*/  I2F.RP R4, R6 ;  /* 0x0000000600047306 */ /* 0x000e620000209400 */
[----:B------:R-:W-:Y:S01]  /*1400*/  ULDC UR10, c[0x0][0x224] ;  /* 0x00008900000a7ab9 */ /* 0x000fe20000000800 */
[----:B------:R-:W-:Y:S01]  /*1410*/  ISETP.NE.AND P2, PT, RZ, c[0x0][0x1c8], PT ;  /* 0x00007200ff007a0c */ /* 0x000fe20003f45270 */
[----:B------:R-:W-:Y:S02]  /*1420*/  @UP2 UIMAD UR27, UR18, UR9, UR7 ;  /* 0x00000009121b22a4 */ /* 0x000fe4000f8e0207 */
[----:B------:R-:W-:-:S02]  /*1430*/  USHF.L.U32 UR11, UR32, 0x7, URZ ;  /* 0x00000007200b7899 */ /* 0x000fc4000800063f */
        /* <DEDUP_REMOVED lines=21> */
[----:B-1----:R-:W-:Y:S02]  /*1590*/  IMAD.MOV R0, RZ, RZ, -R5 ;  /* 0x000000ffff007224 */ /* 0x002fe400078e0a05 */
[----:B------:R-:W-:Y:S01]  /*15a0*/  IMAD.MOV.U32 R4, RZ, RZ, RZ ;  /* 0x000000ffff047224 */ /* 0x000fe200078e00ff */
[----:B------:R-:W-:Y:S01]  /*15b0*/  USEL UR14, UR6, URZ, UP6 ;  /* 0x0000003f060e7287 */ /* 0x000fe2000b000000 */
[----:B------:R-:W-:Y:S01]  /*15c0*/  IMAD R0, R0, R6, RZ ;  /* 0x0000000600007224 */ /* 0x000fe200078e02ff */
[----:B------:R-:W-:-:S02]  /*15d0*/  UIMAD UR10, UR60, UR9, UR7 ;  /* 0x000000093c0a72a4 */ /* 0x000fc4000f8e0207 */
[----:B------:R-:W-:Y:S01]  /*15e0*/  USHF.L.U64.HI UR6, UR32, 0x7, UR39 ;  /* 0x0000000720067899 */ /* 0x000fe20008010227 */
[----:B------:R-:W-:Y:S01]  /*15f0*/  IMAD.HI.U32 R0, R5, R0, R4 ;  /* 0x0000000005007227 */ /* 0x000fe200078e0004 */
[----:B------:R-:W-:Y:S02]  /*1600*/  USEL UR7, UR11, URZ, UP1 ;  /* 0x0000003f0b077287 */ /* 0x000fe40008800000 */
[----:B------:R-:W-:Y:S02]  /*1610*/  USEL UR6, UR6, URZ, UP1 ;  /* 0x0000003f06067287 */ /* 0x000fe40008800000 */
[----:B------:R-:W-:Y:S01]  /*1620*/  UIADD3 UR8, UP1, UR13, UR7, URZ ;  /* 0x000000070d087290 */ /* 0x000fe2000ff3e03f */
[----:B------:R-:W-:Y:S01]  /*1630*/  IMAD.HI.U32 R0, R0, R2, RZ ;  /* 0x0000000200007227 */ /* 0x000fe200078e00ff */
[----:B------:R-:W-:Y:S02]  /*1640*/  ULDC UR11, c[0x0][0x234] ;  /* 0x00008d00000b7ab9 */ /* 0x000fe40000000800 */
[----:B------:R-:W-:Y:S01]  /*1650*/  UIADD3.X UR7, UR31, UR6, URZ, UP1, !UPT ;  /* 0x000000061f077290 */ /* 0x000fe20008ffe43f */
[----:B------:R-:W-:Y:S01]  /*1660*/  IMAD.MOV R4, RZ, RZ, -R0 ;  /* 0x000000ffff047224 */ /* 0x000fe200078e0a00 */
[----:B------:R-:W-:-:S02]  /*1670*/  UIMAD UR6, UR37, UR8, URZ ;  /* 0x00000008250672a4 */ /* 0x000fc4000f8e023f */
[----:B------:R-:W-:Y:S01]  /*1680*/  USEL UR10, UR10, URZ, UP6 ;  /* 0x0000003f0a0a7287 */ /* 0x000fe2000b000000 */
[C---:B------:R-:W-:Y:S01]  /*1690*/  IMAD R2, R6.reuse, R4, R2 ;  /* 0x0000000406027224 */ /* 0x040fe200078e0202 */
[----:B------:R-:W-:Y:S02]  /*16a0*/  UIMAD UR9, UR36, UR7, UR6 ;  /* 0x00000007240972a4 */ /* 0x000fe4000f8e0206 */
[----:B------:R-:W-:Y:S02]  /*16b0*/  @UP5 USEL UR6, UR54, UR18, !UP2 ;  /* 0x0000001236065287 */ /* 0x000fe4000d000000 */
[----:B------:R-:W-:Y:S02]  /*16c0*/  ISETP.GT.U32.AND P0, PT, R6, R2, PT ;  /* 0x000000020600720c */ /* 0x000fe40003f04070 */
[----:B------:R-:W-:Y:S02]  /*16d0*/  @UP5 UIMAD UR11, UR35, UR11, UR6 ;  /* 0x0000000b230b52a4 */ /* 0x000fe4000f8e0206 */
[----:B------:R-:W-:-:S04]  /*16e0*/  UIMAD.WIDE.U32 UR6, UR36, UR8, URZ ;  /* 0x00000008240672a5 */ /* 0x000fc8000f8e003f */
[----:B------:R-:W-:Y:S02]  /*16f0*/  UIADD3 UR9, UR7, UR9, URZ ;  /* 0x0000000907097290 */ /* 0x000fe4000fffe03f */
[----:B------:R-:W-:-:S03]  /*1700*/  @!UP5 UMOV UR11, UR49 ;  /* 0x00000031000bdc82 */ /* 0x000fc60008000000 */
        /* <DEDUP_REMOVED lines=15> */
.L_x_373:
[----:B------:R-:W-:Y:S02]  /*1800*/  UMOV UR8, UR50 ;  /* 0x0000003200087c82 */ /* 0x000fe40008000000 */
.L_x_374:
[----:B------:R-:W2:Y:S04]  /*1810*/  LDL.64 R4, [R1+0x48] ;  /* 0x0000480001047983 */ /* 0x000ea80000100a00 */
[----:B------:R1:W2:Y:S01]  /*1820*/  LDL.64 R16, [R1+0x48] ;  /* 0x0000480001107983 */ /* 0x0002a20000100a00 */
[----:B------:R-:W-:Y:S01]  /*1830*/  UIADD3 UR6, UP4, UP3, UR6, UR41, UR47 ;  /* 0x0000002906067290 */ /* 0x000fe2000fb9e02f */
[----:B------:R-:W-:Y:S01]  /*1840*/  IMAD.U32 R11, RZ, RZ, UR5 ;  /* 0x00000005ff0b7e24 */ /* 0x000fe2000f8e00ff */
[----:B------:R-:W-:Y:S01]  /*1850*/  ULDC UR5, c[0x0][0x2e8] ;  /* 0x0000ba0000057ab9 */ /* 0x000fe20000000800 */
[----:B------:R-:W3:Y:S01]  /*1860*/  S2R R15, SR_TID.X ;  /* 0x00000000000f7919 */ /* 0x000ee20000002100 */
[----:B------:R-:W-:Y:S01]  /*1870*/  UIADD3 UR28, UP2, UP1, UR14, UR6, UR15 ;  /* 0x000000060e1c7290 */ /* 0x000fe2000f95e00f */
[----:B------:R-:W-:Y:S01]  /*1880*/  IMAD.U32 R12, RZ, RZ, UR35 ;  /* 0x00000023ff0c7e24 */ /* 0x000fe2000f8e00ff */
[----:B------:R-:W-:Y:S01]  /*1890*/  UIADD3.X UR6, UR9, UR48, UR53, UP4, UP3 ;  /* 0x0000003009067290 */ /* 0x000fe2000a7e6435 */
[----:B------:R-:W4:Y:S01]  /*18a0*/  S2R R21, SR_TID.X ;  /* 0x0000000000157919 */ /* 0x000f220000002100 */
[----:B------:R-:W-:Y:S01]  /*18b0*/  UIADD3 UR14, UR13, UR8, URZ ;  /* 0x000000080d0e7290 */ /* 0x000fe2000fffe03f */
[----:B------:R-:W-:Y:S01]  /*18c0*/  IMAD.U32 R10, RZ, RZ, UR4 ;  /* 0x00000004ff0a7e24 */ /* 0x000fe2000f8e00ff */
[----:B------:R-:W-:Y:S01]  /*18d0*/  UIADD3.X UR18, UR10, UR6, UR12, UP2, UP1 ;  /* 0x000000060a127290 */ /* 0x000fe200097e240c */
[----:B------:R-:W5:Y:S01]  /*18e0*/  S2R R8, SR_TID.X ;  /* 0x0000000000087919 */ /* 0x000f620000002100 */
[----:B------:R-:W-:Y:S01]  /*18f0*/  UIADD3 UR10, UR13, UR11, URZ ;  /* 0x0000000b0d0a7290 */ /* 0x000fe2000fffe03f */
[----:B------:R-:W-:Y:S01]  /*1900*/  BSSY B1, `(.L_x_370) ;  /* 0x0000793000017945 */ /* 0x000fe20003800000 */
[----:B------:R-:W-:-:S02]  /*1910*/  ULDC.64 UR6, c[0x0][0x1a8] ;  /* 0x00006a0000067ab9 */ /* 0x000fc40000000a00 */
[----:B------:R-:W-:-:S04]  /*1920*/  UIMAD UR6, UR57, UR6, URZ ;  /* 0x00000006390672a4 */ /* 0x000fc8000f8e023f */
[----:B------:R-:W-:-:S03]  /*1930*/  UIMAD UR12, UR35, UR7, UR6 ;  /* 0x00000007230c72a4 */ /* 0x000fc6000f8e0206 */
[----:B------:R-:W-:Y:S02]  /*1940*/  ULDC.64 UR6, c[0x0][0x378] ;  /* 0x0000de0000067ab9 */ /* 0x000fe40000000a00 */
[----:B------:R-:W-:Y:S01]  /*1950*/  UIMAD UR6, UR57, UR6, URZ ;  /* 0x00000006390672a4 */ /* 0x000fe2000f8e023f */
[----:B---3--:R-:W-:-:S03]  /*1960*/  SHF.R.S32.HI R15, RZ, 0x1f, R15 ;  /* 0x0000001fff0f7819 */ /* 0x008fc6000001140f */
[----:B------:R-:W-:Y:S01]  /*1970*/  UIMAD UR9, UR35, UR7, UR6 ;  /* 0x00000007230972a4 */ /* 0x000fe2000f8e0206 */
[----:B----4-:R-:W-:Y:S02]  /*1980*/  LEA.HI R15, R15, R21, RZ, 0x3 ;  /* 0x000000150f0f7211 */ /* 0x010fe400078f18ff */
[----:B------:R-:W-:Y:S02]  /*1990*/  ULDC.64 UR6, c[0x0][0x370] ;  /* 0x0000dc0000067ab9 */ /* 0x000fe40000000a00 */
[----:B------:R-:W-:Y:S01]  /*19a0*/  UIMAD UR6, UR31, UR6, URZ ;  /* 0x000000061f0672a4 */ /* 0x000fe2000f8e023f */
[----:B------:R-:W-:-:S03]  /*19b0*/  SHF.R.S32.HI R15, RZ, 0x3, R15 ;  /* 0x00000003ff0f7819 */ /* 0x000fc6000001140f */
[----:B------:R-:W-:Y:S01]  /*19c0*/  UIMAD UR7, UR13, UR7, UR6 ;  /* 0x000000070d0772a4 */ /* 0x000fe2000f8e0206 */
[----:B------:R-:W-:Y:S01]  /*19d0*/  SHF.R.S32.HI R14, RZ, 0x1f, R15 ;  /* 0x0000001fff0e7819 */ /* 0x000fe2000001140f */
[----:B------:R-:W-:Y:S01]  /*19e0*/  UIADD3 UR6, -UR16, UR25, UR23 ;  /* 0x0000001910067290 */ /* 0x000fe2000fffe117 */
[----:B------:R-:W-:-:S03]  /*19f0*/  IADD3 R2, P0, R15, UR13, RZ ;  /* 0x0000000d0f027c10 */ /* 0x000fc6000ff1e0ff */
[----:B------:R-:W-:Y:S01]  /*1a00*/  UIADD3 UR6, UR6, -UR5, URZ ;  /* 0x8000000506067290 */ /* 0x000fe2000fffe03f */
[----:B------:R-:W-:Y:S02]  /*1a10*/  IADD3.X R7, R14, UR31, RZ, P0, !PT ;  /* 0x0000001f0e077c10 */ /* 0x000fe400087fe4ff */
[----:B------:R-:W-:Y:S02]  /*1a20*/  ULDC.64 UR4, c[0x0][0x200] ;  /* 0x0000800000047ab9 */ /* 0x000fe40000000a00 */
[----:B------:R-:W-:Y:S01]  /*1a30*/  UIMAD.WIDE UR10, UR10, UR61, UR4 ;  /* 0x0000003d0a0a72a5 */ /* 0x000fe2000f8e0204 */
[----:B------:R-:W-:Y:S01]  /*1a40*/  IMAD R7, R7, c[0x0][0x190], RZ ;  /* 0x0000640007077a24 */ /* 0x000fe200078e02ff */
[----:B------:R1:W3:Y:S08]  /*1a50*/  R2UR UR5, R11 ;  /* 0x000000000b0573c2 */ /* 0x0002f000000e0000 */
[----:B------:R1:W4:Y:S01]  /*1a60*/  R2UR UR4, R10 ;  /* 0x000000000a0473c2 */ /* 0x00032200000e0000 */
[----:B--2---:R-:W-:-:S05]  /*1a70*/  IMAD.MOV.U32 R16, RZ, RZ, R4 ;  /* 0x000000ffff107224 */ /* 0x004fca00078e0004 */
[----:B------:R-:W-:-:S05]  /*1a80*/  SHF.R.S32.HI R17, RZ, 0x1f, R16 ;  /* 0x0000001fff117819 */ /* 0x000fca0000011410 */
[C---:B------:R-:W-:Y:S01]  /*1a90*/  IMAD.WIDE.U32 R4, R2.reuse, c[0x0][0x190], R16 ;  /* 0x0000640002047a25 */ /* 0x040fe200078e0010 */
[----:B------:R1:W-:Y:S03]  /*1aa0*/  STL [R1+0x4c], R17 ;  /* 0x00004c1101007387 */ /* 0x0003e60000100800 */
[----:B------:R-:W-:Y:S01]  /*1ab0*/  IMAD R2, R2, c[0x0][0x194], R7 ;  /* 0x0000650002027a24 */ /* 0x000fe200078e0207 */
[----:B------:R-:W-:-:S04]  /*1ac0*/  IADD3 R6, P0, R4, UR38, RZ ;  /* 0x0000002604067c10 */ /* 0x000fc8000ff1e0ff */
[----:B------:R-:W-:Y:S01]  /*1ad0*/  IADD3.X R7, R5, UR33, R2, P0, !PT ;  /* 0x0000002105077c10 */ /* 0x000fe200087fe402 */
[----:B------:R-:W-:Y:S01]  /*1ae0*/  IMAD.U32 R2, RZ, RZ, UR13 ;  /* 0x0000000dff027e24 */ /* 0x000fe2000f8e00ff */
[----:B------:R-:W-:Y:S01]  /*1af0*/  IADD3 R4, P0, R16, UR19, RZ ;  /* 0x0000001310047c10 */ /* 0x000fe2000ff1e0ff */
[----:B------:R-:W-:-:S03]  /*1b00*/  USHF.R.S32.HI UR13, URZ, 0x1f, UR6 ;  /* 0x0000001f3f0d7899 */ /* 0x000fc60008011406 */
[----:B------:R-:W-:Y:S01]  /*1b10*/  IADD3.X R5, R17, UR27, RZ, P0, !PT ;  /* 0x0000001b11057c10 */ /* 0x000fe200087fe4ff */
[----:B------:R-:W-:Y:S02]  /*1b20*/  ULEA.HI UR13, UR13, UR6, URZ, 0x6 ;  /* 0x000000060d0d7291 */ /* 0x000fe4000f8f303f */
[----:B------:R-:W-:Y:S02]  /*1b30*/  UIADD3 UR6, UR34, -0x1, URZ ;  /* 0xffffffff22067890 */ /* 0x000fe4000fffe03f */
[----:B------:R-:W-:Y:S01]  /*1b40*/  IMAD.WIDE.U32 R4, R2, c[0x0][0x370], R4 ;  /* 0x0000dc0002047a25 */ /* 0x000fe200078e0004 */
[----:B-----5:R-:W-:Y:S01]  /*1b50*/  SHF.R.S32.HI R2, RZ, 0x1f, R8 ;  /* 0x0000001fff027819 */ /* 0x020fe20000011408 */
[----:B------:R-:W-:-:S03]  /*1b60*/  USHF.R.S32.HI UR13, URZ, 0x6, UR13 ;  /* 0x000000063f0d7899 */ /* 0x000fc6000801140d */
[----:B------:R-:W-:Y:S01]  /*1b70*/  LEA.HI R2, R2, R8, RZ, 0x5 ;  /* 0x0000000802027211 */ /* 0x000fe200078f28ff */
[----:B------:R-:W-:Y:S01]  /*1b80*/  UISETP.LT.AND UP1, UPT, URZ, UR13, UPT ;  /* 0x0000000d3f00728c */ /* 0x000fe2000bf21270 */
[----:B------:R-:W-:Y:S02]  /*1b90*/  IADD3 R5, R5, UR7, RZ ;  /* 0x0000000705057c10 */ /* 0x000fe4000fffe0ff */
[----:B------:R-:W-:Y:S01]  /*1ba0*/  LOP3.LUT R9, R2, 0xffffffe0, RZ, 0xc0, !PT ;  /* 0xffffffe002097812 */ /* 0x000fe200078ec0ff */
[----:B------:R-:W-:Y:S02]  /*1bb0*/  USEL UR13, URZ, UR13, !UP1 ;  /* 0x0000000d3f0d7287 */ /* 0x000fe4000c800000 */
[----:B------:R-:W-:Y:S02]  /*1bc0*/  IMAD.WIDE.U32 R4, R12, c[0x0][0x378], R4 ;  /* 0x0000de000c047a25 */ /* 0x000fe400078e0004 */
[----:B------:R-:W-:Y:S02]  /*1bd0*/  UISETP.GT.AND UP1, UPT, UR34, UR13, UPT ;  /* 0x0000000d2200728c */ /* 0x000fe4000bf24270 */
[----:B------:R-:W-:Y:S01]  /*1be0*/  IMAD.IADD R9, R8, 0x1, -R9 ;  /* 0x0000000108097824 */ /* 0x000fe200078e0a09 */
[----:B------:R-:W-:Y:S01]  /*1bf0*/  SHF.R.S32.HI R8, RZ, 0x5, R2 ;  /* 0x00000005ff087819 */ /* 0x000fe20000011402 */
[----:B------:R-:W-:Y:S01]  /*1c00*/  IMAD.U32 R2, RZ, RZ, UR35 ;  /* 0x00000023ff027e24 */ /* 0x000fe2000f8e00ff */
[----:B------:R-:W-:Y:S01]  /*1c10*/  IADD3 R5, R5, UR9, RZ ;  /* 0x0000000905057c10 */ /* 0x000fe2000fffe0ff */
[----:B------:R-:W-:-:S02]  /*1c20*/  ULDC.64 UR8, c[0x0][0x3c8] ;  /* 0x0000f20000087ab9 */ /* 0x000fc40000000a00 */
[----:B------:R-:W-:Y:S01]  /*1c30*/  IMAD.WIDE.U32 R6, R2, c[0x0][0x1a8], R6 ;  /* 0x00006a0002067a25 */ /* 0x000fe200078e0006 */
[----:B------:R-:W-:-:S03]  /*1c40*/  UIMAD.WIDE UR14, UR14, UR61, UR8 ;  /* 0x0000003d0e0e72a5 */ /* 0x000fc6000f8e0208 */
[----:B------:R-:W-:Y:S01]  /*1c50*/  IMAD R8, R8, UR46, R9 ;  /* 0x0000002e08087c24 */ /* 0x000fe2000f8e0209 */
[----:B------:R-:W-:Y:S01]  /*1c60*/  IADD3 R9, R7, UR12, RZ ;  /* 0x0000000c07097c10 */ /* 0x000fe2000fffe0ff */
[----:B------:R-:W-:Y:S01]  /*1c70*/  IMAD R2, R14, c[0x0][0x370], RZ ;  /* 0x0000dc000e027a24 */ /* 0x000fe200078e02ff */
[C---:B------:R-:W-:Y:S01]  /*1c80*/  LEA R242, P2, R6.reuse, c[0x0][0x160], 0x1 ;  /* 0x0000580006f27a11 */ /* 0x040fe200078408ff */
[C---:B------:R-:W-:Y:S01]  /*1c90*/  IMAD.WIDE.U32 R4, R15.reuse, c[0x0][0x370], R4 ;  /* 0x0000dc000f047a25 */ /* 0x040fe200078e0004 */
[----:B------:R-:W-:Y:S02]  /*1ca0*/  UMOV UR9, UR10 ;  /* 0x0000000a00097c82 */ /* 0x000fe40008000000 */
[----:B------:R-:W-:Y:S01]  /*1cb0*/  LEA.HI.X R243, R6, c[0x0][0x164], R9, 0x1, P2 ;  /* 0x0000590006f37a11 */ /* 0x000fe200010f0c09 */
[----:B------:R-:W-:Y:S01]  /*1cc0*/  IMAD R7, R15, c[0x0][0x374], R2 ;  /* 0x0000dd000f077a24 */ /* 0x000fe200078e0202 */
[----:B------:R-:W-:Y:S01]  /*1cd0*/  IADD3 R2, P0, R8, UR28, RZ ;  /* 0x0000001c08027c10 */ /* 0x000fe2000ff1e0ff */
[----:B------:R-:W-:Y:S01]  /*1ce0*/  UMOV UR8, UR11 ;  /* 0x0000000b00087c82 */ /* 0x000fe20008000000 */
[----:B------:R-:W-:Y:S01]  /*1cf0*/  LEA R240, P3, R4, c[0x0][0x330], 0x1 ;  /* 0x0000cc0004f07a11 */ /* 0x000fe200078608ff */
[----:B------:R-:W-:Y:S01]  /*1d00*/  IMAD.IADD R5, R5, 0x1, R7 ;  /* 0x0000000105057824 */ /* 0x000fe200078e0207 */
[----:B------:R-:W-:Y:S01]  /*1d10*/  LEA.HI.X.SX32 R8, R8, UR18, 0x1, P0 ;  /* 0x0000001208087c11 */ /* 0x000fe200080f0eff */
[----:B------:R-:W-:Y:S01]  /*1d20*/  UMOV UR11, UR14 ;  /* 0x0000000e000b7c82 */ /* 0x000fe20008000000 */
[----:B------:R-:W-:Y:S01]  /*1d30*/  PLOP3.LUT P0, PT, PT, PT, UP1, 0x80, 0x0 ;  /* 0x000000000000781c */ /* 0x000fe20003f0f018 */
[----:B------:R-:W-:Y:S01]  /*1d40*/  UMOV UR10, UR15 ;  /* 0x0000000f000a7c82 */ /* 0x000fe20008000000 */
[----:B------:R-:W-:-:S02]  /*1d50*/  LEA R234, P2, R2, c[0x0][0x350], 0x2 ;  /* 0x0000d40002ea7a11 */ /* 0x000fc400078410ff */
[----:B------:R-:W-:Y:S02]  /*1d60*/  LEA.HI.X R241, R4, c[0x0][0x334], R5, 0x1, P3 ;  /* 0x0000cd0004f17a11 */ /* 0x000fe400018f0c05 */
[----:B------:R-:W-:-:S07]  /*1d70*/  LEA.HI.X R235, R2, c[0x0][0x354], R8, 0x2, P2 ;  /* 0x0000d50002eb7a11 */ /* 0x000fce00010f1408 */
[----:B-1-34-:R-:W-:Y:S05]  /*1d80*/  @P0 BRA `(.L_x_375) ;  /* 0x0000080000000947 */ /* 0x01afea0003800000 */
        /* <DEDUP_REMOVED lines=18> */
.L_x_376:
        /* <DEDUP_REMOVED lines=18> */
.L_x_377:
        /* <DEDUP_REMOVED lines=20> */
[----:B------:R-:W-:-:S03]  /*2110*/  MOV R5, R2 ;  /* 0x0000000200057202 */ /* 0x000fc60000000f00 */
[C---:B------:R-:W-:Y:S02]  /*2120*/  IMAD R0, R15.reuse, c[0x0][0x3a4], R0 ;  /* 0x0000e9000f007a24 */ /* 0x040fe400078e0200 */
[----:B------:R-:W-:-:S05]  /*2130*/  IMAD.WIDE.U32 R8, R15, c[0x0][0x3a0], R4 ;  /* 0x0000e8000f087a25 */ /* 0x000fca00078e0004 */
[----:B------:R-:W-:Y:S02]  /*2140*/  IADD3 R0, R9, R0, RZ ;  /* 0x0000000009007210 */ /* 0x000fe40007ffe0ff */
[----:B------:R-:W-:-:S04]  /*2150*/  LEA R4, P0, R8, c[0x0][0x340], 0x1 ;  /* 0x0000d00008047a11 */ /* 0x000fc800078008ff */
[----:B------:R-:W-:-:S05]  /*2160*/  LEA.HI.X R5, R8, c[0x0][0x344], R0, 0x1, P0 ;  /* 0x0000d10008057a11 */ /* 0x000fca00000f0c00 */
[----:B------:R1:W-:Y:S04]  /*2170*/  STG.E.128 [R4.64], RZ ;  /* 0x000000ff04007986 */ /* 0x0003e8000c101d04 */
[----:B------:R1:W-:Y:S04]  /*2180*/  STG.E.128 [R4.64+0x80], RZ ;  /* 0x000080ff04007986 */ /* 0x0003e8000c101d04 */
[----:B------:R1:W-:Y:S04]  /*2190*/  STG.E.128 [R4.64+0x100], RZ ;  /* 0x000100ff04007986 */ /* 0x0003e8000c101d04 */
[----:B------:R1:W-:Y:S02]  /*21a0*/  STG.E.128 [R4.64+0x180], RZ ;  /* 0x000180ff04007986 */ /* 0x0003e4000c101d04 */
.L_x_379:
[----:B------:R-:W-:Y:S05]  /*21b0*/  BSYNC B0 ;  /* 0x0000000000007941 */ /* 0x000fea0003800000 */
.L_x_378:
[----:B------:R-:W-:Y:S01]  /*21c0*/  IADD3 R0, R15, 0x20, RZ ;  /* 0x000000200f007810 */ /* 0x000fe20007ffe0ff */
[----:B------:R-:W-:Y:S03]  /*21d0*/  BSSY B0, `(.L_x_380) ;  /* 0x0000010000007945 */ /* 0x000fe60003800000 */
[----:B------:R-:W-:-:S13]  /*21e0*/  ISETP.GE.AND P0, PT, R0, UR6, PT ;  /* 0x0000000600007c0c */ /* 0x000fda000bf06270 */
[----:B------:R-:W-:Y:S05]  /*21f0*/  @P0 BRA `(.L_x_381) ;  /* 0x000000d000000947 */ /* 0x000fea0003800000 */
[----:B------:R-:W-:Y:S02]  /*2200*/  IADD3 R0, P2, R15, 0x20, RZ ;  /* 0x000000200f007810 */ /* 0x000fe40007f5e0ff */
[----:B------:R-:W-:Y:S02]  /*2210*/  MOV R7, R2 ;  /* 0x0000000200077202 */ /* 0x000fe40000000f00 */
[----:B-1----:R-:W-:-:S03]  /*2220*/  IADD3.X R4, RZ, R14, RZ, P2, !PT ;  /* 0x0000000eff047210 */ /* 0x002fc600017fe4ff */
        /* <DEDUP_REMOVED lines=10> */
.L_x_381:
[----:B------:R-:W-:Y:S05]  /*22d0*/  BSYNC B0 ;  /* 0x0000000000007941 */ /* 0x000fea0003800000 */
.L_x_380:
        /* <DEDUP_REMOVED lines=27> */
.L_x_383:
[----:B------:R-:W-:Y:S05]  /*2490*/  BSYNC B0 ;  /* 0x0000000000007941 */ /* 0x000fea0003800000 */
.L_x_382:
[----:B------:R-:W-:Y:S05]  /*24a0*/  @P0 BRA `(.L_x_384) ;  /* 0x00006d8000000947 */ /* 0x000fea0003800000 */
[----:B------:R-:W-:Y:S02]  /*24b0*/  IADD3 R0, P0, R15, 0x20, RZ ;  /* 0x000000200f007810 */ /* 0x000fe40007f1e0ff */
[----:B------:R-:W-:-:S02]  /*24c0*/  MOV R7, R2 ;  /* 0x0000000200077202 */ /* 0x000fc40000000f00 */
        /* <DEDUP_REMOVED lines=12> */
.L_x_375:
[----:B------:R-:W2:Y:S01]  /*2590*/  LDL R6, [R1+0x50] ;  /* 0x0000500001067983 */ /* 0x000ea20000100800 */
[----:B------:R-:W-:Y:S01]  /*25a0*/  PLOP3.LUT P0, PT, PT, PT, UP6, 0x80, 0x0 ;  /* 0x000000000000781c */ /* 0x000fe20003f0f068 */
[----:B------:R-:W-:Y:S01]  /*25b0*/  UIMAD UR7, UR6, -0x40, UR25 ;  /* 0xffffffc0060778a4 */ /* 0x000fe2000f8e0219 */
[----:B------:R-:W-:Y:S01]  /*25c0*/  IADD3 R9, R15, 0x20, RZ ;  /* 0x000000200f097810 */ /* 0x000fe20007ffe0ff */
[----:B------:R-:W-:Y:S01]  /*25d0*/  IMAD.MOV.U32 R226, RZ, RZ, 0x40 ;  /* 0x00000040ffe27424 */ /* 0x000fe200078e00ff */
[----:B------:R-:W-:Y:S01]  /*25e0*/  ULEA.HI UR12, UR6, UR6, URZ, 0x1 ;  /* 0x00000006060c7291 */ /* 0x000fe2000f8f083f */
[----:B------:R-:W-:Y:S08]  /*25f0*/  BSSY B0, `(.L_x_385) ;  /* 0x000003e000007945 */ /* 0x000ff00003800000 */
[----:B------:R-:W-:Y:S01]  /*2600*/  @P0 BAR.SYNC.DEFER_BLOCKING 0x0 ;  /* 0x0000000000000b1d */ /* 0x000fe20000010000 */
[----:B------:R-:W-:Y:S01]  /*2610*/  ISETP.GE.AND P1, PT, R9, UR7, PT ;  /* 0x0000000709007c0c */ /* 0x000fe2000bf26270 */
[----:B------:R-:W-:Y:S01]  /*2620*/  IMAD.WIDE.U32 R4, R226, c[0x0][0x370], RZ ;  /* 0x0000dc00e2047a25 */ /* 0x000fe200078e00ff */
[----:B------:R-:W-:Y:S01]  /*2630*/  ISETP.GE.AND P2, PT, R15, UR7, PT ;  /* 0x000000070f007c0c */ /* 0x000fe2000bf46270 */
[----:B------:R-:W-:-:S02]  /*2640*/  ULOP3.LUT UR12, UR12, 0xfffffffe, URZ, 0xc0, !UPT ;  /* 0xfffffffe0c0c7892 */ /* 0x000fc4000f8ec03f */
[----:B------:R-:W-:Y:S02]  /*2650*/  IMAD R2, R226, c[0x0][0x374], RZ ;  /* 0x0000dd00e2027a24 */ /* 0x000fe400078e02ff */
[----:B------:R-:W-:-:S04]  /*2660*/  UIADD3 UR12, UR6, -UR12, URZ ;  /* 0x8000000c060c7290 */ /* 0x000fc8000fffe03f */
[----:B------:R-:W-:Y:S02]  /*2670*/  UISETP.NE.AND UP0, UPT, UR12, 0x1, UPT ;  /* 0x000000010c00788c */ /* 0x000fe4000bf05270 */
[----:B------:R-:W-:-:S04]  /*2680*/  @!P1 IADD3 R4, P3, R240, R4, RZ ;  /* 0x00000004f0049210 */ /* 0x000fc80007f7e0ff */
[----:B------:R-:W-:Y:S02]  /*2690*/  @!P1 IADD3.X R5, R241, R5, R2, P3, !PT ;  /* 0x00000005f1059210 */ /* 0x000fe40001ffe402 */
[----:B------:R-:W-:Y:S01]  /*26a0*/  PLOP3.LUT P0, PT, PT, PT, UP0, 0x80, 0x0 ;  /* 0x000000000000781c */ /* 0x000fe20003f0f008 */
        /* <DEDUP_REMOVED lines=22> */
[----:B--2---:R-:W-:-:S04]  /*2810*/  IADD3 R2, R6, 0x4000, RZ ;  /* 0x0000400006027810 */ /* 0x004fc80007ffe0ff */
[----:B------:R-:W-:-:S05]  /*2820*/  SEL R2, R2, R6, !P0 ;  /* 0x0000000602027207 */ /* 0x000fca0004000000 */
[----:B------:R-:W-:Y:S01]  /*2830*/  IMAD.SHL.U32 R236, R2, 0x2, RZ ;  /* 0x0000000202ec7824 */ /* 0x000fe200078e00ff */
[----:B------:R-:W-:Y:S05]  /*2840*/  @!P2 BRA `(.L_x_386) ;  /* 0x000001100000a947 */ /* 0x000fea0003800000 */
[----:B-1----:R1:W-:Y:S04]  /*2850*/  STS [R236], RZ ;  /* 0x000000ffec007388 */ /* 0x0023e80000000800 */
        /* <DEDUP_REMOVED lines=16> */
.L_x_386:
[----:B------:R-:W-:Y:S01]  /*2960*/  @!PT LDS RZ, [RZ] ;  /* 0x00000000fffff984 */ /* 0x000fe20000000800 */
[----:B------:R-:W-:Y:S01]  /*2970*/  @!PT LDS RZ, [RZ] ;  /* 0x00000000fffff984 */ /* 0x000fe20000000800 */
[----:B------:R-:W-:Y:S01]  /*2980*/  @!PT LDS RZ, [RZ] ;  /* 0x00000000fffff984 */ /* 0x000fe20000000800 */
[----:B-1----:R1:W-:Y:S04]  /*2990*/  LDGSTS.E.BYPASS.LTC128B.128 [R236], [R242.64] ;  /* 0x00000000f2ec7fae */ /* 0x0023e8000b901d44 */
[----:B------:R1:W-:Y:S04]  /*29a0*/  LDGSTS.E.BYPASS.LTC128B.128 [R236+0x2000], [R242.64+0x80] ;  /* 0x02000080f2ec7fae */ /* 0x0003e8000b901d44 */
[----:B------:R1:W-:Y:S04]  /*29b0*/  LDGSTS.E.BYPASS.LTC128B.128 [R236+0x4000], [R242.64+0x100] ;  /* 0x04000100f2ec7fae */ /* 0x0003e8000b901d44 */
[----:B------:R1:W-:Y:S02]  /*29c0*/  LDGSTS.E.BYPASS.LTC128B.128 [R236+0x6000], [R242.64+0x180] ;  /* 0x06000180f2ec7fae */ /* 0x0003e4000b901d44 */
.L_x_387:
[----:B------:R-:W-:Y:S05]  /*29d0*/  BSYNC B0 ;  /* 0x0000000000007941 */ /* 0x000fea0003800000 */
.L_x_385:
[----:B------:R-:W-:Y:S01]  /*29e0*/  BSSY B0, `(.L_x_388) ;  /* 0x000001e000007945 */ /* 0x000fe20003800000 */
[----:B------:R-:W-:-:S02]  /*29f0*/  IMAD R2, R226, c[0x0][0x194], RZ ;  /* 0x00006500e2027a24 */ /* 0x000fc400078e02ff */
[----:B------:R-:W-:Y:S01]  /*2a00*/  IMAD.WIDE.U32 R4, R226, c[0x0][0x190], RZ ;  /* 0x00006400e2047a25 */ /* 0x000fe200078e00ff */
        /* <DEDUP_REMOVED lines=18> */
.L_x_389:
[----:B------:R-:W-:-:S04]  /*2b30*/  IADD3 R4, P1, R242, R4, RZ ;  /* 0x00000004f2047210 */ /* 0x000fc80007f3e0ff */
[----:B------:R-:W-:-:S05]  /*2b40*/  IADD3.X R5, R243, R5, R2, P1, !PT ;  /* 0x00000005f3057210 */ /* 0x000fca0000ffe402 */
[----:B------:R-:W-:Y:S01]  /*2b50*/  @!PT LDS RZ, [RZ] ;  /* 0x00000000fffff984 */ /* 0x000fe20000000800 */
[----:B------:R-:W-:Y:S01]  /*2b60*/  @!PT LDS RZ, [RZ] ;  /* 0x00000000fffff984 */ /* 0x000fe20000000800 */
[----:B------:R-:W-:Y:S01]  /*2b70*/  @!PT LDS RZ, [RZ] ;  /* 0x00000000fffff984 */ /* 0x000fe20000000800 */
[----:B------:R2:W-:Y:S04]  /*2b80*/  LDGSTS.E.BYPASS.LTC128B.128 [R236+0x1000], [R4.64] ;  /* 0x0100000004ec7fae */ /* 0x0005e8000b901d44 */
[----:B------:R2:W-:Y:S04]  /*2b90*/  LDGSTS.E.BYPASS.LTC128B.128 [R236+0x3000], [R4.64+0x80] ;  /* 0x0300008004ec7fae */ /* 0x0005e8000b901d44 */
[----:B------:R2:W-:Y:S04]  /*2ba0*/  LDGSTS.E.BYPASS.LTC128B.128 [R236+0x5000], [R4.64+0x100] ;  /* 0x0500010004ec7fae */ /* 0x0005e8000b901d44 */
[----:B------:R2:W-:Y:S02]  /*2bb0*/  LDGSTS.E.BYPASS.LTC128B.128 [R236+0x7000], [R4.64+0x180] ;  /* 0x0700018004ec7fae */ /* 0x0005e4000b901d44 */
.L_x_390:
[----:B------:R-:W-:Y:S05]  /*2bc0*/  BSYNC B0 ;  /* 0x0000000000007941 */ /* 0x000fea0003800000 */
.L_x_388:
[----:B------:R-:W3:Y:S01]  /*2bd0*/  LDL R22, [R1+0x40] ;  /* 0x0000400001167983 */ /* 0x000ee20000100800 */
[----:B------:R-:W-:Y:S01]  /*2be0*/  ULDC.64 UR14, c[0x0][0x1a0] ;  /* 0x00006800000e7ab9 */ /* 0x000fe20000000a00 */
[----:B--2---:R-:W-:Y:S01]  /*2bf0*/  IMAD.U32 R4, RZ, RZ, UR23 ;  /* 0x00000017ff047e24 */ /* 0x004fe2000f8e00ff */
[----:B------:R-:W-:Y:S01]  /*2c00*/  UIMAD UR12, UR20, UR14, URZ ;  /* 0x0000000e140c72a4 */ /* 0x000fe2000f8e023f */
[----:B------:R-:W2:Y:S01]  /*2c10*/  LDL R21, [R1+0x54] ;  /* 0x0000540001157983 */ /* 0x000ea20000100800 */
[----:B------:R-:W-:Y:S01]  /*2c20*/  ULDC.64 UR18, c[0x0][0x198] ;  /* 0x0000660000127ab9 */ /* 0x000fe20000000a00 */
[----:B------:R-:W-:Y:S01]  /*2c30*/  IMAD.WIDE.U32 R6, R4, c[0x0][0x198], R16 ;  /* 0x0000660004067a25 */ /* 0x000fe200078e0010 */
[----:B------:R-:W-:-:S02]  /*2c40*/  UIMAD UR18, UR20, UR18, URZ ;  /* 0x00000012141272a4 */ /* 0x000fc4000f8e023f */
[----:B------:R-:W-:Y:S01]  /*2c50*/  UIMAD UR14, UR23, UR15, UR12 ;  /* 0x0000000f170e72a4 */ /* 0x000fe2000f8e020c */
[----:B------:R-:W-:Y:S01]  /*2c60*/  IMAD.WIDE.U32 R4, R4, c[0x0][0x1a0], R16 ;  /* 0x0000680004047a25 */ /* 0x000fe200078e0010 */
[----:B------:R-:W-:Y:S02]  /*2c70*/  UIMAD UR12, UR22, -0x40, UR16 ;  /* 0xffffffc0160c78a4 */ /* 0x000fe4000f8e0210 */
[----:B------:R-:W-:Y:S01]  /*2c80*/  UIMAD UR19, UR23, UR19, UR18 ;  /* 0x00000013171372a4 */ /* 0x000fe2000f8e0212 */
[----:B------:R-:W-:-:S03]  /*2c90*/  IADD3 R8, P3, R6, UR29, RZ ;  /* 0x0000001d06087c10 */ /* 0x000fc6000ff7e0ff */
[----:B------:R-:W-:Y:S02]  /*2ca0*/  ISETP.GE.AND P1, PT, R9, UR12, PT ;  /* 0x0000000c09007c0c */ /* 0x000fe4000bf26270 */
[----:B------:R-:W-:Y:S01]  /*2cb0*/  IMAD.U32 R2, RZ, RZ, UR19 ;  /* 0x00000013ff027e24 */ /* 0x000fe2000f8e00ff */
[----:B------:R-:W-:Y:S02]  /*2cc0*/  IADD3 R6, P2, R4, UR21, RZ ;  /* 0x0000001504067c10 */ /* 0x000fe4000ff5e0ff */
[----:B------:R-:W-:Y:S02]  /*2cd0*/  MOV R10, UR14 ;  /* 0x0000000e000a7c02 */ /* 0x000fe40008000f00 */
[----:B------:R-:W-:Y:S01]  /*2ce0*/  IADD3.X R9, R7, UR30, R2, P3, !PT ;  /* 0x0000001e07097c10 */ /* 0x000fe20009ffe402 */
[----:B------:R-:W-:Y:S01]  /*2cf0*/  IMAD R2, R13, c[0x0][0x1b8], RZ ;  /* 0x00006e000d027a24 */ /* 0x000fe200078e02ff */
[----:B------:R-:W-:Y:S02]  /*2d00*/  IADD3.X R7, R5, UR24, R10, P2, !PT ;  /* 0x0000001805077c10 */ /* 0x000fe400097fe40a */
[C---:B------:R-:W-:Y:S01]  /*2d10*/  ISETP.GE.AND P2, PT, R15.reuse, UR12, PT ;  /* 0x0000000c0f007c0c */ /* 0x040fe2000bf46270 */
[C---:B------:R-:W-:Y:S01]  /*2d20*/  IMAD R2, R0.reuse, c[0x0][0x1bc], R2 ;  /* 0x00006f0000027a24 */ /* 0x040fe200078e0202 */
[----:B------:R-:W-:Y:S01]  /*2d30*/  @!P1 IADD3 R16, P3, R15, 0x20, RZ ;  /* 0x000000200f109810 */ /* 0x000fe20007f7e0ff */
[----:B------:R-:W-:-:S04]  /*2d40*/  IMAD.WIDE.U32 R6, R0, c[0x0][0x1b8], R6 ;  /* 0x00006e0000067a25 */ /* 0x000fc800078e0006 */
[----:B------:R-:W-:Y:S02]  /*2d50*/  IMAD R4, R13, c[0x0][0x1b0], RZ ;  /* 0x00006c000d047a24 */ /* 0x000fe400078e02ff */
[----:B------:R-:W-:Y:S02]  /*2d60*/  IMAD.IADD R7, R7, 0x1, R2 ;  /* 0x0000000107077824 */ /* 0x000fe400078e0202 */
[C---:B------:R-:W-:Y:S02]  /*2d70*/  IMAD R10, R0.reuse, c[0x0][0x1b4], R4 ;  /* 0x00006d00000a7a24 */ /* 0x040fe400078e0204 */
[----:B------:R-:W-:Y:S01]  /*2d80*/  @!P1 IMAD.X R2, RZ, RZ, R14, P3 ;  /* 0x000000ffff029224 */ /* 0x000fe200018e060e */
[----:B------:R-:W-:Y:S01]  /*2d90*/  @!P1 IADD3 R12, P3, R15, 0x20, RZ ;  /* 0x000000200f0c9810 */ /* 0x000fe20007f7e0ff */
[----:B------:R-:W-:-:S04]  /*2da0*/  IMAD.WIDE.U32 R4, R0, c[0x0][0x1b0], R8 ;  /* 0x00006c0000047a25 */ /* 0x000fc800078e0008 */
[----:B------:R-:W-:Y:S02]  /*2db0*/  IMAD.IADD R5, R5, 0x1, R10 ;  /* 0x0000000105057824 */ /* 0x000fe400078e020a */
[----:B------:R-:W-:Y:S02]  /*2dc0*/  @!P2 IMAD R0, R14, c[0x0][0x198], RZ ;  /* 0x000066000e00aa24 */ /* 0x000fe400078e02ff */
[----:B------:R-:W-:Y:S01]  /*2dd0*/  @!P1 IMAD.X R10, RZ, RZ, R14, P3 ;  /* 0x000000ffff0a9224 */ /* 0x000fe200018e060e */
[----:B------:R-:W-:Y:S01]  /*2de0*/  @!P1 MOV R8, R4 ;  /* 0x0000000400089202 */ /* 0x000fe20000000f00 */
[----:B------:R-:W-:Y:S01]  /*2df0*/  @!P1 IMAD R2, R2, c[0x0][0x198], RZ ;  /* 0x0000660002029a24 */ /* 0x000fe200078e02ff */
[----:B------:R-:W-:Y:S01]  /*2e00*/  @!P1 MOV R18, R6 ;  /* 0x0000000600129202 */ /* 0x000fe20000000f00 */
[----:B------:R-:W-:Y:S02]  /*2e10*/  @!P1 IMAD.MOV.U32 R9, RZ, RZ, R5 ;  /* 0x000000ffff099224 */ /* 0x000fe400078e0005 */
[----:B------:R-:W-:-:S02]  /*2e20*/  @!P2 IMAD R11, R15, c[0x0][0x19c], R0 ;  /* 0x000067000f0baa24 */ /* 0x000fc400078e0200 */
[----:B------:R-:W-:Y:S02]  /*2e30*/  @!P2 IMAD R13, R14, c[0x0][0x1a0], RZ ;  /* 0x000068000e0daa24 */ /* 0x000fe400078e02ff */
[----:B------:R-:W-:-:S04]  /*2e40*/  @!P2 IMAD.WIDE.U32 R4, R15, c[0x0][0x198], R4 ;  /* 0x000066000f04aa25 */ /* 0x000fc800078e0004 */
[----:B------:R-:W-:Y:S02]  /*2e50*/  @!P1 IMAD R0, R10, c[0x0][0x1a0], RZ ;  /* 0x000068000a009a24 */ /* 0x000fe400078e02ff */
[----:B------:R-:W-:Y:S02]  /*2e60*/  @!P1 IMAD.MOV.U32 R19, RZ, RZ, R7 ;  /* 0x000000ffff139224 */ /* 0x000fe400078e0007 */
[C---:B------:R-:W-:Y:S02]  /*2e70*/  @!P1 IMAD R20, R16.reuse, c[0x0][0x19c], R2 ;  /* 0x0000670010149a24 */ /* 0x040fe400078e0202 */
[----:B------:R-:W-:Y:S01]  /*2e80*/  @!P1 IMAD.WIDE.U32 R16, R16, c[0x0][0x198], R8 ;  /* 0x0000660010109a25 */ /* 0x000fe200078e0008 */
[----:B------:R-:W-:Y:S02]  /*2e90*/  @!P2 IADD3 R2, R5, R11, RZ ;  /* 0x0000000b0502a210 */ /* 0x000fe40007ffe0ff */
[----:B------:R-:W-:Y:S01]  /*2ea0*/  @!P2 LEA R10, P3, R4, c[0x0][0x168], 0x1 ;  /* 0x00005a00040aaa11 */ /* 0x000fe200078608ff */
[----:B------:R-:W-:-:S02]  /*2eb0*/  @!P2 IMAD R9, R15, c[0x0][0x1a4], R13 ;  /* 0x000069000f09aa24 */ /* 0x000fc400078e020d */
[C---:B------:R-:W-:Y:S02]  /*2ec0*/  @!P1 IMAD R8, R12.reuse, c[0x0][0x1a4], R0 ;  /* 0x000069000c089a24 */ /* 0x040fe400078e0200 */
[----:B------:R-:W-:Y:S01]  /*2ed0*/  @!P1 IMAD.WIDE.U32 R12, R12, c[0x0][0x1a0], R18 ;  /* 0x000068000c0c9a25 */ /* 0x000fe200078e0012 */
[----:B------:R-:W-:-:S03]  /*2ee0*/  @!P2 LEA.HI.X R11, R4, c[0x0][0x16c], R2, 0x1, P3 ;  /* 0x00005b00040baa11 */ /* 0x000fc600018f0c02 */
[----:B------:R-:W-:Y:S01]  /*2ef0*/  @!P2 IMAD.WIDE.U32 R14, R15, c[0x0][0x1a0], R6 ;  /* 0x000068000f0eaa25 */ /* 0x000fe200078e0006 */
[----:B------:R-:W-:Y:S02]  /*2f00*/  @!P1 IADD3 R13, R13, R8, RZ ;  /* 0x000000080d0d9210 */ /* 0x000fe40007ffe0ff */
[----:B------:R-:W-:Y:S01]  /*2f10*/  @!P1 LEA R8, P5, R16, c[0x0][0x168], 0x1 ;  /* 0x00005a0010089a11 */ /* 0x000fe200078a08ff */
[----:B------:R-:W-:Y:S02]  /*2f20*/  @!P1 IMAD.IADD R2, R17, 0x1, R20 ;  /* 0x0000000111029824 */ /* 0x000fe400078e0214 */
[----:B------:R-:W-:-:S03]  /*2f30*/  @!P2 IMAD.IADD R5, R15, 0x1, R9 ;  /* 0x000000010f05a824 */ /* 0x000fc600078e0209 */
[----:B------:R-:W-:Y:S01]  /*2f40*/  @!P1 LEA.HI.X R9, R16, c[0x0][0x16c], R2, 0x1, P5 ;  /* 0x00005b0010099a11 */ /* 0x000fe200028f0c02 */
[----:B------:R-:W-:Y:S01]  /*2f50*/  @P2 STS.128 [R237+0x18000], RZ ;  /* 0x018000ffed002388 */ /* 0x000fe20000000c00 */
[----:B------:R-:W-:-:S03]  /*2f60*/  @!P2 LEA R6, P4, R14, c[0x0][0x170], 0x1 ;  /* 0x00005c000e06aa11 */ /* 0x000fc600078808ff */
[----:B------:R-:W-:Y:S04]  /*2f70*/  @P2 STS.128 [R237+0x1a000], RZ ;  /* 0x01a000ffed002388 */ /* 0x000fe80000000c00 */
[----:B------:R-:W-:Y:S04]  /*2f80*/  @P2 STS.128 [R237+0x1c000], RZ ;  /* 0x01c000ffed002388 */ /* 0x000fe80000000c00 */
[----:B------:R-:W-:Y:S04]  /*2f90*/  @P2 STS.128 [R237+0x1e000], RZ ;  /* 0x01e000ffed002388 */ /* 0x000fe80000000c00 */
[----:B------:R-:W-:Y:S01]  /*2fa0*/  @!PT LDS RZ, [RZ] ;  /* 0x00000000fffff984 */ /* 0x000fe20000000800 */
[----:B------:R-:W-:Y:S01]  /*2fb0*/  @!PT LDS RZ, [RZ] ;  /* 0x00000000fffff984 */ /* 0x000fe20000000800 */
[----:B------:R-:W-:Y:S01]  /*2fc0*/  @!PT LDS RZ, [RZ] ;  /* 0x00000000fffff984 */ /* 0x000fe20000000800 */
[----:B------:R4:W-:Y:S04]  /*2fd0*/  @!P2 LDGSTS.E.BYPASS.LTC128B.128 [R237+0x18000], [R10.64] ;  /* 0x180000000aedafae */ /* 0x0009e8000b901d44 */
[----:B------:R4:W-:Y:S01]  /*2fe0*/  @!P2 LDGSTS.E.BYPASS.LTC128B.128 [R237+0x1a000], [R10.64+0x80] ;  /* 0x1a0000800aedafae */ /* 0x0009e2000b901d44 */
[----:B------:R-:W-:-:S03]  /*2ff0*/  @!P1 LEA R4, P3, R12, c[0x0][0x170], 0x1 ;  /* 0x00005c000c049a11 */ /* 0x000fc600078608ff */
[----:B------:R4:W-:Y:S01]  /*3000*/  @!P2 LDGSTS.E.BYPASS.LTC128B.128 [R237+0x1c000], [R10.64+0x100] ;  /* 0x1c0001000aedafae */ /* 0x0009e2000b901d44 */
[----:B------:R-:W-:-:S03]  /*3010*/  @!P2 LEA.HI.X R7, R14, c[0x0][0x174], R5, 0x1, P4 ;  /* 0x00005d000e07aa11 */ /* 0x000fc600020f0c05 */
[----:B------:R4:W-:Y:S04]  /*3020*/  @!P2 LDGSTS.E.BYPASS.LTC128B.128 [R237+0x1e000], [R10.64+0x180] ;  /* 0x1e0001800aedafae */ /* 0x0009e8000b901d44 */
[----:B------:R-:W-:Y:S04]  /*3030*/  @P1 STS.128 [R237+0x19000], RZ ;  /* 0x019000ffed001388 */ /* 0x000fe80000000c00 */
[----:B------:R-:W-:Y:S04]  /*3040*/  @P1 STS.128 [R237+0x1b000], RZ ;  /* 0x01b000ffed001388 */ /* 0x000fe80000000c00 */
[----:B------:R-:W-:Y:S04]  /*3050*/  @P1 STS.128 [R237+0x1d000], RZ ;  /* 0x01d000ffed001388 */ /* 0x000fe80000000c00 */
[----:B------:R-:W-:Y:S04]  /*3060*/  @P1 STS.128 [R237+0x1f000], RZ ;  /* 0x01f000ffed001388 */ /* 0x000fe80000000c00 */
[----:B------:R-:W-:Y:S01]  /*3070*/  @!PT LDS RZ, [RZ] ;  /* 0x00000000fffff984 */ /* 0x000fe20000000800 */
[----:B------:R-:W-:Y:S01]  /*3080*/  @!PT LDS RZ, [RZ] ;  /* 0x00000000fffff984 */ /* 0x000fe20000000800 */
[----:B------:R-:W-:Y:S01]  /*3090*/  @!PT LDS RZ, [RZ] ;  /* 0x00000000fffff984 */ /* 0x000fe20000000800 */
[----:B------:R1:W-:Y:S01]  /*30a0*/  @!P1 LDGSTS.E.BYPASS.LTC128B.128 [R237+0x19000], [R8.64] ;  /* 0x1900000008ed9fae */ /* 0x0003e2000b901d44 */
[----:B------:R-:W-:-:S03]  /*30b0*/  @!P1 LEA.HI.X R5, R12, c[0x0][0x174], R13, 0x1, P3 ;  /* 0x00005d000c059a11 */ /* 0x000fc600018f0c0d */
[----:B------:R1:W-:Y:S04]  /*30c0*/  @!P1 LDGSTS.E.BYPASS.LTC128B.128 [R237+0x1b000], [R8.64+0x80] ;  /* 0x1b00008008ed9fae */ /* 0x0003e8000b901d44 */
[----:B------:R1:W-:Y:S04]  /*30d0*/  @!P1 LDGSTS.E.BYPASS.LTC128B.128 [R237+0x1d000], [R8.64+0x100] ;  /* 0x1d00010008ed9fae */ /* 0x0003e8000b901d44 */
        /* <DEDUP_REMOVED lines=8> */
[----:B------:R1:W-:Y:S04]  /*3160*/  @!P2 LDGSTS.E.BYPASS.LTC128B.128 [R237+0x20000], [R6.64] ;  /* 0x2000000006edafae */ /* 0x0003e8000b901d44 */
[----:B------:R1:W-:Y:S04]  /*3170*/  @!P2 LDGSTS.E.BYPASS.LTC128B.128 [R237+0x22000], [R6.64+0x80] ;  /* 0x2200008006edafae */ /* 0x0003e8000b901d44 */
[----:B------:R1:W-:Y:S04]  /*3180*/  @!P2 LDGSTS.E.BYPASS.LTC128B.128 [R237+0x24000], [R6.64+0x100] ;  /* 0x2400010006edafae */ /* 0x0003e8000b901d44 */
[----:B------:R1:W-:Y:S01]  /*3190*/  @!P2 LDGSTS.E.BYPASS.LTC128B.128 [R237+0x26000], [R6.64+0x180] ;  /* 0x2600018006edafae */ /* 0x0003e2000b901d44 */
[----:B------:R-:W-:Y:S01]  /*31a0*/  IMAD.MOV.U32 R247, RZ, RZ, 0x7f800000 ;  /* 0x7f800000fff77424 */ /* 0x000fe200078e00ff */
[----:B------:R-:W-:-:S02]  /*31b0*/  MOV R248, 0x7f800000 ;  /* 0x7f80000000f87802 */ /* 0x000fc40000000f00 */
        /* <DEDUP_REMOVED lines=12> */
[----:B---3--:R-:W-:-:S04]  /*3280*/  IADD3 R0, R22, 0x8, RZ ;  /* 0x0000000816007810 */ /* 0x008fc80007ffe0ff */
[----:B------:R-:W-:Y:S02]  /*3290*/  ISETP.GE.AND P6, PT, R0, UR7, PT ;  /* 0x0000000700007c0c */ /* 0x000fe4000bfc6270 */
[----:B------:R-:W-:Y:S02]  /*32a0*/  SHF.R.S32.HI R0, RZ, 0x1f, R22 ;  /* 0x0000001fff007819 */ /* 0x000fe40000011416 */
[C---:B------:R-:W-:Y:S02]  /*32b0*/  IADD3 R2, R22.reuse, 0x1, RZ ;  /* 0x0000000116027810 */ /* 0x040fe40007ffe0ff */
[C---:B------:R-:W-:Y:S01]  /*32c0*/  SHF.L.U64.HI R23, R22.reuse, 0x2, R0 ;  /* 0x0000000216177819 */ /* 0x040fe20000010200 */
[----:B------:R-:W-:Y:S02]  /*32d0*/  IMAD.U32 R0, RZ, RZ, UR25 ;  /* 0x00000019ff007e24 */ /* 0x000fe4000f8e00ff */
[----:B------:R-:W-:-:S03]  /*32e0*/  IMAD.SHL.U32 R24, R22, 0x4, RZ ;  /* 0x0000000416187824 */ /* 0x000fc600078e00ff */
[----:B------:R-:W-:Y:S02]  /*32f0*/  IADD3 R0, R2, UR16, -R0 ;  /* 0x0000001002007c10 */ /* 0x000fe4000fffe800 */
[----:B------:R-:W-:Y:S01]  /*3300*/  STL [R1+0x18], R24 ;  /* 0x0000181801007387 */ /* 0x000fe20000100800 */
[----:B------:R-:W-:-:S03]  /*3310*/  IADD3 R2, R233, 0x4000, RZ ;  /* 0x00004000e9027810 */ /* 0x000fc60007ffe0ff */
[----:B------:R-:W-:Y:S04]  /*3320*/  STL [R1+0x14], R23 ;  /* 0x0000141701007387 */ /* 0x000fe80000100800 */
[----:B------:R3:W-:Y:S01]  /*3330*/  STL [R1+0x38], R0 ;  /* 0x0000380001007387 */ /* 0x0007e20000100800 */
[----:B------:R-:W-:Y:S02]  /*3340*/  SEL R2, R2, R233, !P0 ;  /* 0x000000e902027207 */ /* 0x000fe40004000000 */
[----:B------:R-:W-:Y:S02]  /*3350*/  ISETP.GE.AND P3, PT, R22, UR7, PT ;  /* 0x0000000716007c0c */ /* 0x000fe4000bf66270 */
[----:B------:R-:W-:Y:S02]  /*3360*/  SHF.L.U32 R219, R2, 0x1, RZ ;  /* 0x0000000102db7819 */ /* 0x000fe400000006ff */
[----:B-1----:R-:W-:-:S02]  /*3370*/  IADD3 R6, P2, R24, UR9, RZ ;  /* 0x0000000918067c10 */ /* 0x002fc4000ff5e0ff */
[----:B---3--:R-:W-:-:S04]  /*3380*/  IADD3 R0, R232, 0x4000, RZ ;  /* 0x00004000e8007810 */ /* 0x008fc80007ffe0ff */
[----:B------:R-:W-:-:S05]  /*3390*/  SEL R0, R0, R232, !P0 ;  /* 0x000000e800007207 */ /* 0x000fca0004000000 */
[----:B------:R-:W-:Y:S02]  /*33a0*/  IMAD.SHL.U32 R2, R0, 0x2, RZ ;  /* 0x0000000200027824 */ /* 0x000fe400078e00ff */
[----:B------:R-:W-:Y:S01]  /*33b0*/  IMAD.MOV.U32 R0, RZ, RZ, c[0x0][0x22c] ;  /* 0x00008b00ff007624 */ /* 0x000fe200078e00ff */
[----:B------:R-:W-:-:S03]  /*33c0*/  IADD3.X R7, R23, UR8, RZ, P2, !PT ;  /* 0x0000000817077c10 */ /* 0x000fc600097fe4ff */
[----:B------:R-:W-:Y:S02]  /*33d0*/  IMAD R0, R0, c[0x0][0x1c0], RZ ;  /* 0x0000700000007a24 */ /* 0x000fe400078e02ff */
[----:B------:R1:W5:Y:S02]  /*33e0*/  @!P3 LDG.E R247, [R6.64] ;  /* 0x0000000406f7b981 */ /* 0x000364000c1e1900 */
[C---:B------:R-:W-:Y:S01]  /*33f0*/  IMAD.SHL.U32 R8, R0.reuse, 0x10, RZ ;  /* 0x0000001000087824 */ /* 0x040fe200078e00ff */
[----:B------:R-:W-:Y:S01]  /*3400*/  SHF.L.U32 R238, R0, 0x3, RZ ;  /* 0x0000000300ee7819 */ /* 0x000fe200000006ff */
[----:B------:R1:W5:Y:S03]  /*3410*/  @!P6 LDG.E R248, [R6.64+0x20] ;  /* 0x0000200406f8e981 */ /* 0x000366000c1e1900 */
[C---:B------:R-:W-:Y:S02]  /*3420*/  IADD3 R5, R8.reuse, 0x60, RZ ;  /* 0x0000006008057810 */ /* 0x040fe40007ffe0ff */
[----:B------:R-:W-:-:S02]  /*3430*/  IADD3 R4, R8, 0x80, RZ ;  /* 0x0000008008047810 */ /* 0x000fc40007ffe0ff */
[----:B----4-:R-:W-:Y:S01]  /*3440*/  IADD3 R10, R8, 0xa0, RZ ;  /* 0x000000a0080a7810 */ /* 0x010fe20007ffe0ff */
[C---:B------:R-:W-:Y:S01]  /*3450*/  IMAD.IADD R5, R238.reuse, 0x1, R5 ;  /* 0x00000001ee057824 */ /* 0x040fe200078e0205 */
[----:B------:R-:W-:-:S03]  /*3460*/  IADD3 R4, R238, R4, RZ ;  /* 0x00000004ee047210 */ /* 0x000fc60007ffe0ff */
[----:B------:R-:W-:Y:S01]  /*3470*/  IMAD.IADD R0, R238, 0x1, R10 ;  /* 0x00000001ee007824 */ /* 0x000fe200078e020a */
[C---:B-1----:R-:W-:Y:S02]  /*3480*/  IADD3 R7, R8.reuse, 0x20, RZ ;  /* 0x0000002008077810 */ /* 0x042fe40007ffe0ff */
[----:B------:R-:W-:Y:S02]  /*3490*/  IADD3 R6, R8, 0x40, RZ ;  /* 0x0000004008067810 */ /* 0x000fe40007ffe0ff */
[----:B------:R-:W-:-:S03]  /*34a0*/  IADD3 R7, R238, R7, RZ ;  /* 0x00000007ee077210 */ /* 0x000fc60007ffe0ff */
[C---:B------:R-:W-:Y:S02]  /*34b0*/  IMAD.IADD R6, R238.reuse, 0x1, R6 ;  /* 0x00000001ee067824 */ /* 0x040fe400078e0206 */
[C---:B------:R-:W-:Y:S01]  /*34c0*/  IMAD.IADD R7, R238.reuse, 0x1, R7 ;  /* 0x00000001ee077824 */ /* 0x040fe200078e0207 */
[C---:B------:R-:W-:Y:S01]  /*34d0*/  IADD3 R5, R238.reuse, R5, RZ ;  /* 0x00000005ee057210 */ /* 0x040fe20007ffe0ff */
[----:B------:R-:W-:Y:S01]  /*34e0*/  IMAD.IADD R6, R238, 0x1, R6 ;  /* 0x00000001ee067824 */ /* 0x000fe200078e0206 */
[----:B------:R-:W-:Y:S01]  /*34f0*/  IADD3 R9, R8, 0xc0, RZ ;  /* 0x000000c008097810 */ /* 0x000fe20007ffe0ff */
[C---:B------:R-:W-:Y:S01]  /*3500*/  IMAD.IADD R4, R238.reuse, 0x1, R4 ;  /* 0x00000001ee047824 */ /* 0x040fe200078e0204 */
[C---:B------:R-:W-:Y:S01]  /*3510*/  IADD3 R7, R238.reuse, R7, RZ ;  /* 0x00000007ee077210 */ /* 0x040fe20007ffe0ff */
[----:B------:R-:W-:Y:S01]  /*3520*/  IMAD.IADD R0, R238, 0x1, R0 ;  /* 0x00000001ee007824 */ /* 0x000fe200078e0200 */
        /* <DEDUP_REMOVED lines=11> */
[----:B------:R1:W-:Y:S01]  /*35e0*/  STL [R1+0x10], R7 ;  /* 0x0000100701007387 */ /* 0x0003e20000100800 */
[----:B------:R-:W-:-:S03]  /*35f0*/  IMAD.IADD R0, R238, 0x1, R0 ;  /* 0x00000001ee007824 */ /* 0x000fc600078e0200 */
[----:B------:R3:W-:Y:S01]  /*3600*/  STL [R1+0xc], R6 ;  /* 0x00000c0601007387 */ /* 0x0007e20000100800 */
[----:B------:R-:W-:-:S03]  /*3610*/  IADD3 R250, R238, R8, RZ ;  /* 0x00000008eefa7210 */ /* 0x000fc60007ffe0ff */
[----:B------:R-:W-:Y:S01]  /*3620*/  STL [R1+0x8], R5 ;  /* 0x0000080501007387 */ /* 0x000fe20000100800 */
[----:B------:R-:W-:-:S03]  /*3630*/  IMAD.IADD R8, R238, 0x1, R6 ;  /* 0x00000001ee087824 */ /* 0x000fc600078e0206 */
[----:B------:R-:W-:Y:S04]  /*3640*/  STL [R1+0x4], R4 ;  /* 0x0000040401007387 */ /* 0x000fe80000100800 */
[----:B------:R-:W-:Y:S01]  /*3650*/  STL [R1], R0 ;  /* 0x0000000001007387 */ /* 0x000fe20000100800 */
[----:B-1----:R-:W-:-:S05]  /*3660*/  IADD3 R7, R238, R7, RZ ;  /* 0x00000007ee077210 */ /* 0x002fca0007ffe0ff */
[----:B------:R1:W-:Y:S01]  /*3670*/  STL [R1+0x2c], R7 ;  /* 0x00002c0701007387 */ /* 0x0003e20000100800 */
[----:B---3--:R-:W-:-:S03]  /*3680*/  IMAD.IADD R6, R238, 0x1, R4 ;  /* 0x00000001ee067824 */ /* 0x008fc600078e0204 */
[----:B------:R3:W-:Y:S01]  /*3690*/  STL [R1+0x28], R8 ;  /* 0x0000280801007387 */ /* 0x0007e20000100800 */
[----:B------:R-:W-:Y:S01]  /*36a0*/  IMAD.IADD R9, R238, 0x1, R9 ;  /* 0x00000001ee097824 */ /* 0x000fe200078e0209 */
[----:B--2---:R-:W-:Y:S01]  /*36b0*/  R2P PR, R21, 0x6 ;  /* 0x0000000615007804 */ /* 0x004fe20000000000 */
[----:B------:R-:W-:-:S03]  /*36c0*/  IMAD.MOV.U32 R231, RZ, RZ, 0x20 ;  /* 0x00000020ffe77424 */ /* 0x000fc600078e00ff */
[C---:B------:R-:W-:Y:S02]  /*36d0*/  IADD3 R9, R238.reuse, R9, RZ ;  /* 0x00000009ee097210 */ /* 0x040fe40007ffe0ff */
[C---:B-1----:R-:W-:Y:S02]  /*36e0*/  IADD3 R7, R238.reuse, R5, RZ ;  /* 0x00000005ee077210 */ /* 0x042fe40007ffe0ff */
[----:B------:R-:W-:-:S03]  /*36f0*/  IADD3 R5, R238, R0, RZ ;  /* 0x00000000ee057210 */ /* 0x000fc60007ffe0ff */
[----:B------:R3:W-:Y:S04]  /*3700*/  STL [R1+0x24], R7 ;  /* 0x0000240701007387 */ /* 0x0007e80000100800 */
[----:B------:R3:W-:Y:S04]  /*3710*/  STL [R1+0x20], R6 ;  /* 0x0000200601007387 */ /* 0x0007e80000100800 */
[----:B------:R3:W-:Y:S01]  /*3720*/  STL [R1+0x1c], R5 ;  /* 0x00001c0501007387 */ /* 0x0007e20000100800 */
[----:B------:R-:W-:Y:S01]  /*3730*/  IMAD.IADD R252, R238, 0x1, R9 ;  /* 0x00000001eefc7824 */ /* 0x000fe200078e0209 */
[----:B------:R-:W-:-:S02]  /*3740*/  SEL R231, R231, 0xffffffe0, !P1 ;  /* 0xffffffe0e7e77807 */ /* 0x000fc40004800000 */
[----:B------:R-:W-:Y:S01]  /*3750*/  SHF.L.U32 R222, R233, 0x1, RZ ;  /* 0x00000001e9de7819 */ /* 0x000fe200000006ff */
[----:B------:R-:W-:Y:S01]  /*3760*/  IMAD.IADD R249, R238, 0x1, R250 ;  /* 0x00000001eef97824 */ /* 0x000fe200078e02fa */
[----:B------:R-:W-:Y:S01]  /*3770*/  SEL R226, R226, 0xffffffc0, !P2 ;  /* 0xffffffc0e2e27807 */ /* 0x000fe20005000000 */
[----:B------:R-:W-:Y:S01]  /*3780*/  IMAD.IADD R228, R227, 0x1, R231 ;  /* 0x00000001e3e47824 */ /* 0x000fe200078e02e7 */
[----:B------:R-:W-:Y:S02]  /*3790*/  IADD3 R223, R231, R222, RZ ;  /* 0x000000dee7df7210 */ /* 0x000fe40007ffe0ff */
[C---:B------:R-:W-:Y:S01]  /*37a0*/  IADD3 R251, R238.reuse, R252, RZ ;  /* 0x000000fceefb7210 */ /* 0x040fe20007ffe0ff */
        /* <DEDUP_REMOVED lines=65> */
[----:B------:R-:W-:Y:S01]  /*3bc0*/  IMAD.IADD R229, R227, 0x1, R226 ;  /* 0x00000001e3e57824 */ /* 0x000fe200078e02e2 */
[----:B------:R-:W-:Y:S01]  /*3bd0*/  IADD3 R0, R238, R249, RZ ;  /* 0x000000f9ee007210 */ /* 0x000fe20007ffe0ff */
[----:B------:R-:W-:-:S02]  /*3be0*/  IMAD.IADD R225, R226, 0x1, R222 ;  /* 0x00000001e2e17824 */ /* 0x000fc400078e02de */
[C---:B------:R-:W-:Y:S02]  /*3bf0*/  IMAD.IADD R230, R226.reuse, 0x1, R228 ;  /* 0x00000001e2e67824 */ /* 0x040fe400078e02e4 */
[----:B------:R-:W-:Y:S02]  /*3c00*/  IMAD.IADD R224, R226, 0x1, R223 ;  /* 0x00000001e2e07824 */ /* 0x000fe400078e02df */
[----:B------:R-:W-:Y:S01]  /*3c10*/  IMAD.IADD R4, R238, 0x1, R251 ;  /* 0x00000001ee047824 */ /* 0x000fe200078e02fb */
[----:B------:R-:W-:Y:S02]  /*3c20*/  UIADD3 UR14, UR23, 0x40, URZ ;  /* 0x00000040170e7890 */ /* 0x000fe4000fffe03f */
[----:B---3--:R-:W-:Y:S02]  /*3c30*/  UIADD3 UR15, UR15, -UR16, URZ ;  /* 0x800000100f0f7290 */ /* 0x008fe4000fffe03f */
.L_x_393:
[----:B------:R-:W0:Y:S01]  /*3c40*/  LDGDEPBAR ;  /* 0x00000000000079af */ /* 0x000e220000000000 */
[C---:B------:R-:W-:Y:S01]  /*3c50*/  IMAD.IADD R109, R219.reuse, 0x1, R231 ;  /* 0x00000001db6d7824 */ /* 0x040fe200078e02e7 */
[----:B------:R-:W-:Y:S01]  /*3c60*/  USHF.L.U32 UR7, UR6, 0x6, URZ ;  /* 0x0000000606077899 */ /* 0x000fe2000800063f */
[--C-:B------:R-:W-:Y:S01]  /*3c70*/  IMAD.IADD R108, R219, 0x1, R226.reuse ;  /* 0x00000001db6c7824 */ /* 0x100fe200078e02e2 */
[----:B-----5:R-:W-:Y:S01]  /*3c80*/  FSETP.NEU.FTZ.AND P1, PT, R247, -INF , PT ;  /* 0xff800000f700780b */ /* 0x020fe20003f3d000 */
[----:B------:R-:W-:Y:S01]  /*3c90*/  IMAD.IADD R0, R109, 0x1, R226 ;  /* 0x000000016d007824 */ /* 0x000fe200078e02e2 */
[----:B------:R-:W2:Y:S01]  /*3ca0*/  LDL R111, [R1+0x38] ;  /* 0x00003800016f7983 */ /* 0x000ea20000100800 */
[----:B------:R-:W-:Y:S02]  /*3cb0*/  UISETP.GE.AND UP0, UPT, UR7, UR15, UPT ;  /* 0x0000000f0700728c */ /* 0x000fe4000bf06270 */
[----:B------:R-:W-:Y:S02]  /*3cc0*/  UISETP.GT.AND UP3, UPT, UR6, UR13, UPT ;  /* 0x0000000d0600728c */ /* 0x000fe4000bf64270 */
[----:B------:R-:W3:Y:S01]  /*3cd0*/  LDL R110, [R1+0x3c] ;  /* 0x00003c00016e7983 */ /* 0x000ee20000100800 */
[----:B------:R-:W-:Y:S04]  /*3ce0*/  UISETP.LT.AND UP0, UPT, UR14, UR16, UP0 ;  /* 0x000000100e00728c */ /* 0x000fe80008701270 */
[----:B------:R-:W4:Y:S02]  /*3cf0*/  LDL R113, [R1+0x18] ;  /* 0x0000180001717983 */ /* 0x000f240000100800 */
[----:B------:R-:W-:Y:S03]  /*3d00*/  PLOP3.LUT P0, PT, PT, PT, UP0, 0x80, 0x0 ;  /* 0x000000000000781c */ /* 0x000fe60003f0f008 */
[----:B------:R-:W2:Y:S01]  /*3d10*/  LDL R112, [R1+0x14] ;  /* 0x0000140001707983 */ /* 0x000ea20000100800 */
        /* <DEDUP_REMOVED lines=42> */
[----:B------:R-:W3:Y:S02]  /*3fc0*/  LDSM.16.M88.4 R104, [R218+0x1a800] ;  /* 0x01a80000da68783b */ /* 0x000ee40000000200 */
[C---:B------:R-:W-:Y:S08]  /*3fd0*/  HMMA.16816.F32.BF16 R4, R88.reuse, R92, R4 ;  /* 0x0000005c5804723c */ /* 0x040ff00000041804 */
[C---:B------:R-:W-:Y:S01]  /*3fe0*/  HMMA.16816.F32.BF16 R8, R88.reuse, R94, R8 ;  /* 0x0000005e5808723c */ /* 0x040fe20000041808 */
[----:B------:R-:W-:Y:S07]  /*3ff0*/  LDSM.16.M88.4 R92, [R217+0x1a000] ;  /* 0x01a00000d95c783b */ /* 0x000fee0000000200 */
[C---:B------:R-:W-:Y:S08]  /*4000*/  HMMA.16816.F32.BF16 R12, R88.reuse, R96, R12 ;  /* 0x00000060580c723c */ /* 0x040ff0000004180c */
[----:B------:R-:W-:Y:S01]  /*4010*/  HMMA.16816.F32.BF16 R16, R88, R98, R16 ;  /* 0x000000625810723c */ /* 0x000fe20000041810 */
[----:B------:R-:W2:Y:S05]  /*4020*/  LDSM.16.M88.4 R88, [R0+0x2000] ;  /* 0x002000000058783b */ /* 0x000eaa0000000200 */
[----:B------:R-:W4:Y:S02]  /*4030*/  LDSM.16.M88.4 R96, [R217+0x1a800] ;  /* 0x01a80000d960783b */ /* 0x000f240000000200 */
[C---:B-1----:R-:W-:Y:S08]  /*4040*/  HMMA.16816.F32.BF16 R4, R84.reuse, R100, R4 ;  /* 0x000000645404723c */ /* 0x042ff00000041804 */
[C---:B------:R-:W-:Y:S01]  /*4050*/  HMMA.16816.F32.BF16 R8, R84.reuse, R102, R8 ;  /* 0x000000665408723c */ /* 0x040fe20000041808 */
[----:B------:R-:W-:Y:S07]  /*4060*/  LDSM.16.M88.4 R100, [R3+0x1c000] ;  /* 0x01c000000364783b */ /* 0x000fee0000000200 */
[C---:B---3--:R-:W-:Y:S08]  /*4070*/  HMMA.16816.F32.BF16 R12, R84.reuse, R104, R12 ;  /* 0x00000068540c723c */ /* 0x048ff0000004180c */
[----:B------:R-:W-:Y:S01]  /*4080*/  HMMA.16816.F32.BF16 R16, R84, R106, R16 ;  /* 0x0000006a5410723c */ /* 0x000fe20000041810 */
[----:B------:R-:W1:Y:S05]  /*4090*/  LDSM.16.M88.4 R84, [R219+0x4000] ;  /* 0x00400000db54783b */ /* 0x000e6a0000000200 */
[----:B------:R-:W3:Y:S02]  /*40a0*/  LDSM.16.M88.4 R104, [R3+0x1c800] ;  /* 0x01c800000368783b */ /* 0x000ee40000000200 */
[C---:B--2---:R-:W-:Y:S08]  /*40b0*/  HMMA.16816.F32.BF16 R4, R88.reuse, R92, R4 ;  /* 0x0000005c5804723c */ /* 0x044ff00000041804 */
[C---:B------:R-:W-:Y:S01]  /*40c0*/  HMMA.16816.F32.BF16 R8, R88.reuse, R94, R8 ;  /* 0x0000005e5808723c */ /* 0x040fe20000041808 */
[----:B------:R-:W-:Y:S07]  /*40d0*/  LDSM.16.M88.4 R92, [R216+0x1c000] ;  /* 0x01c00000d85c783b */ /* 0x000fee0000000200 */
[C---:B----4-:R-:W-:Y:S08]  /*40e0*/  HMMA.16816.F32.BF16 R12, R88.reuse, R96, R12 ;  /* 0x00000060580c723c */ /* 0x050ff0000004180c */
        /* <DEDUP_REMOVED lines=43> */
[----:B------:R2:W4:Y:S07]  /*43a0*/  LDSM.16.M88.4 R88, [R0+0x6000] ;  /* 0x006000000058783b */ /* 0x00052e0000000200 */
[C---:B-1----:R-:W-:Y:S08]  /*43b0*/  HMMA.16816.F32.BF16 R4, R84.reuse, R100, R4 ;  /* 0x000000645404723c */ /* 0x042ff00000041804 */
[C---:B------:R-:W-:Y:S01]  /*43c0*/  HMMA.16816.F32.BF16 R8, R84.reuse, R102, R8 ;  /* 0x000000665408723c */ /* 0x040fe20000041808 */
[----:B--2---:R-:W-:Y:S07]  /*43d0*/  IMAD.U32 R0, RZ, RZ, UR22 ;  /* 0x00000016ff007e24 */ /* 0x004fee000f8e00ff */
[C---:B---3--:R-:W-:Y:S04]  /*43e0*/  HMMA.16816.F32.BF16 R12, R84.reuse, R104, R12 ;  /* 0x00000068540c723c */ /* 0x048fe8000004180c */
[----:B------:R-:W-:Y:S04]  /*43f0*/  @!P0 IMAD R0, R0, 0x40, R110 ;  /* 0x0000004000008824 */ /* 0x000fe800078e026e */
[----:B------:R-:W-:Y:S04]  /*4400*/  HMMA.16816.F32.BF16 R16, R84, R106, R16 ;  /* 0x0000006a5410723c */ /* 0x000fe80000041810 */
[----:B------:R-:W-:Y:S03]  /*4410*/  @!P0 IADD3 R97, R0, 0x1, RZ ;  /* 0x0000000100618810 */ /* 0x000fe60007ffe0ff */
[----:B------:R-:W-:Y:S01]  /*4420*/  @!P0 IADD3 R84, R111, UR7, RZ ;  /* 0x000000076f548c10 */ /* 0x000fe2000fffe0ff */
[C---:B----4-:R-:W-:Y:S05]  /*4430*/  HMMA.16816.F32.BF16 R4, R88.reuse, R92, R4 ;  /* 0x0000005c5804723c */ /* 0x050fea0000041804 */
[----:B------:R-:W-:Y:S02]  /*4440*/  @!P0 IMNMX R96, R84, UR16, PT ;  /* 0x0000001054608c17 */ /* 0x000fe4000b800200 */
[----:B------:R-:W-:Y:S01]  /*4450*/  FMUL.FTZ R92, R247, 1.4426950216293334961 ;  /* 0x3fb8aa3bf75c7820 */ /* 0x000fe20000410000 */
[C---:B------:R-:W-:Y:S03]  /*4460*/  HMMA.16816.F32.BF16 R8, R88.reuse, R94, R8 ;  /* 0x0000005e5808723c */ /* 0x040fe60000041808 */
[-C--:B------:R-:W-:Y:S02]  /*4470*/  @!P0 ISETP.GE.AND P2, PT, R0, R96.reuse, PT ;  /* 0x000000600000820c */ /* 0x080fe40003f46270 */
[----:B------:R-:W-:Y:S02]  /*4480*/  FSEL R92, R92, RZ, P1 ;  /* 0x000000ff5c5c7208 */ /* 0x000fe40000800000 */
[----:B------:R-:W-:Y:S02]  /*4490*/  @!P0 IADD3 R93, R84, 0x8, RZ ;  /* 0x00000008545d8810 */ /* 0x000fe40007ffe0ff */
[----:B------:R-:W1:Y:S01]  /*44a0*/  LDSM.16.M88.4 R84, [R217+0x1e800] ;  /* 0x01e80000d954783b */ /* 0x000e620000000200 */
[-C--:B------:R-:W-:Y:S02]  /*44b0*/  @!P0 ISETP.GE.AND P1, PT, R97, R96.reuse, PT ;  /* 0x000000606100820c */ /* 0x080fe40003f26270 */
[----:B------:R-:W-:Y:S04]  /*44c0*/  @!P0 IMNMX R93, R93, UR16, PT ;  /* 0x000000105d5d8c17 */ /* 0x000fe8000b800200 */
[----:B------:R-:W-:Y:S02]  /*44d0*/  @!P0 FSEL R4, R4, -INF , !P2 ;  /* 0xff80000004048808 */ /* 0x000fe40005000000 */
[----:B------:R-:W-:Y:S02]  /*44e0*/  @!P0 FSEL R5, R5, -INF , !P1 ;  /* 0xff80000005058808 */ /* 0x000fe40004800000 */
[-C--:B------:R-:W-:Y:S01]  /*44f0*/  @!P0 ISETP.GE.AND P2, PT, R0, R93.reuse, PT ;  /* 0x0000005d0000820c */ /* 0x080fe20003f46270 */
[--C-:B------:R-:W-:Y:S01]  /*4500*/  FFMA.FTZ R4, R4, c[0x0][0x23c], -R92.reuse ;  /* 0x00008f0004047a23 */ /* 0x100fe2000001085c */
[----:B------:R-:W-:Y:S01]  /*4510*/  FSETP.NEU.FTZ.AND P1, PT, R248, -INF , PT ;  /* 0xff800000f800780b */ /* 0x000fe20003f3d000 */
[----:B------:R-:W-:Y:S01]  /*4520*/  FFMA.FTZ R5, R5, c[0x0][0x23c], -R92 ;  /* 0x00008f0005057a23 */ /* 0x000fe2000001085c */
[----:B------:R-:W-:Y:S01]  /*4530*/  @!P0 FSEL R6, R6, -INF , !P2 ;  /* 0xff80000006068808 */ /* 0x000fe20005000000 */
[----:B------:R2:W-:Y:S10]  /*4540*/  MUFU.EX2 R105, R4 ;  /* 0x0000000400697308 */ /* 0x0005f40000000800 */
[----:B------:R3:W4:Y:S01]  /*4550*/  MUFU.EX2 R109, R5 ;  /* 0x00000005006d7308 */ /* 0x0007220000000800 */
[C---:B-1----:R-:W-:Y:S03]  /*4560*/  HMMA.16816.F32.BF16 R12, R88.reuse, R84, R12 ;  /* 0x00000054580c723c */ /* 0x042fe6000004180c */
[----:B--2---:R-:W-:Y:S05]  /*4570*/  FMUL.FTZ R4, R248, 1.4426950216293334961 ;  /* 0x3fb8aa3bf8047820 */ /* 0x004fea0000410000 */
[----:B------:R-:W-:Y:S04]  /*4580*/  HMMA.16816.F32.BF16 R16, R88, R86, R16 ;  /* 0x000000565810723c */ /* 0x000fe80000041810 */
[----:B------:R-:W-:Y:S02]  /*4590*/  FSEL R4, R4, RZ, P1 ;  /* 0x000000ff04047208 */ /* 0x000fe40000800000 */
[-C--:B------:R-:W-:Y:S02]  /*45a0*/  @!P0 ISETP.GE.AND P1, PT, R97, R93.reuse, PT ;  /* 0x0000005d6100820c */ /* 0x080fe40003f26270 */
[----:B---3--:R-:W-:Y:S01]  /*45b0*/  @!P0 IADD3 R5, R0, 0x8, RZ ;  /* 0x0000000800058810 */ /* 0x008fe20007ffe0ff */
[--C-:B------:R-:W-:Y:S03]  /*45c0*/  FFMA.FTZ R6, R6, c[0x0][0x23c], -R4.reuse ;  /* 0x00008f0006067a23 */ /* 0x100fe60000010804 */
[----:B------:R-:W-:Y:S01]  /*45d0*/  @!P0 FSEL R7, R7, -INF , !P1 ;  /* 0xff80000007078808 */ /* 0x000fe20004800000 */
[----:B------:R1:W-:Y:S01]  /*45e0*/  MUFU.EX2 R110, R6 ;  /* 0x00000006006e7308 */ /* 0x0003e20000000800 */
[-C--:B------:R-:W-:Y:S03]  /*45f0*/  @!P0 ISETP.GE.AND P1, PT, R5, R96.reuse, PT ;  /* 0x000000600500820c */ /* 0x080fe60003f26270 */
[----:B------:R-:W-:Y:S01]  /*4600*/  FFMA.FTZ R7, R7, c[0x0][0x23c], -R4 ;  /* 0x00008f0007077a23 */ /* 0x000fe20000010804 */
[----:B------:R-:W-:Y:S05]  /*4610*/  @!P0 FSEL R8, R8, -INF , !P1 ;  /* 0xff80000008088808 */ /* 0x000fea0004800000 */
[----:B------:R-:W-:Y:S01]  /*4620*/  MUFU.EX2 R111, R7 ;  /* 0x00000007006f7308 */ /* 0x000fe20000000800 */
[--C-:B------:R-:W-:Y:S09]  /*4630*/  FFMA.FTZ R8, R8, c[0x0][0x23c], -R92.reuse ;  /* 0x00008f0008087a23 */ /* 0x100ff2000001085c */
[----:B------:R-:W-:Y:S01]  /*4640*/  MUFU.EX2 R106, R8 ;  /* 0x00000008006a7308 */ /* 0x000fe20000000800 */
[----:B-1----:R-:W-:Y:S04]  /*4650*/  @!P0 IADD3 R6, R0, 0x9, RZ ;  /* 0x0000000900068810 */ /* 0x002fe80007ffe0ff */
[-C--:B------:R-:W-:Y:S04]  /*4660*/  @!P0 ISETP.GE.AND P1, PT, R6, R96.reuse, PT ;  /* 0x000000600600820c */ /* 0x080fe80003f26270 */
[----:B------:R-:W-:Y:S02]  /*4670*/  @!P0 FSEL R9, R9, -INF , !P1 ;  /* 0xff80000009098808 */ /* 0x000fe40004800000 */
[-C--:B------:R-:W-:Y:S02]  /*4680*/  @!P0 ISETP.GE.AND P1, PT, R5, R93.reuse, PT ;  /* 0x0000005d0500820c */ /* 0x080fe40003f26270 */
[----:B------:R-:W-:Y:S01]  /*4690*/  @!P0 IADD3 R5, R0, 0x10, RZ ;  /* 0x0000001000058810 */ /* 0x000fe20007ffe0ff */
[----:B------:R-:W-:Y:S01]  /*46a0*/  FFMA.FTZ R9, R9, c[0x0][0x23c], -R92 ;  /* 0x00008f0009097a23 */ /* 0x000fe2000001085c */
[----:B------:R-:W-:Y:S02]  /*46b0*/  @!P0 FSEL R10, R10, -INF , !P1 ;  /* 0xff8000000a0a8808 */ /* 0x000fe40004800000 */
[-C--:B------:R-:W-:Y:S01]  /*46c0*/  @!P0 ISETP.GE.AND P1, PT, R6, R93.reuse, PT ;  /* 0x0000005d0600820c */ /* 0x080fe20003f26270 */
[----:B------:R-:W1:Y:S01]  /*46d0*/  MUFU.EX2 R104, R9 ;  /* 0x0000000900687308 */ /* 0x000e620000000800 */
[----:B------:R-:W-:Y:S01]  /*46e0*/  @!P0 IADD3 R6, R0, 0x11, RZ ;  /* 0x0000001100068810 */ /* 0x000fe20007ffe0ff */
[--C-:B------:R-:W-:Y:S01]  /*46f0*/  FFMA.FTZ R10, R10, c[0x0][0x23c], -R4.reuse ;  /* 0x00008f000a0a7a23 */ /* 0x100fe20000010804 */
[----:B------:R-:W-:Y:S02]  /*4700*/  @!P0 FSEL R11, R11, -INF , !P1 ;  /* 0xff8000000b0b8808 */ /* 0x000fe40004800000 */
[-C--:B------:R-:W-:Y:S03]  /*4710*/  @!P0 ISETP.GE.AND P1, PT, R5, R96.reuse, PT ;  /* 0x000000600500820c */ /* 0x080fe60003f26270 */
[----:B------:R-:W-:Y:S01]  /*4720*/  FFMA.FTZ R11, R11, c[0x0][0x23c], -R4 ;  /* 0x00008f000b0b7a23 */ /* 0x000fe20000010804 */
[----:B------:R-:W-:Y:S01]  /*4730*/  @!P0 FSEL R12, R12, -INF , !P1 ;  /* 0xff8000000c0c8808 */ /* 0x000fe20004800000 */
[----:B------:R-:W-:Y:S01]  /*4740*/  MUFU.EX2 R108, R10 ;  /* 0x0000000a006c7308 */ /* 0x000fe20000000800 */
[-C--:B------:R-:W-:Y:S03]  /*4750*/  @!P0 ISETP.GE.AND P1, PT, R6, R96.reuse, PT ;  /* 0x000000600600820c */ /* 0x080fe60003f26270 */
[--C-:B------:R-:W-:Y:S01]  /*4760*/  FFMA.FTZ R12, R12, c[0x0][0x23c], -R92.reuse ;  /* 0x00008f000c0c7a23 */ /* 0x100fe2000001085c */
[----:B------:R-:W-:Y:S02]  /*4770*/  @!P0 FSEL R13, R13, -INF , !P1 ;  /* 0xff8000000d0d8808 */ /* 0x000fe40004800000 */
[-C--:B------:R-:W-:Y:S02]  /*4780*/  @!P0 ISETP.GE.AND P1, PT, R5, R93.reuse, PT ;  /* 0x0000005d0500820c */ /* 0x080fe40003f26270 */
[----:B------:R-:W-:Y:S01]  /*4790*/  @!P0 IADD3 R5, R0, 0x18, RZ ;  /* 0x0000001800058810 */ /* 0x000fe20007ffe0ff */
[----:B------:R-:W2:Y:S01]  /*47a0*/  MUFU.EX2 R107, R11 ;  /* 0x0000000b006b7308 */ /* 0x000ea20000000800 */
[----:B------:R-:W-:Y:S01]  /*47b0*/  @!P0 FSEL R14, R14, -INF , !P1 ;  /* 0xff8000000e0e8808 */ /* 0x000fe20004800000 */
[----:B------:R-:W-:Y:S01]  /*47c0*/  FFMA.FTZ R13, R13, c[0x0][0x23c], -R92 ;  /* 0x00008f000d0d7a23 */ /* 0x000fe2000001085c */
[-C--:B------:R-:W-:Y:S02]  /*47d0*/  @!P0 ISETP.GE.AND P1, PT, R6, R93.reuse, PT ;  /* 0x0000005d0600820c */ /* 0x080fe40003f26270 */
[----:B------:R-:W-:Y:S01]  /*47e0*/  @!P0 IADD3 R0, R0, 0x19, RZ ;  /* 0x0000001900008810 */ /* 0x000fe20007ffe0ff */
[--C-:B------:R-:W-:Y:S01]  /*47f0*/  FFMA.FTZ R14, R14, c[0x0][0x23c], -R4.reuse ;  /* 0x00008f000e0e7a23 */ /* 0x100fe20000010804 */
[----:B------:R-:W-:Y:S02]  /*4800*/  @!P0 FSEL R15, R15, -INF , !P1 ;  /* 0xff8000000f0f8808 */ /* 0x000fe40004800000 */
[-C--:B------:R-:W-:Y:S01]  /*4810*/  @!P0 ISETP.GE.AND P1, PT, R5, R96.reuse, PT ;  /* 0x000000600500820c */ /* 0x080fe20003f26270 */
[----:B------:R-:W-:Y:S02]  /*4820*/  MUFU.EX2 R103, R12 ;  /* 0x0000000c00677308 */ /* 0x000fe40000000800 */
[----:B------:R-:W-:Y:S01]  /*4830*/  FFMA.FTZ R15, R15, c[0x0][0x23c], -R4 ;  /* 0x00008f000f0f7a23 */ /* 0x000fe20000010804 */
[----:B------:R-:W-:Y:S02]  /*4840*/  @!P0 FSEL R16, R16, -INF , !P1 ;  /* 0xff80000010108808 */ /* 0x000fe40004800000 */
[----:B------:R-:W-:Y:S03]  /*4850*/  @!P0 ISETP.GE.AND P1, PT, R0, R96, PT ;  /* 0x000000600000820c */ /* 0x000fe60003f26270 */
[--C-:B------:R-:W-:Y:S01]  /*4860*/  FFMA.FTZ R16, R16, c[0x0][0x23c], -R92.reuse ;  /* 0x00008f0010107a23 */ /* 0x100fe2000001085c */
[----:B------:R-:W-:Y:S01]  /*4870*/  @!P0 FSEL R17, R17, -INF , !P1 ;  /* 0xff80000011118808 */ /* 0x000fe20004800000 */
[----:B------:R-:W3:Y:S01]  /*4880*/  MUFU.EX2 R100, R13 ;  /* 0x0000000d00647308 */ /* 0x000ee20000000800 */
[----:B------:R-:W-:Y:S02]  /*4890*/  @!P0 ISETP.GE.AND P1, PT, R5, R93, PT ;  /* 0x0000005d0500820c */ /* 0x000fe40003f26270 */
[----:B----4-:R-:W-:Y:S01]  /*48a0*/  F2FP.BF16.PACK_AB R5, R109, R105 ;  /* 0x000000696d05723e */ /* 0x010fe200000010ff */
        /* <DEDUP_REMOVED lines=8> */
[----:B--2---:R-:W-:Y:S02]  /*4930*/  F2FP.BF16.PACK_AB R7, R107, R108 ;  /* 0x0000006c6b07723e */ /* 0x004fe400000010ff */
[----:B------:R-:W-:Y:S01]  /*4940*/  IADD3 R94, P0, R113, UR11, RZ ;  /* 0x0000000b715e7c10 */ /* 0x000fe2000ff1e0ff */
[----:B------:R-:W-:Y:S03]  /*4950*/  FFMA.FTZ R4, R19, c[0x0][0x23c], -R4 ;  /* 0x00008f0013047a23 */ /* 0x000fe60000010804 */
[----:B------:R-:W-:Y:S01]  /*4960*/  IADD3.X R95, R112, UR10, RZ, P0, !PT ;  /* 0x0000000a705f7c10 */ /* 0x000fe200087fe4ff */
[----:B------:R-:W-:Y:S02]  /*4970*/  IMAD.MOV.U32 R112, RZ, RZ, c[0x0][0x22c] ;  /* 0x00008b00ff707624 */ /* 0x000fe400078e00ff */
[----:B------:R1:W-:Y:S01]  /*4980*/  MUFU.EX2 R98, R4 ;  /* 0x0000000400627308 */ /* 0x0003e20000000800 */
[----:B---3--:R-:W-:Y:S01]  /*4990*/  F2FP.BF16.PACK_AB R6, R100, R103 ;  /* 0x000000676406723e */ /* 0x008fe200000010ff */
[----:B------:R-:W-:Y:S04]  /*49a0*/  IMAD R112, R112, c[0x0][0x1c0], RZ ;  /* 0x0000700070707a24 */ /* 0x000fe800078e02ff */
[----:B------:R-:W-:Y:S04]  /*49b0*/  IMAD.U32 R112, R112, -0x40, RZ ;  /* 0xffffffc070707824 */ /* 0x000fe800078e00ff */
[----:B------:R-:W4:Y:S01]  /*49c0*/  MUFU.EX2 R101, R15 ;  /* 0x0000000f00657308 */ /* 0x000f220000000800 */
[C---:B------:R-:W-:Y:S04]  /*49d0*/  LEA R234, P0, R112.reuse, R234, 0x2 ;  /* 0x000000ea70ea7211 */ /* 0x040fe800078010ff */
[----:B------:R-:W-:Y:S02]  /*49e0*/  LEA.HI.X.SX32 R235, R112, R235, 0x2, P0 ;  /* 0x000000eb70eb7211 */ /* 0x000fe400000f16ff */
[----:B------:R-:W-:Y:S03]  /*49f0*/  PLOP3.LUT P0, PT, PT, PT, UP3, 0x80, 0x0 ;  /* 0x000000000000781c */ /* 0x000fe60003f0f038 */
[----:B------:R-:W-:Y:S01]  /*4a00*/  MUFU.EX2 R96, R92 ;  /* 0x0000005c00607308 */ /* 0x000fe20000000800 */
[----:B-1----:R-:W-:Y:S05]  /*4a10*/  F2FP.BF16.PACK_AB R4, R111, R110 ;  /* 0x0000006e6f04723e */ /* 0x002fea00000010ff */
[----:B------:R1:W-:Y:S04]  /*4a20*/  STS [R239+0x2a400], R4 ;  /* 0x02a40004ef007388 */ /* 0x0003e80000000800 */
[----:B------:R-:W1:Y:S01]  /*4a30*/  MUFU.EX2 R97, R16 ;  /* 0x0000001000617308 */ /* 0x000e620000000800 */
[----:B------:R2:W-:Y:S01]  /*4a40*/  STS [R246+0x2a000], R0 ;  /* 0x02a00000f6007388 */ /* 0x0005e20000000800 */
[----:B----4-:R-:W-:Y:S04]  /*4a50*/  F2FP.BF16.PACK_AB R5, R101, R102 ;  /* 0x000000666505723e */ /* 0x010fe800000010ff */
[----:B------:R-:W-:Y:S04]  /*4a60*/  STS [R246+0x2a400], R7 ;  /* 0x02a40007f6007388 */ /* 0x000fe80000000800 */
[----:B------:R-:W2:Y:S01]  /*4a70*/  MUFU.EX2 R99, R18 ;  /* 0x0000001200637308 */ /* 0x000ea20000000800 */
[----:B------:R-:W-:Y:S05]  /*4a80*/  STS [R244+0x2a000], R6 ;  /* 0x02a00006f4007388 */ /* 0x000fea0000000800 */
[----:B------:R-:W-:Y:S01]  /*4a90*/  STS [R244+0x2a400], R5 ;  /* 0x02a40005f4007388 */ /* 0x000fe20000000800 */
[----:B-1----:R-:W-:Y:S04]  /*4aa0*/  F2FP.BF16.PACK_AB R4, R96, R97 ;  /* 0x000000616004723e */ /* 0x002fe800000010ff */
[----:B------:R-:W3:Y:S05]  /*4ab0*/  LDG.E R92, [R94.64] ;  /* 0x000000045e5c7981 */ /* 0x000eea000c1e1900 */
[----:B------:R-:W-:Y:S01]  /*4ac0*/  STS [R245+0x2a000], R4 ;  /* 0x02a00004f5007388 */ /* 0x000fe20000000800 */
[----:B--2---:R-:W-:Y:S05]  /*4ad0*/  F2FP.BF16.PACK_AB R0, R98, R99 ;  /* 0x000000636200723e */ /* 0x004fea00000010ff */
[----:B------:R1:W-:Y:S05]  /*4ae0*/  STS [R245+0x2a400], R0 ;  /* 0x02a40000f5007388 */ /* 0x0003ea0000000800 */
[----:B------:R-:W-:Y:S05]  /*4af0*/  LDSM.16.M88.4 R16, [R222+0x10000] ;  /* 0x01000000de10783b */ /* 0x000fea0000000200 */
[----:B------:R-:W2:Y:S05]  /*4b00*/  LDSM.16.M88.4 R8, [R3+0x20000] ;  /* 0x020000000308783b */ /* 0x000eaa0000000200 */
[----:B------:R-:W4:Y:S05]  /*4b10*/  LDSM.16.M88.4 R84, [R3+0x20800] ;  /* 0x020800000354783b */ /* 0x000f2a0000000200 */
[----:B------:R-:W-:Y:S05]  /*4b20*/  LDSM.16.M88.4 R88, [R223+0x10000] ;  /* 0x01000000df58783b */ /* 0x000fea0000000200 */
[----:B-1----:R-:W3:Y:S01]  /*4b30*/  LDG.E R0, [R94.64+0x20] ;  /* 0x000020045e007981 */ /* 0x002ee2000c1e1900 */
[C---:B--2---:R-:W-:Y:S08]  /*4b40*/  HMMA.16816.F32.BF16 R4, R16.reuse, R8, RZ ;  /* 0x000000081004723c */ /* 0x044ff000000418ff */
[C---:B------:R-:W-:Y:S08]  /*4b50*/  HMMA.16816.F32.BF16 R8, R16.reuse, R10, RZ ;  /* 0x0000000a1008723c */ /* 0x040ff000000418ff */
[C---:B----4-:R-:W-:Y:S08]  /*4b60*/  HMMA.16816.F32.BF16 R12, R16.reuse, R84, RZ ;  /* 0x00000054100c723c */ /* 0x050ff000000418ff */
[----:B------:R-:W-:Y:S01]  /*4b70*/  HMMA.16816.F32.BF16 R16, R16, R86, RZ ;  /* 0x000000561010723c */ /* 0x000fe200000418ff */
[----:B------:R-:W1:Y:S07]  /*4b80*/  LDSM.16.M88.4 R84, [R216+0x20000] ;  /* 0x02000000d854783b */ /* 0x000e6e0000000200 */
[C---:B-1----:R-:W-:Y:S08]  /*4b90*/  HMMA.16816.F32.BF16 R4, R88.reuse, R84, R4 ;  /* 0x000000545804723c */ /* 0x042ff00000041804 */
[C---:B------:R-:W-:Y:S01]  /*4ba0*/  HMMA.16816.F32.BF16 R8, R88.reuse, R86, R8 ;  /* 0x000000565808723c */ /* 0x040fe20000041808 */
[----:B------:R-:W1:Y:S07]  /*4bb0*/  LDSM.16.M88.4 R84, [R216+0x20800] ;  /* 0x02080000d854783b */ /* 0x000e6e0000000200 */
[C---:B-1----:R-:W-:Y:S08]  /*4bc0*/  HMMA.16816.F32.BF16 R12, R88.reuse, R84, R12 ;  /* 0x00000054580c723c */ /* 0x042ff0000004180c */
[----:B------:R-:W-:Y:S01]  /*4bd0*/  HMMA.16816.F32.BF16 R16, R88, R86, R16 ;  /* 0x000000565810723c */ /* 0x000fe20000041810 */
[----:B------:R-:W-:Y:S05]  /*4be0*/  LDSM.16.M88.4 R84, [R225+0x10000] ;  /* 0x01000000e154783b */ /* 0x000fea0000000200 */
[----:B------:R-:W1:Y:S02]  /*4bf0*/  LDSM.16.M88.4 R88, [R218+0x20000] ;  /* 0x02000000da58783b */ /* 0x000e640000000200 */
        /* <DEDUP_REMOVED lines=93> */
[----:B------:R-:W1:Y:S11]  /*51d0*/  LDSM.16.M88.4 R88, [R217+0x26800] ;  /* 0x02680000d958783b */ /* 0x000e760000000200 */
[----:B------:R-:W-:Y:S04]  /*51e0*/  @!UPT UIADD3 URZ, URZ, URZ, URZ ;  /* 0x0000003f3f3ff290 */ /* 0x000fe8000fffe03f */
[C---:B---3--:R-:W-:Y:S02]  /*51f0*/  FADD.FTZ R4, -R92.reuse, R4 ;  /* 0x000000045c047221 */ /* 0x048fe40000010100 */
[----:B------:R-:W-:Y:S02]  /*5200*/  FADD.FTZ R5, -R92, R5 ;  /* 0x000000055c057221 */ /* 0x000fe40000010100 */
[C---:B------:R-:W-:Y:S02]  /*5210*/  FADD.FTZ R6, -R0.reuse, R6 ;  /* 0x0000000600067221 */ /* 0x040fe40000010100 */
[----:B------:R-:W-:Y:S02]  /*5220*/  FADD.FTZ R7, -R0, R7 ;  /* 0x0000000700077221 */ /* 0x000fe40000010100 */
[----:B------:R-:W-:Y:S02]  /*5230*/  FADD.FTZ R9, -R92, R9 ;  /* 0x000000095c097221 */ /* 0x000fe40000010100 */
[C---:B------:R-:W-:Y:S02]  /*5240*/  FADD.FTZ R10, -R0.reuse, R10 ;  /* 0x0000000a000a7221 */ /* 0x040fe40000010100 */
[----:B------:R-:W-:Y:S02]  /*5250*/  FADD.FTZ R11, -R0, R11 ;  /* 0x0000000b000b7221 */ /* 0x000fe40000010100 */
[----:B------:R-:W-:Y:S02]  /*5260*/  FMUL.FTZ R93, R105, R4 ;  /* 0x00000004695d7220 */ /* 0x000fe40000410000 */
[----:B------:R-:W-:Y:S02]  /*5270*/  FMUL.FTZ R6, R110, R6 ;  /* 0x000000066e067220 */ /* 0x000fe40000410000 */
[----:B------:R-:W-:Y:S01]  /*5280*/  FMUL.FTZ R7, R111, R7 ;  /* 0x000000076f077220 */ /* 0x000fe20000410000 */
[C---:B-1----:R-:W-:Y:S07]  /*5290*/  HMMA.16816.F32.BF16 R12, R84.reuse, R88, R12 ;  /* 0x00000058540c723c */ /* 0x042fee000004180c */
[----:B------:R-:W-:Y:S01]  /*52a0*/  FADD.FTZ R88, -R92, R8 ;  /* 0x000000085c587221 */ /* 0x000fe20000010100 */
[----:B------:R-:W-:Y:S04]  /*52b0*/  HMMA.16816.F32.BF16 R16, R84, R90, R16 ;  /* 0x0000005a5410723c */ /* 0x000fe80000041810 */
[----:B------:R-:W-:Y:S02]  /*52c0*/  FMUL.FTZ R8, R109, R5 ;  /* 0x000000056d087220 */ /* 0x000fe40000410000 */
[----:B------:R-:W-:Y:S02]  /*52d0*/  FMUL.FTZ R88, R106, R88 ;  /* 0x000000586a587220 */ /* 0x000fe40000410000 */
[----:B------:R-:W-:Y:S08]  /*52e0*/  FMUL.FTZ R87, R104, R9 ;  /* 0x0000000968577220 */ /* 0x000ff00000410000 */
[C---:B------:R-:W-:Y:S02]  /*52f0*/  FADD.FTZ R12, -R92.reuse, R12 ;  /* 0x0000000c5c0c7221 */ /* 0x040fe40000010100 */
[----:B------:R-:W-:Y:S02]  /*5300*/  FADD.FTZ R13, -R92, R13 ;  /* 0x0000000d5c0d7221 */ /* 0x000fe40000010100 */
[----:B------:R-:W-:Y:S02]  /*5310*/  FMUL.FTZ R84, R103, R12 ;  /* 0x0000000c67547220 */ /* 0x000fe40000410000 */
[----:B------:R-:W-:Y:S02]  /*5320*/  FADD.FTZ R9, -R0, R15 ;  /* 0x0000000f00097221 */ /* 0x000fe40000010100 */
[C---:B------:R-:W-:Y:S02]  /*5330*/  FADD.FTZ R16, -R92.reuse, R16 ;  /* 0x000000105c107221 */ /* 0x040fe40000010100 */
[----:B------:R-:W-:Y:S02]  /*5340*/  FADD.FTZ R85, -R92, R17 ;  /* 0x000000115c557221 */ /* 0x000fe40000010100 */
[----:B------:R-:W-:Y:S02]  /*5350*/  FMUL.FTZ R17, R100, R13 ;  /* 0x0000000d64117220 */ /* 0x000fe40000410000 */
[----:B------:R-:W-:Y:S02]  /*5360*/  FMUL.FTZ R86, R97, R16 ;  /* 0x0000001061567220 */ /* 0x000fe40000410000 */
[----:B------:R-:W-:Y:S02]  /*5370*/  FMUL.FTZ R16, R108, R10 ;  /* 0x0000000a6c107220 */ /* 0x000fe40000410000 */
[----:B------:R-:W-:Y:S02]  /*5380*/  FMUL.FTZ R13, R107, R11 ;  /* 0x0000000b6b0d7220 */ /* 0x000fe40000410000 */
[C---:B------:R-:W-:Y:S02]  /*5390*/  FADD.FTZ R10, -R0.reuse, R14 ;  /* 0x0000000e000a7221 */ /* 0x040fe40000010100 */
[C---:B------:R-:W-:Y:S02]  /*53a0*/  FADD.FTZ R12, -R0.reuse, R18 ;  /* 0x00000012000c7221 */ /* 0x040fe40000010100 */
[----:B------:R-:W-:Y:S02]  /*53b0*/  FADD.FTZ R11, -R0, R19 ;  /* 0x00000013000b7221 */ /* 0x000fe40000010100 */
[----:B------:R-:W-:Y:S02]  /*53c0*/  FMUL.FTZ R85, R96, R85 ;  /* 0x0000005560557220 */ /* 0x000fe40000410000 */
[----:B------:R-:W-:Y:S02]  /*53d0*/  FMUL.FTZ R10, R102, R10 ;  /* 0x0000000a660a7220 */ /* 0x000fe40000410000 */
[----:B------:R-:W-:Y:S02]  /*53e0*/  FMUL.FTZ R9, R101, R9 ;  /* 0x0000000965097220 */ /* 0x000fe40000410000 */
[----:B------:R-:W-:Y:S02]  /*53f0*/  FMUL.FTZ R12, R99, R12 ;  /* 0x0000000c630c7220 */ /* 0x000fe40000410000 */
[----:B------:R-:W-:Y:S01]  /*5400*/  FMUL.FTZ R11, R98, R11 ;  /* 0x0000000b620b7220 */ /* 0x000fe20000410000 */
[----:B------:R-:W-:-:S05]  /*5410*/  @!P0 BRA `(.L_x_391) ;  /* 0x000001a000008947 */ /* 0x000fca0003800000 */
[----:B------:R-:W-:Y:S01]  /*5420*/  IMAD.MOV.U32 R5, RZ, RZ, c[0x0][0x190] ;  /* 0x00006400ff057624 */ /* 0x000fe200078e00ff */
[----:B------:R-:W-:Y:S01]  /*5430*/  ULOP3.LUT UR7, UR6, 0x1, URZ, 0xc0, !UPT ;  /* 0x0000000106077892 */ /* 0x000fe2000f8ec03f */
[----:B------:R-:W-:Y:S02]  /*5440*/  IMAD.MOV.U32 R14, RZ, RZ, c[0x0][0x194] ;  /* 0x00006500ff0e7624 */ /* 0x000fe400078e00ff */
[C---:B------:R-:W-:Y:S01]  /*5450*/  IMAD.U32 R0, R5.reuse, -0x40, RZ ;  /* 0xffffffc005007824 */ /* 0x040fe200078e00ff */
[----:B------:R-:W-:Y:S04]  /*5460*/  UISETP.NE.U32.AND UP0, UPT, UR7, 0x1, UPT ;  /* 0x000000010700788c */ /* 0x000fe8000bf05070 */
[C---:B------:R-:W-:Y:S01]  /*5470*/  LEA R4, P1, R0.reuse, R242, 0x1 ;  /* 0x000000f200047211 */ /* 0x040fe200078208ff */
[----:B------:R-:W-:Y:S03]  /*5480*/  USEL UR7, UR40, 0x8000, !UP0 ;  /* 0x0000800028077887 */ /* 0x000fe6000c000000 */
[----:B------:R-:W-:Y:S01]  /*5490*/  LEA.HI.X.SX32 R0, R0, R243, 0x1, P1 ;  /* 0x000000f300007211 */ /* 0x000fe200008f0eff */
[----:B------:R-:W-:Y:S02]  /*54a0*/  IMAD.MOV.U32 R242, RZ, RZ, R4 ;  /* 0x000000fffff27224 */ /* 0x000fe400078e0004 */
[----:B------:R-:W-:Y:S02]  /*54b0*/  IADD3 R236, R236, UR7, RZ ;  /* 0x00000007ecec7c10 */ /* 0x000fe4000fffe0ff */
[----:B------:R-:W-:Y:S01]  /*54c0*/  IMAD.MOV.U32 R243, RZ, RZ, R0 ;  /* 0x000000fffff37224 */ /* 0x000fe200078e0000 */
[----:B------:R-:W-:Y:S02]  /*54d0*/  LEA R4, P1, R5, R242, 0x6 ;  /* 0x000000f205047211 */ /* 0x000fe400078230ff */
[----:B------:R-:W-:Y:S02]  /*54e0*/  IADD3 R219, R219, UR7, RZ ;  /* 0x00000007dbdb7c10 */ /* 0x000fe4000fffe0ff */
        /* <DEDUP_REMOVED lines=13> */
.L_x_391:
[----:B------:R-:W-:Y:S02]  /*55c0*/  F2FP.BF16.PACK_AB R8, R8, R93 ;  /* 0x0000005d0808723e */ /* 0x000fe400000010ff */
[----:B------:R-:W-:Y:S02]  /*55d0*/  F2FP.BF16.PACK_AB R7, R7, R6 ;  /* 0x000000060707723e */ /* 0x000fe400000010ff */
[----:B------:R-:W-:Y:S01]  /*55e0*/  F2FP.BF16.PACK_AB R6, R87, R88 ;  /* 0x000000585706723e */ /* 0x000fe200000010ff */
[----:B------:R-:W-:Y:S01]  /*55f0*/  STS [R239+0x28000], R8 ;  /* 0x02800008ef007388 */ /* 0x000fe20000000800 */
[----:B-1----:R-:W-:Y:S02]  /*5600*/  F2FP.BF16.PACK_AB R5, R13, R16 ;  /* 0x000000100d05723e */ /* 0x002fe400000010ff */
        /* <DEDUP_REMOVED lines=124> */
.L_x_392:
[----:B------:R-:W-:Y:S01]  /*5dd0*/  LDSM.16.M88.4 R128, [R227] ;  /* 0x00000000e380783b */ /* 0x000fe20000000200 */
[----:B------:R-:W-:Y:S02]  /*5de0*/  ULOP3.LUT UR7, UR6, 0x1, URZ, 0xc0, !UPT ;  /* 0x0000000106077892 */ /* 0x000fe4000f8ec03f */
[----:B------:R-:W-:Y:S02]  /*5df0*/  UISETP.GT.AND UP2, UPT, UR6, UR13, UPT ;  /* 0x0000000d0600728c */ /* 0x000fe4000bf44270 */
[----:B------:R-:W2:Y:S01]  /*5e00*/  LDSM.16.MT88.4 R16, [R0+0x18000] ;  /* 0x018000000010783b */ /* 0x000ea20000004200 */
[----:B------:R-:W-:Y:S02]  /*5e10*/  UISETP.NE.U32.AND UP0, UPT, UR7, 0x1, UPT ;  /* 0x000000010700788c */ /* 0x000fe4000bf05070 */
[----:B------:R-:W-:Y:S02]  /*5e20*/  @UP3 UIADD3 UR12, UP1, UR9, -0x100, URZ ;  /* 0xffffff00090c3890 */ /* 0x000fe4000ff3e03f */
[----:B------:R-:W3:Y:S01]  /*5e30*/  LDSM.16.M88.4 R124, [R227+0x1000] ;  /* 0x00100000e37c783b */ /* 0x000ee20000000200 */
[----:B------:R-:W-:Y:S02]  /*5e40*/  UIADD3 UR6, UR6, -0x1, URZ ;  /* 0xffffffff06067890 */ /* 0x000fe4000fffe03f */
[----:B------:R-:W-:Y:S02]  /*5e50*/  @UP3 UIADD3.X UR7, UR8, -0x1, URZ, UP1, !UPT ;  /* 0xffffffff08073890 */ /* 0x000fe40008ffe43f */
        /* <DEDUP_REMOVED lines=67> */
[----:B------:R-:W4:Y:S02]  /*6290*/  LDSM.16.MT88.4 R208, [R0+0x1d800] ;  /* 0x01d8000000d0783b */ /* 0x000f240000004200 */
[-C--:B--2---:R-:W-:Y:S08]  /*62a0*/  HMMA.16816.F32.BF16 R4, R200, R204.reuse, R4 ;  /* 0x000000ccc804723c */ /* 0x084ff00000041804 */
[C---:B-1----:R-:W-:Y:S08]  /*62b0*/  HMMA.16816.F32.BF16 R8, R212.reuse, R204, R8 ;  /* 0x000000ccd408723c */ /* 0x042ff00000041808 */
[-C--:B------:R-:W-:Y:S08]  /*62c0*/  HMMA.16816.F32.BF16 R12, R212, R206.reuse, R12 ;  /* 0x000000ced40c723c */ /* 0x080ff0000004180c */
[C---:B------:R-:W-:Y:S01]  /*62d0*/  HMMA.16816.F32.BF16 R16, R200.reuse, R206, R16 ;  /* 0x000000cec810723c */ /* 0x040fe20000041810 */
[----:B------:R1:W2:Y:S07]  /*62e0*/  LDSM.16.MT88.4 R204, [R0+0x1f800] ;  /* 0x01f8000000cc783b */ /* 0x0002ae0000004200 */
[-C--:B---3--:R-:W-:Y:S08]  /*62f0*/  HMMA.16816.F32.BF16 R84, R200, R196.reuse, R84 ;  /* 0x000000c4c854723c */ /* 0x088ff00000041854 */
[C---:B------:R-:W-:Y:S01]  /*6300*/  HMMA.16816.F32.BF16 R88, R212.reuse, R196, R88 ;  /* 0x000000c4d458723c */ /* 0x040fe20000041858 */
[----:B------:R-:W3:Y:S07]  /*6310*/  LDL R197, [R1+0x18] ;  /* 0x0000180001c57983 */ /* 0x000eee0000100800 */
[-C--:B------:R-:W-:Y:S01]  /*6320*/  HMMA.16816.F32.BF16 R92, R212, R198.reuse, R92 ;  /* 0x000000c6d45c723c */ /* 0x080fe2000004185c */
[----:B-1----:R-:W3:Y:S07]  /*6330*/  LDL R0, [R1+0x14] ;  /* 0x0000140001007983 */ /* 0x002eee0000100800 */
[C---:B------:R-:W-:Y:S08]  /*6340*/  HMMA.16816.F32.BF16 R96, R200.reuse, R198, R96 ;  /* 0x000000c6c860723c */ /* 0x040ff00000041860 */
[-C--:B----4-:R-:W-:Y:S08]  /*6350*/  HMMA.16816.F32.BF16 R100, R200, R208.reuse, R100 ;  /* 0x000000d0c864723c */ /* 0x090ff00000041864 */
[C---:B------:R-:W-:Y:S07]  /*6360*/  HMMA.16816.F32.BF16 R104, R212.reuse, R208, R104 ;  /* 0x000000d0d468723c */ /* 0x040fee0000041868 */
[----:B------:R-:W-:Y:S01]  /*6370*/  IMAD.MOV.U32 R209, RZ, RZ, c[0x0][0x22c] ;  /* 0x00008b00ffd17624 */ /* 0x000fe200078e00ff */
[-C--:B------:R-:W-:Y:S01]  /*6380*/  HMMA.16816.F32.BF16 R108, R212, R210.reuse, R108 ;  /* 0x000000d2d46c723c */ /* 0x080fe2000004186c */
[----:B------:R-:W-:Y:S03]  /*6390*/  IMAD.MOV.U32 R208, RZ, RZ, c[0x0][0x22c] ;  /* 0x00008b00ffd07624 */ /* 0x000fe600078e00ff */
[----:B------:R-:W-:Y:S02]  /*63a0*/  IMAD R209, R209, c[0x0][0x1c0], RZ ;  /* 0x00007000d1d17a24 */ /* 0x000fe400078e02ff */
[----:B------:R-:W-:Y:S02]  /*63b0*/  IMAD R208, R208, c[0x0][0x1c0], RZ ;  /* 0x00007000d0d07a24 */ /* 0x000fe400078e02ff */
[C---:B------:R-:W-:Y:S04]  /*63c0*/  HMMA.16816.F32.BF16 R112, R200.reuse, R210, R112 ;  /* 0x000000d2c870723c */ /* 0x040fe80000041870 */
[----:B------:R-:W-:Y:S02]  /*63d0*/  IMAD.SHL.U32 R209, R209, 0x10, RZ ;  /* 0x00000010d1d17824 */ /* 0x000fe400078e00ff */
[----:B------:R-:W-:Y:S02]  /*63e0*/  IMAD R208, R208, 0x18, RZ ;  /* 0x00000018d0d07824 */ /* 0x000fe400078e02ff */
[-C--:B--2---:R-:W-:Y:S01]  /*63f0*/  HMMA.16816.F32.BF16 R116, R200, R204.reuse, R116 ;  /* 0x000000ccc874723c */ /* 0x084fe20000041874 */
[----:B------:R-:W-:Y:S03]  /*6400*/  IMAD.MOV.U32 R210, RZ, RZ, c[0x0][0x22c] ;  /* 0x00008b00ffd27624 */ /* 0x000fe600078e00ff */
[----:B------:R-:W-:Y:S02]  /*6410*/  IMAD.MOV.U32 R211, RZ, RZ, c[0x0][0x22c] ;  /* 0x00008b00ffd37624 */ /* 0x000fe400078e00ff */
[----:B------:R-:W-:Y:S02]  /*6420*/  IMAD R210, R210, c[0x0][0x1c0], RZ ;  /* 0x00007000d2d27a24 */ /* 0x000fe400078e02ff */
[C---:B------:R-:W-:Y:S04]  /*6430*/  HMMA.16816.F32.BF16 R120, R212.reuse, R204, R120 ;  /* 0x000000ccd478723c */ /* 0x040fe80000041878 */
[----:B------:R-:W-:Y:S02]  /*6440*/  IMAD.SHL.U32 R210, R210, 0x20, RZ ;  /* 0x00000020d2d27824 */ /* 0x000fe400078e00ff */
[----:B------:R-:W-:Y:S02]  /*6450*/  IMAD R211, R211, c[0x0][0x1c0], RZ ;  /* 0x00007000d3d37a24 */ /* 0x000fe400078e02ff */
[-C--:B------:R-:W-:Y:S04]  /*6460*/  HMMA.16816.F32.BF16 R124, R212, R206.reuse, R124 ;  /* 0x000000ced47c723c */ /* 0x080fe8000004187c */
[----:B------:R-:W-:Y:S03]  /*6470*/  IMAD.SHL.U32 R211, R211, 0x10, RZ ;  /* 0x00000010d3d37824 */ /* 0x000fe600078e00ff */
[----:B------:R-:W-:Y:S01]  /*6480*/  IMAD.MOV.U32 R215, RZ, RZ, c[0x0][0x22c] ;  /* 0x00008b00ffd77624 */ /* 0x000fe200078e00ff */
[----:B------:R-:W-:Y:S04]  /*6490*/  HMMA.16816.F32.BF16 R128, R200, R206, R128 ;  /* 0x000000cec880723c */ /* 0x000fe80000041880 */
[----:B------:R-:W-:Y:S01]  /*64a0*/  IMAD R215, R215, c[0x0][0x1c0], RZ ;  /* 0x00007000d7d77a24 */ /* 0x000fe200078e02ff */
[----:B------:R-:W-:Y:S03]  /*64b0*/  IADD3 R212, R211, 0x20, RZ ;  /* 0x00000020d3d47810 */ /* 0x000fe60007ffe0ff */
[----:B------:R-:W-:Y:S04]  /*64c0*/  IMAD R215, R215, 0x38, RZ ;  /* 0x00000038d7d77824 */ /* 0x000fe800078e02ff */
[----:B------:R-:W-:Y:S01]  /*64d0*/  IMAD.IADD R212, R238, 0x1, R212 ;  /* 0x00000001eed47824 */ /* 0x000fe200078e02d4 */
[----:B---3--:R-:W-:Y:S01]  /*64e0*/  @P0 IADD3 R198, P1, R197, UR9, RZ ;  /* 0x00000009c5c60c10 */ /* 0x008fe2000ff3e0ff */
[----:B------:R-:W-:Y:S03]  /*64f0*/  @UP3 UMOV UR9, UR12 ;  /* 0x0000000c00093c82 */ /* 0x000fe60008000000 */
[----:B------:R-:W-:Y:S01]  /*6500*/  @P0 IADD3.X R199, R0, UR8, RZ, P1, !PT ;  /* 0x0000000800c70c10 */ /* 0x000fe20008ffe4ff */
[----:B------:R-:W-:Y:S01]  /*6510*/  IMAD.MOV.U32 R0, RZ, RZ, c[0x0][0x22c] ;  /* 0x00008b00ff007624 */ /* 0x000fe200078e00ff */
[CC--:B------:R-:W-:Y:S01]  /*6520*/  LEA R196, P1, R238.reuse, R234.reuse, 0x2 ;  /* 0x000000eaeec47211 */ /* 0x0c0fe200078210ff */
[----:B------:R-:W-:Y:S02]  /*6530*/  @UP3 UMOV UR8, UR7 ;  /* 0x0000000700083c82 */ /* 0x000fe40008000000 */
[----:B------:R1:W5:Y:S01]  /*6540*/  @P0 LDG.E R247, [R198.64+-0x100] ;  /* 0xffff0004c6f70981 */ /* 0x000362000c1e1900 */
[-C--:B------:R-:W-:Y:S01]  /*6550*/  LEA.HI.X.SX32 R197, R238, R235.reuse, 0x2, P1 ;  /* 0x000000ebeec57211 */ /* 0x080fe200008f16ff */
[----:B------:R-:W-:Y:S03]  /*6560*/  IMAD R0, R0, c[0x0][0x1c0], RZ ;  /* 0x0000700000007a24 */ /* 0x000fe600078e02ff */
[----:B------:R1:W5:Y:S01]  /*6570*/  @P0 LDG.E R248, [R198.64+-0xe0] ;  /* 0xffff2004c6f80981 */ /* 0x000362000c1e1900 */
[----:B------:R-:W-:Y:S04]  /*6580*/  IMAD R0, R0, 0x28, RZ ;  /* 0x0000002800007824 */ /* 0x000fe800078e02ff */
[----:B------:R2:W-:Y:S05]  /*6590*/  RED.E.ADD.F32.FTZ.RN.STRONG.GPU [R234.64], R4 ;  /* 0x00000004ea00798e */ /* 0x0005ea000c10e784 */
[----:B------:R3:W-:Y:S01]  /*65a0*/  RED.E.ADD.F32.FTZ.RN.STRONG.GPU [R196.64], R5 ;  /* 0x00000005c400798e */ /* 0x0007e2000c10e784 */
[CC--:B-1----:R-:W-:Y:S04]  /*65b0*/  LEA R198, P0, R209.reuse, R234.reuse, 0x2 ;  /* 0x000000ead1c67211 */ /* 0x0c2fe800078010ff */
[-C--:B------:R-:W-:Y:S02]  /*65c0*/  LEA.HI.X.SX32 R199, R209, R235.reuse, 0x2, P0 ;  /* 0x000000ebd1c77211 */ /* 0x080fe400000f16ff */
[-C--:B------:R-:W-:Y:S02]  /*65d0*/  LEA R204, P0, R210, R234.reuse, 0x2 ;  /* 0x000000ead2cc7211 */ /* 0x080fe400078010ff */
[-C--:B--2---:R-:W-:Y:S01]  /*65e0*/  LEA R4, P1, R208, R234.reuse, 0x2 ;  /* 0x000000ead0047211 */ /* 0x084fe200078210ff */
[----:B------:R1:W-:Y:S01]  /*65f0*/  RED.E.ADD.F32.FTZ.RN.STRONG.GPU [R198.64], R6 ;  /* 0x00000006c600798e */ /* 0x0003e2000c10e784 */
[-C--:B------:R-:W-:Y:S02]  /*6600*/  LEA.HI.X.SX32 R205, R210, R235.reuse, 0x2, P0 ;  /* 0x000000ebd2cd7211 */ /* 0x080fe400000f16ff */
[-C--:B---3--:R-:W-:Y:S01]  /*6610*/  LEA.HI.X.SX32 R5, R208, R235.reuse, 0x2, P1 ;  /* 0x000000ebd0057211 */ /* 0x088fe200008f16ff */
[----:B------:R-:W-:Y:S01]  /*6620*/  IMAD.MOV.U32 R208, RZ, RZ, c[0x0][0x22c] ;  /* 0x00008b00ffd07624 */ /* 0x000fe200078e00ff */
[----:B------:R-:W2:Y:S03]  /*6630*/  LDL R210, [R1+0x2c] ;  /* 0x00002c0001d27983 */ /* 0x000ea60000100800 */
[----:B------:R-:W-:Y:S02]  /*6640*/  IMAD R208, R208, c[0x0][0x1c0], RZ ;  /* 0x00007000d0d07a24 */ /* 0x000fe400078e02ff */
[----:B------:R3:W-:Y:S02]  /*6650*/  RED.E.ADD.F32.FTZ.RN.STRONG.GPU [R4.64], R7 ;  /* 0x000000070400798e */ /* 0x0007e4000c10e784 */
[----:B------:R-:W-:Y:S03]  /*6660*/  IMAD R208, R208, 0x30, RZ ;  /* 0x00000030d0d07824 */ /* 0x000fe600078e02ff */
[----:B------:R4:W-:Y:S01]  /*6670*/  RED.E.ADD.F32.FTZ.RN.STRONG.GPU [R204.64], R8 ;  /* 0x00000008cc00798e */ /* 0x0009e2000c10e784 */
[-C--:B-1----:R-:W-:Y:S02]  /*6680*/  LEA R198, P2, R0, R234.reuse, 0x2 ;  /* 0x000000ea00c67211 */ /* 0x082fe400078410ff */
[-C--:B------:R-:W-:Y:S02]  /*6690*/  LEA R6, P1, R208, R234.reuse, 0x2 ;  /* 0x000000ead0067211 */ /* 0x080fe400078210ff */
[-C--:B------:R-:W-:Y:S02]  /*66a0*/  LEA.HI.X.SX32 R199, R0, R235.reuse, 0x2, P2 ;  /* 0x000000eb00c77211 */ /* 0x080fe400010f16ff */
[----:B------:R-:W2:Y:S01]  /*66b0*/  LDL R0, [R1+0x10] ;  /* 0x0000100001007983 */ /* 0x000ea20000100800 */
[-C--:B---3--:R-:W-:Y:S04]  /*66c0*/  LEA.HI.X.SX32 R7, R208, R235.reuse, 0x2, P1 ;  /* 0x000000ebd0077211 */ /* 0x088fe800008f16ff */
[----:B------:R1:W-:Y:S01]  /*66d0*/  RED.E.ADD.F32.FTZ.RN.STRONG.GPU [R198.64], R9 ;  /* 0x00000009c600798e */ /* 0x0003e2000c10e784 */
[----:B------:R-:W-:Y:S01]  /*66e0*/  IMAD.MOV.U32 R208, RZ, RZ, c[0x0][0x22c] ;  /* 0x00008b00ffd07624 */ /* 0x000fe200078e00ff */
[CC--:B------:R-:W-:Y:S03]  /*66f0*/  LEA R4, P0, R215.reuse, R234.reuse, 0x2 ;  /* 0x000000ead7047211 */ /* 0x0c0fe600078010ff */
[----:B------:R-:W-:Y:S01]  /*6700*/  IMAD R208, R208, c[0x0][0x1c0], RZ ;  /* 0x00007000d0d07a24 */ /* 0x000fe200078e02ff */
[----:B------:R3:W-:Y:S01]  /*6710*/  RED.E.ADD.F32.FTZ.RN.STRONG.GPU [R6.64], R10 ;  /* 0x0000000a0600798e */ /* 0x0007e2000c10e784 */
[-C--:B------:R-:W-:Y:S02]  /*6720*/  LEA.HI.X.SX32 R5, R215, R235.reuse, 0x2, P0 ;  /* 0x000000ebd7057211 */ /* 0x080fe400000f16ff */
[----:B------:R-:W-:Y:S03]  /*6730*/  IMAD.SHL.U32 R208, R208, 0x10, RZ ;  /* 0x00000010d0d07824 */ /* 0x000fe600078e00ff */
[----:B------:R3:W-:Y:S02]  /*6740*/  RED.E.ADD.F32.FTZ.RN.STRONG.GPU [R4.64], R11 ;  /* 0x0000000b0400798e */ /* 0x0007e4000c10e784 */
[----:B------:R-:W-:Y:S03]  /*6750*/  IADD3 R208, R208, 0x20, RZ ;  /* 0x00000020d0d07810 */ /* 0x000fe60007ffe0ff */
[----:B------:R-:W-:Y:S01]  /*6760*/  RED.E.ADD.F32.FTZ.RN.STRONG.GPU [R234.64+0x80], R16 ;  /* 0x00008010ea00798e */ /* 0x000fe2000c10e784 */
[CC--:B----4-:R-:W-:Y:S04]  /*6770*/  LEA R8, P0, R208.reuse, R234.reuse, 0x2 ;  /* 0x000000ead0087211 */ /* 0x0d0fe800078010ff */
[----:B------:R-:W-:Y:S01]  /*6780*/  RED.E.ADD.F32.FTZ.RN.STRONG.GPU [R196.64+0x80], R17 ;  /* 0x00008011c400798e */ /* 0x000fe2000c10e784 */
[-C--:B-1----:R-:W-:Y:S04]  /*6790*/  LEA.HI.X.SX32 R9, R208, R235.reuse, 0x2, P0 ;  /* 0x000000ebd0097211 */ /* 0x082fe800000f16ff */
[----:B------:R-:W4:Y:S01]  /*67a0*/  LDL R199, [R1+0xc] ;  /* 0x00000c0001c77983 */ /* 0x000f220000100800 */
[C---:B------:R-:W-:Y:S02]  /*67b0*/  IADD3 R208, R211.reuse, 0x20, RZ ;  /* 0x00000020d3d07810 */ /* 0x040fe40007ffe0ff */
[----:B------:R-:W-:Y:S02]  /*67c0*/  IADD3 R211, R211, 0x20, RZ ;  /* 0x00000020d3d37810 */ /* 0x000fe40007ffe0ff */
[----:B------:R1:W-:Y:S01]  /*67d0*/  RED.E.ADD.F32.FTZ.RN.STRONG.GPU [R8.64], R18 ;  /* 0x000000120800798e */ /* 0x0003e2000c10e784 */
[----:B------:R-:W-:Y:S01]  /*67e0*/  IMAD.IADD R208, R238, 0x1, R208 ;  /* 0x00000001eed07824 */ /* 0x000fe200078e02d0 */
[-C--:B---3--:R-:W-:Y:S01]  /*67f0*/  LEA R6, P1, R212, R234.reuse, 0x2 ;  /* 0x000000ead4067211 */ /* 0x088fe200078210ff */
[C---:B------:R-:W-:Y:S02]  /*6800*/  IMAD.IADD R211, R238.reuse, 0x1, R211 ;  /* 0x00000001eed37824 */ /* 0x040fe400078e02d3 */
[----:B------:R-:W4:Y:S01]  /*6810*/  LDL R198, [R1+0x28] ;  /* 0x0000280001c67983 */ /* 0x000f220000100800 */
[----:B------:R-:W-:Y:S01]  /*6820*/  IMAD.IADD R208, R238, 0x1, R208 ;  /* 0x00000001eed07824 */ /* 0x000fe200078e02d0 */
[-C--:B------:R-:W-:Y:S01]  /*6830*/  LEA.HI.X.SX32 R7, R212, R235.reuse, 0x2, P1 ;  /* 0x000000ebd4077211 */ /* 0x080fe200008f16ff */
[C---:B------:R-:W-:Y:S02]  /*6840*/  IMAD.IADD R211, R238.reuse, 0x1, R211 ;  /* 0x00000001eed37824 */ /* 0x040fe400078e02d3 */
[----:B------:R-:W-:Y:S02]  /*6850*/  IMAD.IADD R208, R238, 0x1, R208 ;  /* 0x00000001eed07824 */ /* 0x000fe400078e02d0 */
[----:B------:R-:W-:Y:S01]  /*6860*/  RED.E.ADD.F32.FTZ.RN.STRONG.GPU [R6.64], R19 ;  /* 0x000000130600798e */ /* 0x000fe2000c10e784 */
[CC--:B------:R-:W-:Y:S04]  /*6870*/  LEA R10, P0, R211.reuse, R234.reuse, 0x2 ;  /* 0x000000ead30a7211 */ /* 0x0c0fe800078010ff */
[-C--:B------:R-:W-:Y:S01]  /*6880*/  LEA.HI.X.SX32 R11, R211, R235.reuse, 0x2, P0 ;  /* 0x000000ebd30b7211 */ /* 0x080fe200000f16ff */
[----:B------:R-:W-:Y:S04]  /*6890*/  IMAD.MOV.U32 R211, RZ, RZ, c[0x0][0x22c] ;  /* 0x00008b00ffd37624 */ /* 0x000fe800078e00ff */
[----:B------:R1:W-:Y:S01]  /*68a0*/  RED.E.ADD.F32.FTZ.RN.STRONG.GPU [R10.64], R12 ;  /* 0x0000000c0a00798e */ /* 0x0003e2000c10e784 */
[----:B------:R-:W-:Y:S01]  /*68b0*/  IMAD R211, R211, c[0x0][0x1c0], RZ ;  /* 0x00007000d3d37a24 */ /* 0x000fe200078e02ff */
[CC--:B-1----:R-:W-:Y:S03]  /*68c0*/  LEA R8, P2, R208.reuse, R234.reuse, 0x2 ;  /* 0x000000ead0087211 */ /* 0x0c2fe600078410ff */
[----:B------:R-:W-:Y:S01]  /*68d0*/  IMAD.SHL.U32 R211, R211, 0x10, RZ ;  /* 0x00000010d3d37824 */ /* 0x000fe200078e00ff */
[-C--:B------:R-:W-:Y:S01]  /*68e0*/  LEA.HI.X.SX32 R9, R208, R235.reuse, 0x2, P2 ;  /* 0x000000ebd0097211 */ /* 0x080fe200010f16ff */
[----:B------:R-:W-:Y:S03]  /*68f0*/  IMAD.MOV.U32 R208, RZ, RZ, c[0x0][0x22c] ;  /* 0x00008b00ffd07624 */ /* 0x000fe600078e00ff */
[----:B------:R-:W-:Y:S01]  /*6900*/  IADD3 R16, R211, 0x60, RZ ;  /* 0x00000060d3107810 */ /* 0x000fe20007ffe0ff */
[----:B------:R-:W-:Y:S01]  /*6910*/  IMAD.MOV.U32 R211, RZ, RZ, c[0x0][0x22c] ;  /* 0x00008b00ffd37624 */ /* 0x000fe200078e00ff */
[----:B------:R1:W-:Y:S01]  /*6920*/  RED.E.ADD.F32.FTZ.RN.STRONG.GPU [R8.64], R13 ;  /* 0x0000000d0800798e */ /* 0x0003e2000c10e784 */
[----:B------:R-:W-:Y:S02]  /*6930*/  IMAD R208, R208, c[0x0][0x1c0], RZ ;  /* 0x00007000d0d07a24 */ /* 0x000fe400078e02ff */
[----:B------:R-:W-:Y:S02]  /*6940*/  IMAD R211, R211, c[0x0][0x1c0], RZ ;  /* 0x00007000d3d37a24 */ /* 0x000fe400078e02ff */
[----:B------:R-:W-:Y:S02]  /*6950*/  IMAD.SHL.U32 R208, R208, 0x10, RZ ;  /* 0x00000010d0d07824 */ /* 0x000fe400078e00ff */
[----:B------:R-:W-:Y:S03]  /*6960*/  IMAD.SHL.U32 R211, R211, 0x10, RZ ;  /* 0x00000010d3d37824 */ /* 0x000fe600078e00ff */
[C---:B------:R-:W-:Y:S02]  /*6970*/  IADD3 R204, R208.reuse, 0x40, RZ ;  /* 0x00000040d0cc7810 */ /* 0x040fe40007ffe0ff */
[C---:B------:R-:W-:Y:S01]  /*6980*/  IADD3 R201, R208.reuse, 0x40, RZ ;  /* 0x00000040d0c97810 */ /* 0x040fe20007ffe0ff */
[----:B------:R-:W4:Y:S01]  /*6990*/  LDL R12, [R1+0x24] ;  /* 0x00002400010c7983 */ /* 0x000f220000100800 */
[----:B------:R-:W-:Y:S01]  /*69a0*/  IADD3 R200, R208, 0x40, RZ ;  /* 0x00000040d0c87810 */ /* 0x000fe20007ffe0ff */
[C---:B------:R-:W-:Y:S02]  /*69b0*/  IMAD.IADD R204, R238.reuse, 0x1, R204 ;  /* 0x00000001eecc7824 */ /* 0x040fe400078e02cc */
[C---:B------:R-:W-:Y:S02]  /*69c0*/  IMAD.IADD R201, R238.reuse, 0x1, R201 ;  /* 0x00000001eec97824 */ /* 0x040fe400078e02c9 */
[C---:B------:R-:W-:Y:S02]  /*69d0*/  IMAD.IADD R200, R238.reuse, 0x1, R200 ;  /* 0x00000001eec87824 */ /* 0x040fe400078e02c8 */
[C---:B------:R-:W-:Y:S02]  /*69e0*/  IMAD.IADD R201, R238.reuse, 0x1, R201 ;  /* 0x00000001eec97824 */ /* 0x040fe400078e02c9 */
[C---:B------:R-:W-:Y:S02]  /*69f0*/  IMAD.IADD R200, R238.reuse, 0x1, R200 ;  /* 0x00000001eec87824 */ /* 0x040fe400078e02c8 */
[----:B------:R-:W-:Y:S02]  /*6a00*/  IMAD.MOV.U32 R208, RZ, RZ, c[0x0][0x22c] ;  /* 0x00008b00ffd07624 */ /* 0x000fe400078e00ff */
[----:B------:R-:W-:Y:S01]  /*6a10*/  IMAD.IADD R200, R238, 0x1, R200 ;  /* 0x00000001eec87824 */ /* 0x000fe200078e02c8 */
[----:B-1----:R-:W4:Y:S01]  /*6a20*/  LDL R13, [R1+0x20] ;  /* 0x00002000010d7983 */ /* 0x002f220000100800 */
[----:B------:R-:W-:Y:S03]  /*6a30*/  IMAD R208, R208, c[0x0][0x1c0], RZ ;  /* 0x00007000d0d07a24 */ /* 0x000fe600078e02ff */
[-C--:B------:R-:W-:Y:S01]  /*6a40*/  LEA R8, P2, R200, R234.reuse, 0x2 ;  /* 0x000000eac8087211 */ /* 0x080fe200078410ff */
[----:B------:R-:W-:Y:S03]  /*6a50*/  IMAD.SHL.U32 R208, R208, 0x10, RZ ;  /* 0x00000010d0d07824 */ /* 0x000fe600078e00ff */
[-C--:B------:R-:W-:Y:S02]  /*6a60*/  LEA.HI.X.SX32 R9, R200, R235.reuse, 0x2, P2 ;  /* 0x000000ebc8097211 */ /* 0x080fe400010f16ff */
[----:B------:R-:W-:Y:S05]  /*6a70*/  IADD3 R17, R208, 0x60, RZ ;  /* 0x00000060d0117810 */ /* 0x000fea0007ffe0ff */
[----:B------:R-:W-:Y:S01]  /*6a80*/  IMAD.IADD R17, R238, 0x1, R17 ;  /* 0x00000001ee117824 */ /* 0x000fe200078e0211 */
[CC--:B--2---:R-:W-:Y:S04]  /*6a90*/  LEA R6, P0, R210.reuse, R234.reuse, 0x2 ;  /* 0x000000ead2067211 */ /* 0x0c4fe800078010ff */
[-C--:B------:R-:W-:Y:S02]  /*6aa0*/  LEA.HI.X.SX32 R7, R210, R235.reuse, 0x2, P0 ;  /* 0x000000ebd2077211 */ /* 0x080fe400000f16ff */
[CC--:B------:R-:W-:Y:S04]  /*6ab0*/  LEA R4, P1, R0.reuse, R234.reuse, 0x2 ;  /* 0x000000ea00047211 */ /* 0x0c0fe800078210ff */
[-C--:B------:R-:W-:Y:S01]  /*6ac0*/  LEA.HI.X.SX32 R5, R0, R235.reuse, 0x2, P1 ;  /* 0x000000eb00057211 */ /* 0x080fe200008f16ff */
[----:B------:R-:W-:Y:S04]  /*6ad0*/  IMAD.MOV.U32 R0, RZ, RZ, c[0x0][0x22c] ;  /* 0x00008b00ff007624 */ /* 0x000fe800078e00ff */
[----:B------:R1:W-:Y:S01]  /*6ae0*/  RED.E.ADD.F32.FTZ.RN.STRONG.GPU [R4.64], R14 ;  /* 0x0000000e0400798e */ /* 0x0003e2000c10e784 */
[----:B------:R-:W-:Y:S04]  /*6af0*/  IMAD R0, R0, c[0x0][0x1c0], RZ ;  /* 0x0000700000007a24 */ /* 0x000fe800078e02ff */
[----:B------:R-:W-:Y:S01]  /*6b00*/  IMAD.SHL.U32 R0, R0, 0x10, RZ ;  /* 0x0000001000007824 */ /* 0x000fe200078e00ff */
[----:B------:R2:W-:Y:S04]  /*6b10*/  RED.E.ADD.F32.FTZ.RN.STRONG.GPU [R6.64], R15 ;  /* 0x0000000f0600798e */ /* 0x0005e8000c10e784 */
[----:B------:R-:W-:Y:S01]  /*6b20*/  IADD3 R0, R0, 0x40, RZ ;  /* 0x0000004000007810 */ /* 0x000fe20007ffe0ff */
[----:B------:R-:W-:Y:S05]  /*6b30*/  RED.E.ADD.F32.FTZ.RN.STRONG.GPU [R234.64+0x100], R84 ;  /* 0x00010054ea00798e */ /* 0x000fea000c10e784 */
[----:B------:R-:W-:Y:S01]  /*6b40*/  RED.E.ADD.F32.FTZ.RN.STRONG.GPU [R196.64+0x100], R85 ;  /* 0x00010055c400798e */ /* 0x000fe2000c10e784 */
[CC--:B-1----:R-:W-:Y:S04]  /*6b50*/  LEA R4, P0, R0.reuse, R234.reuse, 0x2 ;  /* 0x000000ea00047211 */ /* 0x0c2fe800078010ff */
[----:B------:R-:W3:Y:S01]  /*6b60*/  LDL R14, [R1+0x4] ;  /* 0x00000400010e7983 */ /* 0x000ee20000100800 */
[-C--:B------:R-:W-:Y:S04]  /*6b70*/  LEA.HI.X.SX32 R5, R0, R235.reuse, 0x2, P0 ;  /* 0x000000eb00057211 */ /* 0x080fe800000f16ff */
[----:B------:R-:W3:Y:S01]  /*6b80*/  LDL R0, [R1+0x8] ;  /* 0x0000080001007983 */ /* 0x000ee20000100800 */
[CC--:B--2---:R-:W-:Y:S02]  /*6b90*/  LEA R6, P1, R204.reuse, R234.reuse, 0x2 ;  /* 0x000000eacc067211 */ /* 0x0c4fe400078210ff */
[CC--:B------:R-:W-:Y:S02]  /*6ba0*/  LEA R10, P0, R201.reuse, R234.reuse, 0x2 ;  /* 0x000000eac90a7211 */ /* 0x0c0fe400078010ff */
[----:B------:R4:W-:Y:S01]  /*6bb0*/  RED.E.ADD.F32.FTZ.RN.STRONG.GPU [R4.64], R86 ;  /* 0x000000560400798e */ /* 0x0009e2000c10e784 */
[-C--:B------:R-:W-:Y:S02]  /*6bc0*/  LEA.HI.X.SX32 R7, R204, R235.reuse, 0x2, P1 ;  /* 0x000000ebcc077211 */ /* 0x080fe400008f16ff */
[-C--:B------:R-:W-:Y:S02]  /*6bd0*/  LEA.HI.X.SX32 R11, R201, R235.reuse, 0x2, P0 ;  /* 0x000000ebc90b7211 */ /* 0x080fe400000f16ff */
[----:B------:R-:W-:Y:S01]  /*6be0*/  IADD3 R15, R208, 0x60, RZ ;  /* 0x00000060d00f7810 */ /* 0x000fe20007ffe0ff */
[----:B------:R1:W-:Y:S04]  /*6bf0*/  RED.E.ADD.F32.FTZ.RN.STRONG.GPU [R6.64], R87 ;  /* 0x000000570600798e */ /* 0x0003e8000c10e784 */
[C---:B------:R-:W-:Y:S01]  /*6c00*/  IMAD.IADD R15, R238.reuse, 0x1, R15 ;  /* 0x00000001ee0f7824 */ /* 0x040fe200078e020f */
[----:B------:R-:W-:Y:S03]  /*6c10*/  RED.E.ADD.F32.FTZ.RN.STRONG.GPU [R10.64], R88 ;  /* 0x000000580a00798e */ /* 0x000fe6000c10e784 */
[C---:B------:R-:W-:Y:S02]  /*6c20*/  IMAD.IADD R15, R238.reuse, 0x1, R15 ;  /* 0x00000001ee0f7824 */ /* 0x040fe400078e020f */
[----:B------:R2:W-:Y:S02]  /*6c30*/  RED.E.ADD.F32.FTZ.RN.STRONG.GPU [R8.64], R89 ;  /* 0x000000590800798e */ /* 0x0005e4000c10e784 */
[----:B------:R-:W-:Y:S03]  /*6c40*/  IMAD.IADD R15, R238, 0x1, R15 ;  /* 0x00000001ee0f7824 */ /* 0x000fe600078e020f */
[----:B------:R-:W-:Y:S01]  /*6c50*/  LDSM.16.MT88.4 R84, [R2+0x4000] ;  /* 0x004000000254783b */ /* 0x000fe20000004200 */
[CC--:B----4-:R-:W-:Y:S04]  /*6c60*/  LEA R4, P1, R199.reuse, R234.reuse, 0x2 ;  /* 0x000000eac7047211 */ /* 0x0d0fe800078210ff */
[-C--:B------:R-:W-:Y:S02]  /*6c70*/  LEA.HI.X.SX32 R5, R199, R235.reuse, 0x2, P1 ;  /* 0x000000ebc7057211 */ /* 0x080fe400008f16ff */
[CC--:B-1----:R-:W-:Y:S03]  /*6c80*/  LEA R6, P0, R198.reuse, R234.reuse, 0x2 ;  /* 0x000000eac6067211 */ /* 0x0c2fe600078010ff */
[----:B------:R1:W-:Y:S01]  /*6c90*/  RED.E.ADD.F32.FTZ.RN.STRONG.GPU [R4.64], R90 ;  /* 0x0000005a0400798e */ /* 0x0003e2000c10e784 */
[-C--:B------:R-:W-:Y:S05]  /*6ca0*/  LEA.HI.X.SX32 R7, R198, R235.reuse, 0x2, P0 ;  /* 0x000000ebc6077211 */ /* 0x080fea00000f16ff */
[----:B------:R4:W-:Y:S01]  /*6cb0*/  RED.E.ADD.F32.FTZ.RN.STRONG.GPU [R6.64], R91 ;  /* 0x0000005b0600798e */ /* 0x0009e2000c10e784 */
[CC--:B--2---:R-:W-:Y:S04]  /*6cc0*/  LEA R8, P2, R15.reuse, R234.reuse, 0x2 ;  /* 0x000000ea0f087211 */ /* 0x0c4fe800078410ff */
[----:B------:R-:W-:Y:S01]  /*6cd0*/  RED.E.ADD.F32.FTZ.RN.STRONG.GPU [R234.64+0x180], R96 ;  /* 0x00018060ea00798e */ /* 0x000fe2000c10e784 */
[-C--:B------:R-:W-:Y:S04]  /*6ce0*/  LEA.HI.X.SX32 R9, R15, R235.reuse, 0x2, P2 ;  /* 0x000000eb0f097211 */ /* 0x080fe800010f16ff */
[----:B------:R-:W-:Y:S05]  /*6cf0*/  RED.E.ADD.F32.FTZ.RN.STRONG.GPU [R196.64+0x180], R97 ;  /* 0x00018061c400798e */ /* 0x000fea000c10e784 */
[----:B------:R-:W-:Y:S01]  /*6d00*/  LDSM.16.MT88.4 R88, [R2+0x6000] ;  /* 0x006000000258783b */ /* 0x000fe20000004200 */
[CC--:B-1----:R-:W-:Y:S04]  /*6d10*/  LEA R4, P0, R16.reuse, R234.reuse, 0x2 ;  /* 0x000000ea10047211 */ /* 0x0c2fe800078010ff */
[-C--:B------:R-:W-:Y:S02]  /*6d20*/  LEA.HI.X.SX32 R5, R16, R235.reuse, 0x2, P0 ;  /* 0x000000eb10057211 */ /* 0x080fe400000f16ff */
[----:B------:R-:W-:Y:S01]  /*6d30*/  IADD3 R16, R208, 0x60, RZ ;  /* 0x00000060d0107810 */ /* 0x000fe20007ffe0ff */
[----:B------:R-:W-:Y:S01]  /*6d40*/  IMAD.MOV.U32 R208, RZ, RZ, c[0x0][0x22c] ;  /* 0x00008b00ffd07624 */ /* 0x000fe200078e00ff */
[CC--:B----4-:R-:W-:Y:S01]  /*6d50*/  LEA R6, P1, R17.reuse, R234.reuse, 0x2 ;  /* 0x000000ea11067211 */ /* 0x0d0fe200078210ff */
[----:B------:R-:W-:Y:S02]  /*6d60*/  RED.E.ADD.F32.FTZ.RN.STRONG.GPU [R4.64], R98 ;  /* 0x000000620400798e */ /* 0x000fe4000c10e784 */
[----:B------:R-:W-:Y:S01]  /*6d70*/  IMAD.IADD R16, R238, 0x1, R16 ;  /* 0x00000001ee107824 */ /* 0x000fe200078e0210 */
[-C--:B------:R-:W-:Y:S01]  /*6d80*/  LEA.HI.X.SX32 R7, R17, R235.reuse, 0x2, P1 ;  /* 0x000000eb11077211 */ /* 0x080fe200008f16ff */
[----:B------:R-:W-:Y:S02]  /*6d90*/  IMAD R208, R208, c[0x0][0x1c0], RZ ;  /* 0x00007000d0d07a24 */ /* 0x000fe400078e02ff */
[----:B------:R-:W-:Y:S02]  /*6da0*/  IMAD.IADD R16, R238, 0x1, R16 ;  /* 0x00000001ee107824 */ /* 0x000fe400078e0210 */
[----:B------:R1:W-:Y:S01]  /*6db0*/  RED.E.ADD.F32.FTZ.RN.STRONG.GPU [R6.64], R99 ;  /* 0x000000630600798e */ /* 0x0003e2000c10e784 */
[----:B------:R-:W-:Y:S02]  /*6dc0*/  IMAD.SHL.U32 R208, R208, 0x10, RZ ;  /* 0x00000010d0d07824 */ /* 0x000fe400078e00ff */
[-C--:B------:R-:W-:Y:S02]  /*6dd0*/  LEA R10, P0, R16, R234.reuse, 0x2 ;  /* 0x000000ea100a7211 */ /* 0x080fe400078010ff */
[----:B------:R-:W-:Y:S01]  /*6de0*/  LDSM.16.MT88.4 R96, [R220+0x28800] ;  /* 0x02880000dc60783b */ /* 0x000fe20000004200 */
[----:B------:R-:W-:Y:S02]  /*6df0*/  IADD3 R17, R208, 0x80, RZ ;  /* 0x00000080d0117810 */ /* 0x000fe40007ffe0ff */
[-C--:B------:R-:W-:Y:S02]  /*6e00*/  LEA.HI.X.SX32 R11, R16, R235.reuse, 0x2, P0 ;  /* 0x000000eb100b7211 */ /* 0x080fe400000f16ff */
[----:B------:R-:W-:Y:S01]  /*6e10*/  IADD3 R16, R208, 0x80, RZ ;  /* 0x00000080d0107810 */ /* 0x000fe20007ffe0ff */
[----:B------:R-:W-:Y:S01]  /*6e20*/  IMAD.IADD R17, R238, 0x1, R17 ;  /* 0x00000001ee117824 */ /* 0x000fe200078e0211 */
[----:B------:R-:W-:Y:S01]  /*6e30*/  IADD3 R15, R208, 0x80, RZ ;  /* 0x00000080d00f7810 */ /* 0x000fe20007ffe0ff */
[----:B------:R-:W-:Y:S01]  /*6e40*/  RED.E.ADD.F32.FTZ.RN.STRONG.GPU [R10.64], R92 ;  /* 0x0000005c0a00798e */ /* 0x000fe2000c10e784 */
[----:B------:R-:W-:Y:S02]  /*6e50*/  IMAD.MOV.U32 R208, RZ, RZ, c[0x0][0x22c] ;  /* 0x00008b00ffd07624 */ /* 0x000fe400078e00ff */
[C---:B------:R-:W-:Y:S02]  /*6e60*/  IMAD.IADD R16, R238.reuse, 0x1, R16 ;  /* 0x00000001ee107824 */ /* 0x040fe400078e0210 */
[----:B------:R2:W-:Y:S01]  /*6e70*/  RED.E.ADD.F32.FTZ.RN.STRONG.GPU [R8.64], R93 ;  /* 0x0000005d0800798e */ /* 0x0005e2000c10e784 */
[C---:B------:R-:W-:Y:S02]  /*6e80*/  IMAD.IADD R15, R238.reuse, 0x1, R15 ;  /* 0x00000001ee0f7824 */ /* 0x040fe400078e020f */
[C---:B------:R-:W-:Y:S02]  /*6e90*/  IMAD.IADD R16, R238.reuse, 0x1, R16 ;  /* 0x00000001ee107824 */ /* 0x040fe400078e0210 */
[----:B------:R-:W-:Y:S02]  /*6ea0*/  IMAD.IADD R15, R238, 0x1, R15 ;  /* 0x00000001ee0f7824 */ /* 0x000fe400078e020f */
[----:B------:R-:W-:Y:S01]  /*6eb0*/  IMAD R208, R208, c[0x0][0x1c0], RZ ;  /* 0x00007000d0d07a24 */ /* 0x000fe200078e02ff */
[-C--:B-1----:R-:W-:Y:S01]  /*6ec0*/  LEA R6, P0, R12, R234.reuse, 0x2 ;  /* 0x000000ea0c067211 */ /* 0x082fe200078010ff */
[----:B------:R-:W-:Y:S02]  /*6ed0*/  IMAD.IADD R15, R238, 0x1, R15 ;  /* 0x00000001ee0f7824 */ /* 0x000fe400078e020f */
[----:B------:R-:W-:Y:S01]  /*6ee0*/  IMAD.SHL.U32 R208, R208, 0x10, RZ ;  /* 0x00000010d0d07824 */ /* 0x000fe200078e00ff */
[-C--:B------:R-:W-:Y:S02]  /*6ef0*/  LEA.HI.X.SX32 R7, R12, R235.reuse, 0x2, P0 ;  /* 0x000000eb0c077211 */ /* 0x080fe400000f16ff */
[----:B------:R-:W4:Y:S01]  /*6f00*/  LDL R12, [R1] ;  /* 0x00000000010c7983 */ /* 0x000f220000100800 */
[CC--:B--2---:R-:W-:Y:S04]  /*6f10*/  LEA R8, P2, R15.reuse, R234.reuse, 0x2 ;  /* 0x000000ea0f087211 */ /* 0x0c4fe800078410ff */
[-C--:B------:R-:W-:Y:S02]  /*6f20*/  LEA.HI.X.SX32 R9, R15, R235.reuse, 0x2, P2 ;  /* 0x000000eb0f097211 */ /* 0x080fe400010f16ff */
[----:B------:R-:W-:Y:S05]  /*6f30*/  IADD3 R15, R208, 0xa0, RZ ;  /* 0x000000a0d00f7810 */ /* 0x000fea0007ffe0ff */
[----:B------:R-:W-:Y:S01]  /*6f40*/  IMAD.IADD R15, R238, 0x1, R15 ;  /* 0x00000001ee0f7824 */ /* 0x000fe200078e020f */
[CC--:B---3--:R-:W-:Y:S04]  /*6f50*/  LEA R4, P1, R0.reuse, R234.reuse, 0x2 ;  /* 0x000000ea00047211 */ /* 0x0c8fe800078210ff */
        /* <DEDUP_REMOVED lines=8> */
[----:B------:R-:W-:Y:S05]  /*6fe0*/  RED.E.ADD.F32.FTZ.RN.STRONG.GPU [R196.64+0x200], R101 ;  /* 0x00020065c400798e */ /* 0x000fea000c10e784 */
[----:B------:R-:W-:Y:S01]  /*6ff0*/  LDSM.16.MT88.4 R92, [R2+0x800] ;  /* 0x00080000025c783b */ /* 0x000fe20000004200 */
[CC--:B-1----:R-:W-:Y:S04]  /*7000*/  LEA R4, P0, R0.reuse, R234.reuse, 0x2 ;  /* 0x000000ea00047211 */ /* 0x0c2fe800078010ff */
[-C--:B------:R-:W-:Y:S02]  /*7010*/  LEA.HI.X.SX32 R5, R0, R235.reuse, 0x2, P0 ;  /* 0x000000eb00057211 */ /* 0x080fe400000f16ff */
[----:B------:R-:W3:Y:S01]  /*7020*/  LDL R0, [R1+0x1c] ;  /* 0x00001c0001007983 */ /* 0x000ee20000100800 */
[CC--:B--2---:R-:W-:Y:S02]  /*7030*/  LEA R6, P1, R17.reuse, R234.reuse, 0x2 ;  /* 0x000000ea11067211 */ /* 0x0c4fe400078210ff */
[CC--:B------:R-:W-:Y:S02]  /*7040*/  LEA R10, P0, R16.reuse, R234.reuse, 0x2 ;  /* 0x000000ea100a7211 */ /* 0x0c0fe400078010ff */
[----:B------:R1:W-:Y:S01]  /*7050*/  RED.E.ADD.F32.FTZ.RN.STRONG.GPU [R4.64], R102 ;  /* 0x000000660400798e */ /* 0x0003e2000c10e784 */
[-C--:B------:R-:W-:Y:S02]  /*7060*/  LEA.HI.X.SX32 R7, R17, R235.reuse, 0x2, P1 ;  /* 0x000000eb11077211 */ /* 0x080fe400008f16ff */
[-C--:B------:R-:W-:Y:S02]  /*7070*/  LEA.HI.X.SX32 R11, R16, R235.reuse, 0x2, P0 ;  /* 0x000000eb100b7211 */ /* 0x080fe400000f16ff */
[----:B------:R-:W-:Y:S05]  /*7080*/  LDSM.16.MT88.4 R16, [R2+0x2000] ;  /* 0x002000000210783b */ /* 0x000fea0000004200 */
[----:B------:R2:W-:Y:S05]  /*7090*/  RED.E.ADD.F32.FTZ.RN.STRONG.GPU [R6.64], R103 ;  /* 0x000000670600798e */ /* 0x0005ea000c10e784 */
[----:B------:R-:W-:Y:S05]  /*70a0*/  RED.E.ADD.F32.FTZ.RN.STRONG.GPU [R10.64], R104 ;  /* 0x000000680a00798e */ /* 0x000fea000c10e784 */
[----:B------:R-:W-:Y:S05]  /*70b0*/  RED.E.ADD.F32.FTZ.RN.STRONG.GPU [R8.64], R105 ;  /* 0x000000690800798e */ /* 0x000fea000c10e784 */
[----:B------:R-:W-:Y:S01]  /*70c0*/  LDSM.16.MT88.4 R100, [R2+0x2800] ;  /* 0x002800000264783b */ /* 0x000fe20000004200 */
[CC--:B-1----:R-:W-:Y:S04]  /*70d0*/  LEA R4, P1, R14.reuse, R234.reuse, 0x2 ;  /* 0x000000ea0e047211 */ /* 0x0c2fe800078210ff */
[-C--:B------:R-:W-:Y:S02]  /*70e0*/  LEA.HI.X.SX32 R5, R14, R235.reuse, 0x2, P1 ;  /* 0x000000eb0e057211 */ /* 0x080fe400008f16ff */
[----:B------:R-:W-:Y:S03]  /*70f0*/  IADD3 R14, R208, 0xa0, RZ ;  /* 0x000000a0d00e7810 */ /* 0x000fe60007ffe0ff */
[----:B------:R1:W-:Y:S01]  /*7100*/  RED.E.ADD.F32.FTZ.RN.STRONG.GPU [R4.64], R106 ;  /* 0x0000006a0400798e */ /* 0x0003e2000c10e784 */
[CC--:B--2---:R-:W-:Y:S01]  /*7110*/  LEA R6, P0, R13.reuse, R234.reuse, 0x2 ;  /* 0x000000ea0d067211 */ /* 0x0c4fe200078010ff */
[C---:B------:R-:W-:Y:S03]  /*7120*/  IMAD.IADD R14, R238.reuse, 0x1, R14 ;  /* 0x00000001ee0e7824 */ /* 0x040fe600078e020e */
[-C--:B------:R-:W-:Y:S01]  /*7130*/  LEA.HI.X.SX32 R7, R13, R235.reuse, 0x2, P0 ;  /* 0x000000eb0d077211 */ /* 0x080fe200000f16ff */
[----:B------:R-:W-:Y:S01]  /*7140*/  IMAD.IADD R14, R238, 0x1, R14 ;  /* 0x00000001ee0e7824 */ /* 0x000fe200078e020e */
[----:B------:R-:W-:Y:S03]  /*7150*/  IADD3 R13, R211, 0xa0, RZ ;  /* 0x000000a0d30d7810 */ /* 0x000fe60007ffe0ff */
[----:B------:R2:W-:Y:S05]  /*7160*/  RED.E.ADD.F32.FTZ.RN.STRONG.GPU [R6.64], R107 ;  /* 0x0000006b0600798e */ /* 0x0005ea000c10e784 */
[----:B------:R-:W-:Y:S05]  /*7170*/  RED.E.ADD.F32.FTZ.RN.STRONG.GPU [R234.64+0x280], R112 ;  /* 0x00028070ea00798e */ /* 0x000fea000c10e784 */
[----:B------:R-:W-:Y:S05]  /*7180*/  RED.E.ADD.F32.FTZ.RN.STRONG.GPU [R196.64+0x280], R113 ;  /* 0x00028071c400798e */ /* 0x000fea000c10e784 */
[----:B------:R-:W-:Y:S01]  /*7190*/  LDSM.16.MT88.4 R104, [R2+0x4800] ;  /* 0x004800000268783b */ /* 0x000fe20000004200 */
[CC--:B-1----:R-:W-:Y:S04]  /*71a0*/  LEA R4, P0, R13.reuse, R234.reuse, 0x2 ;  /* 0x000000ea0d047211 */ /* 0x0c2fe800078010ff */
[-C--:B------:R-:W-:Y:S02]  /*71b0*/  LEA.HI.X.SX32 R5, R13, R235.reuse, 0x2, P0 ;  /* 0x000000eb0d057211 */ /* 0x080fe400000f16ff */
[----:B------:R-:W-:Y:S01]  /*71c0*/  IADD3 R13, R208, 0xa0, RZ ;  /* 0x000000a0d00d7810 */ /* 0x000fe20007ffe0ff */
[----:B------:R-:W-:Y:S01]  /*71d0*/  IMAD.MOV.U32 R208, RZ, RZ, c[0x0][0x22c] ;  /* 0x00008b00ffd07624 */ /* 0x000fe200078e00ff */
[-C--:B------:R-:W-:Y:S01]  /*71e0*/  LEA R10, P0, R14, R234.reuse, 0x2 ;  /* 0x000000ea0e0a7211 */ /* 0x080fe200078010ff */
[----:B------:R4:W-:Y:S01]  /*71f0*/  RED.E.ADD.F32.FTZ.RN.STRONG.GPU [R4.64], R114 ;  /* 0x000000720400798e */ /* 0x0009e2000c10e784 */
[CC--:B--2---:R-:W-:Y:S01]  /*7200*/  LEA R6, P1, R15.reuse, R234.reuse, 0x2 ;  /* 0x000000ea0f067211 */ /* 0x0c4fe200078210ff */
[----:B------:R-:W-:Y:S01]  /*7210*/  IMAD.IADD R13, R238, 0x1, R13 ;  /* 0x00000001ee0d7824 */ /* 0x000fe200078e020d */
[-C--:B------:R-:W-:Y:S01]  /*7220*/  LEA.HI.X.SX32 R11, R14, R235.reuse, 0x2, P0 ;  /* 0x000000eb0e0b7211 */ /* 0x080fe200000f16ff */
[----:B------:R-:W-:Y:S01]  /*7230*/  IMAD R208, R208, c[0x0][0x1c0], RZ ;  /* 0x00007000d0d07a24 */ /* 0x000fe200078e02ff */
[-C--:B------:R-:W-:Y:S01]  /*7240*/  LEA.HI.X.SX32 R7, R15, R235.reuse, 0x2, P1 ;  /* 0x000000eb0f077211 */ /* 0x080fe200008f16ff */
[----:B------:R-:W-:Y:S01]  /*7250*/  IMAD.IADD R13, R238, 0x1, R13 ;  /* 0x00000001ee0d7824 */ /* 0x000fe200078e020d */
[C---:B------:R-:W-:Y:S01]  /*7260*/  IADD3 R15, R209.reuse, 0xe0, RZ ;  /* 0x000000e0d10f7810 */ /* 0x040fe20007ffe0ff */
[----:B------:R-:W-:Y:S01]  /*7270*/  IMAD.SHL.U32 R208, R208, 0x10, RZ ;  /* 0x00000010d0d07824 */ /* 0x000fe200078e00ff */
[----:B------:R-:W-:Y:S01]  /*7280*/  IADD3 R14, R209, 0xe0, RZ ;  /* 0x000000e0d10e7810 */ /* 0x000fe20007ffe0ff */
[C---:B------:R-:W-:Y:S01]  /*7290*/  IMAD.IADD R13, R238.reuse, 0x1, R13 ;  /* 0x00000001ee0d7824 */ /* 0x040fe200078e020d */
[----:B------:R-:W-:Y:S03]  /*72a0*/  RED.E.ADD.F32.FTZ.RN.STRONG.GPU [R6.64], R115 ;  /* 0x000000730600798e */ /* 0x000fe6000c10e784 */
[C---:B------:R-:W-:Y:S01]  /*72b0*/  IMAD.IADD R14, R238.reuse, 0x1, R14 ;  /* 0x00000001ee0e7824 */ /* 0x040fe200078e020e */
[CC--:B------:R-:W-:Y:S01]  /*72c0*/  LEA R8, P2, R13.reuse, R234.reuse, 0x2 ;  /* 0x000000ea0d087211 */ /* 0x0c0fe200078410ff */
[----:B------:R-:W-:Y:S02]  /*72d0*/  RED.E.ADD.F32.FTZ.RN.STRONG.GPU [R10.64], R108 ;  /* 0x0000006c0a00798e */ /* 0x000fe4000c10e784 */
[----:B------:R-:W-:Y:S01]  /*72e0*/  IMAD.IADD R14, R238, 0x1, R14 ;  /* 0x00000001ee0e7824 */ /* 0x000fe200078e020e */
[-C--:B------:R-:W-:Y:S02]  /*72f0*/  LEA.HI.X.SX32 R9, R13, R235.reuse, 0x2, P2 ;  /* 0x000000eb0d097211 */ /* 0x080fe400010f16ff */
[----:B------:R-:W-:Y:S03]  /*7300*/  IADD3 R13, R208, 0xc0, RZ ;  /* 0x000000c0d00d7810 */ /* 0x000fe60007ffe0ff */
[----:B------:R1:W-:Y:S01]  /*7310*/  RED.E.ADD.F32.FTZ.RN.STRONG.GPU [R8.64], R109 ;  /* 0x0000006d0800798e */ /* 0x0003e2000c10e784 */
[CC--:B----4-:R-:W-:Y:S04]  /*7320*/  LEA R4, P1, R12.reuse, R234.reuse, 0x2 ;  /* 0x000000ea0c047211 */ /* 0x0d0fe800078210ff */
[-C--:B------:R-:W-:Y:S02]  /*7330*/  LEA.HI.X.SX32 R5, R12, R235.reuse, 0x2, P1 ;  /* 0x000000eb0c057211 */ /* 0x080fe400008f16ff */
[----:B------:R-:W-:Y:S03]  /*7340*/  IADD3 R12, R208, 0xc0, RZ ;  /* 0x000000c0d00c7810 */ /* 0x000fe60007ffe0ff */
[----:B------:R2:W-:Y:S02]  /*7350*/  RED.E.ADD.F32.FTZ.RN.STRONG.GPU [R4.64], R110 ;  /* 0x0000006e0400798e */ /* 0x0005e4000c10e784 */
[C---:B------:R-:W-:Y:S04]  /*7360*/  IMAD.IADD R12, R238.reuse, 0x1, R12 ;  /* 0x00000001ee0c7824 */ /* 0x040fe800078e020c */
[----:B------:R-:W-:Y:S01]  /*7370*/  IMAD.IADD R12, R238, 0x1, R12 ;  /* 0x00000001ee0c7824 */ /* 0x000fe200078e020c */
[CC--:B-1----:R-:W-:Y:S04]  /*7380*/  LEA R8, P2, R252.reuse, R234.reuse, 0x2 ;  /* 0x000000eafc087211 */ /* 0x0c2fe800078410ff */
[-C--:B------:R-:W-:Y:S02]  /*7390*/  LEA.HI.X.SX32 R9, R252, R235.reuse, 0x2, P2 ;  /* 0x000000ebfc097211 */ /* 0x080fe400010f16ff */
[CC--:B---3--:R-:W-:Y:S04]  /*73a0*/  LEA R6, P0, R0.reuse, R234.reuse, 0x2 ;  /* 0x000000ea00067211 */ /* 0x0c8fe800078010ff */
[-C--:B------:R-:W-:Y:S02]  /*73b0*/  LEA.HI.X.SX32 R7, R0, R235.reuse, 0x2, P0 ;  /* 0x000000eb00077211 */ /* 0x080fe400000f16ff */
[CC--:B--2---:R-:W-:Y:S02]  /*73c0*/  LEA R4, P0, R13.reuse, R234.reuse, 0x2 ;  /* 0x000000ea0d047211 */ /* 0x0c4fe400078010ff */
[----:B------:R-:W-:Y:S01]  /*73d0*/  IADD3 R0, R208, 0xc0, RZ ;  /* 0x000000c0d0007810 */ /* 0x000fe20007ffe0ff */
[----:B------:R1:W-:Y:S01]  /*73e0*/  RED.E.ADD.F32.FTZ.RN.STRONG.GPU [R6.64], R111 ;  /* 0x0000006f0600798e */ /* 0x0003e2000c10e784 */
[-C--:B------:R-:W-:Y:S02]  /*73f0*/  LEA.HI.X.SX32 R5, R13, R235.reuse, 0x2, P0 ;  /* 0x000000eb0d057211 */ /* 0x080fe400000f16ff */
[-C--:B------:R-:W-:Y:S01]  /*7400*/  LEA R10, P0, R12, R234.reuse, 0x2 ;  /* 0x000000ea0c0a7211 */ /* 0x080fe200078010ff */
[----:B------:R-:W-:Y:S01]  /*7410*/  IMAD.IADD R0, R238, 0x1, R0 ;  /* 0x00000001ee007824 */ /* 0x000fe200078e0200 */
[----:B------:R-:W-:Y:S02]  /*7420*/  RED.E.ADD.F32.FTZ.RN.STRONG.GPU [R234.64+0x300], R116 ;  /* 0x00030074ea00798e */ /* 0x000fe4000c10e784 */
[-C--:B------:R-:W-:Y:S03]  /*7430*/  LEA.HI.X.SX32 R11, R12, R235.reuse, 0x2, P0 ;  /* 0x000000eb0c0b7211 */ /* 0x080fe600000f16ff */
[----:B------:R-:W-:Y:S05]  /*7440*/  RED.E.ADD.F32.FTZ.RN.STRONG.GPU [R196.64+0x300], R117 ;  /* 0x00030075c400798e */ /* 0x000fea000c10e784 */
[----:B------:R2:W-:Y:S05]  /*7450*/  RED.E.ADD.F32.FTZ.RN.STRONG.GPU [R4.64], R118 ;  /* 0x000000760400798e */ /* 0x0005ea000c10e784 */
[----:B------:R-:W-:Y:S01]  /*7460*/  LDSM.16.MT88.4 R108, [R2+0x6800] ;  /* 0x00680000026c783b */ /* 0x000fe20000004200 */
[CC--:B-1----:R-:W-:Y:S04]  /*7470*/  LEA R6, P1, R0.reuse, R234.reuse, 0x2 ;  /* 0x000000ea00067211 */ /* 0x0c2fe800078210ff */
[-C--:B------:R-:W-:Y:S01]  /*7480*/  LEA.HI.X.SX32 R7, R0, R235.reuse, 0x2, P1 ;  /* 0x000000eb00077211 */ /* 0x080fe200008f16ff */
[----:B------:R-:W-:Y:S04]  /*7490*/  IMAD.IADD R0, R238, 0x1, R251 ;  /* 0x00000001ee007824 */ /* 0x000fe800078e02fb */
[----:B------:R1:W-:Y:S05]  /*74a0*/  RED.E.ADD.F32.FTZ.RN.STRONG.GPU [R6.64], R119 ;  /* 0x000000770600798e */ /* 0x0003ea000c10e784 */
[----:B------:R3:W-:Y:S01]  /*74b0*/  RED.E.ADD.F32.FTZ.RN.STRONG.GPU [R10.64], R120 ;  /* 0x000000780a00798e */ /* 0x0007e2000c10e784 */
[CC--:B--2---:R-:W-:Y:S04]  /*74c0*/  LEA R4, P1, R251.reuse, R234.reuse, 0x2 ;  /* 0x000000eafb047211 */ /* 0x0c4fe800078210ff */
[----:B------:R2:W-:Y:S01]  /*74d0*/  RED.E.ADD.F32.FTZ.RN.STRONG.GPU [R8.64], R121 ;  /* 0x000000790800798e */ /* 0x0005e2000c10e784 */
[-C--:B------:R-:W-:Y:S05]  /*74e0*/  LEA.HI.X.SX32 R5, R251, R235.reuse, 0x2, P1 ;  /* 0x000000ebfb057211 */ /* 0x080fea00008f16ff */
[----:B------:R4:W-:Y:S01]  /*74f0*/  RED.E.ADD.F32.FTZ.RN.STRONG.GPU [R4.64], R122 ;  /* 0x0000007a0400798e */ /* 0x0009e2000c10e784 */
[CC--:B-1----:R-:W-:Y:S04]  /*7500*/  LEA R6, P0, R0.reuse, R234.reuse, 0x2 ;  /* 0x000000ea00067211 */ /* 0x0c2fe800078010ff */
[-C--:B------:R-:W-:Y:S02]  /*7510*/  LEA.HI.X.SX32 R7, R0, R235.reuse, 0x2, P0 ;  /* 0x000000eb00077211 */ /* 0x080fe400000f16ff */
[----:B------:R-:W-:Y:S02]  /*7520*/  IADD3 R0, R209, 0xe0, RZ ;  /* 0x000000e0d1007810 */ /* 0x000fe40007ffe0ff */
[-C--:B---3--:R-:W-:Y:S01]  /*7530*/  LEA R10, P3, R14, R234.reuse, 0x2 ;  /* 0x000000ea0e0a7211 */ /* 0x088fe200078610ff */
[----:B------:R1:W-:Y:S01]  /*7540*/  RED.E.ADD.F32.FTZ.RN.STRONG.GPU [R6.64], R123 ;  /* 0x0000007b0600798e */ /* 0x0003e2000c10e784 */
[-C--:B--2---:R-:W-:Y:S01]  /*7550*/  LEA R8, P2, R250, R234.reuse, 0x2 ;  /* 0x000000eafa087211 */ /* 0x084fe200078410ff */
[----:B------:R-:W-:Y:S01]  /*7560*/  IMAD.IADD R0, R238, 0x1, R0 ;  /* 0x00000001ee007824 */ /* 0x000fe200078e0200 */
[-C--:B------:R-:W-:Y:S02]  /*7570*/  LEA.HI.X.SX32 R11, R14, R235.reuse, 0x2, P3 ;  /* 0x000000eb0e0b7211 */ /* 0x080fe400018f16ff */
[----:B------:R-:W-:Y:S01]  /*7580*/  RED.E.ADD.F32.FTZ.RN.STRONG.GPU [R234.64+0x380], R128 ;  /* 0x00038080ea00798e */ /* 0x000fe2000c10e784 */
[-C--:B------:R-:W-:Y:S02]  /*7590*/  LEA.HI.X.SX32 R9, R250, R235.reuse, 0x2, P2 ;  /* 0x000000ebfa097211 */ /* 0x080fe400010f16ff */
[CC--:B----4-:R-:W-:Y:S02]  /*75a0*/  LEA R4, P1, R15.reuse, R234.reuse, 0x2 ;  /* 0x000000ea0f047211 */ /* 0x0d0fe400078210ff */
[----:B------:R-:W-:Y:S01]  /*75b0*/  RED.E.ADD.F32.FTZ.RN.STRONG.GPU [R196.64+0x380], R129 ;  /* 0x00038081c400798e */ /* 0x000fe2000c10e784 */
[CC--:B------:R-:W-:Y:S02]  /*75c0*/  LEA R12, P0, R0.reuse, R234.reuse, 0x2 ;  /* 0x000000ea000c7211 */ /* 0x0c0fe400078010ff */
[-C--:B------:R-:W-:Y:S02]  /*75d0*/  LEA.HI.X.SX32 R5, R15, R235.reuse, 0x2, P1 ;  /* 0x000000eb0f057211 */ /* 0x080fe400008f16ff */
[-C--:B------:R-:W-:Y:S01]  /*75e0*/  LEA.HI.X.SX32 R13, R0, R235.reuse, 0x2, P0 ;  /* 0x000000eb000d7211 */ /* 0x080fe200000f16ff */
[----:B------:R-:W-:Y:S02]  /*75f0*/  IMAD.IADD R0, R238, 0x1, R249 ;  /* 0x00000001ee007824 */ /* 0x000fe400078e02f9 */
[----:B------:R2:W-:Y:S05]  /*7600*/  RED.E.ADD.F32.FTZ.RN.STRONG.GPU [R4.64], R130 ;  /* 0x000000820400798e */ /* 0x0005ea000c10e784 */
[----:B------:R-:W-:Y:S01]  /*7610*/  RED.E.ADD.F32.FTZ.RN.STRONG.GPU [R12.64], R131 ;  /* 0x000000830c00798e */ /* 0x000fe2000c10e784 */
[CC--:B-1----:R-:W-:Y:S04]  /*7620*/  LEA R6, P1, R249.reuse, R234.reuse, 0x2 ;  /* 0x000000eaf9067211 */ /* 0x0c2fe800078210ff */
[----:B------:R-:W-:Y:S01]  /*7630*/  RED.E.ADD.F32.FTZ.RN.STRONG.GPU [R10.64], R124 ;  /* 0x0000007c0a00798e */ /* 0x000fe2000c10e784 */
[-C--:B------:R-:W-:Y:S04]  /*7640*/  LEA.HI.X.SX32 R7, R249, R235.reuse, 0x2, P1 ;  /* 0x000000ebf9077211 */ /* 0x080fe800008f16ff */
[----:B------:R-:W-:Y:S01]  /*7650*/  RED.E.ADD.F32.FTZ.RN.STRONG.GPU [R8.64], R125 ;  /* 0x0000007d0800798e */ /* 0x000fe2000c10e784 */
[----:B------:R-:W-:Y:S01]  /*7660*/  PLOP3.LUT P1, PT, PT, PT, UP0, 0x80, 0x0 ;  /* 0x000000000000781c */ /* 0x000fe20003f2f008 */
[----:B------:R-:W-:Y:S03]  /*7670*/  @UP3 UIADD3 UR11, UP0, UR11, -0x100, URZ ;  /* 0xffffff000b0b3890 */ /* 0x000fe6000ff1e03f */
[----:B------:R-:W-:Y:S01]  /*7680*/  RED.E.ADD.F32.FTZ.RN.STRONG.GPU [R6.64], R126 ;  /* 0x0000007e0600798e */ /* 0x000fe2000c10e784 */
[----:B------:R-:W-:Y:S04]  /*7690*/  @UP3 UIADD3.X UR10, UR10, -0x1, URZ, UP0, !UPT ;  /* 0xffffffff0a0a3890 */ /* 0x000fe800087fe43f */
[----:B------:R-:W-:Y:S01]  /*76a0*/  LDSM.16.MT88.4 R8, [R2] ;  /* 0x000000000208783b */ /* 0x000fe20000004200 */
[C---:B--2---:R-:W-:Y:S04]  /*76b0*/  LEA R4, P0, R0.reuse, R234, 0x2 ;  /* 0x000000ea00047211 */ /* 0x044fe800078010ff */
[----:B------:R-:W-:Y:S01]  /*76c0*/  LDSM.16.MT88.4 R12, [R220+0x28000] ;  /* 0x02800000dc0c783b */ /* 0x000fe20000004200 */
[----:B------:R-:W-:Y:S02]  /*76d0*/  LEA.HI.X.SX32 R5, R0, R235, 0x2, P0 ;  /* 0x000000eb00057211 */ /* 0x000fe400000f16ff */
[----:B------:R-:W-:Y:S02]  /*76e0*/  PLOP3.LUT P0, PT, PT, PT, UP2, 0x80, 0x0 ;  /* 0x000000000000781c */ /* 0x000fe40003f0f028 */
[C---:B------:R-:W-:Y:S01]  /*76f0*/  IADD3 R0, R2.reuse, -0x8000, RZ ;  /* 0xffff800002007810 */ /* 0x040fe20007ffe0ff */
[----:B------:R-:W-:Y:S01]  /*7700*/  RED.E.ADD.F32.FTZ.RN.STRONG.GPU [R4.64], R127 ;  /* 0x0000007f0400798e */ /* 0x000fe2000c10e784 */
[----:B------:R-:W-:Y:S04]  /*7710*/  @P1 IADD3 R0, R2, 0x8000, RZ ;  /* 0x0000800002001810 */ /* 0x000fe80007ffe0ff */
        /* <DEDUP_REMOVED lines=295> */
.L_x_394:
        /* <DEDUP_REMOVED lines=18> */
.L_x_395:
[----:B-1----:R-:W2:Y:S01]  /*8ab0*/  LDL.64 R4, [R1+0x48] ;  /* 0x0000480001047983 */ /* 0x002ea20000100a00 */
[----:B------:R-:W-:Y:S01]  /*8ac0*/  USHF.L.U32 UR6, UR22, 0x6, URZ ;  /* 0x0000000616067899 */ /* 0x000fe2000800063f */
[----:B------:R-:W-:Y:S01]  /*8ad0*/  IMAD.U32 R8, RZ, RZ, UR35 ;  /* 0x00000023ff087e24 */ /* 0x000fe2000f8e00ff */
[----:B------:R-:W-:Y:S01]  /*8ae0*/  ULDC.64 UR8, c[0x0][0x3a0] ;  /* 0x0000e80000087ab9 */ /* 0x000fe20000000a00 */
[----:B------:R-:W-:Y:S01]  /*8af0*/  BAR.SYNC.DEFER_BLOCKING 0x0 ;  /* 0x0000000000007b1d */ /* 0x000fe20000010000 */
[----:B------:R-:W-:Y:S02]  /*8b00*/  USHF.R.S32.HI UR10, URZ, 0x1f, UR6 ;  /* 0x0000001f3f0a7899 */ /* 0x000fe40008011406 */
[----:B------:R-:W-:Y:S02]  /*8b10*/  IMAD.U32 R29, RZ, RZ, UR6 ;  /* 0x00000006ff1d7e24 */ /* 0x000fe4000f8e00ff */
[----:B------:R-:W-:Y:S01]  /*8b20*/  UIMAD UR7, UR10, UR8, URZ ;  /* 0x000000080a0772a4 */ /* 0x000fe2000f8e023f */
[----:B------:R-:W1:Y:S01]  /*8b30*/  S2R R31, SR_TID.X ;  /* 0x00000000001f7919 */ /* 0x000e620000002100 */
[----:B------:R-:W-:Y:S02]  /*8b40*/  BSSY B0, `(.L_x_396) ;  /* 0x0000031000007945 */ /* 0x000fe40003800000 */
[----:B------:R-:W-:Y:S01]  /*8b50*/  UIMAD UR8, UR6, UR9, UR7 ;  /* 0x00000009060872a4 */ /* 0x000fe2000f8e0207 */
[----:B------:R-:W3:Y:S01]  /*8b60*/  S2R R80, SR_TID.X ;  /* 0x0000000000507919 */ /* 0x000ee20000002100 */
[----:B------:R-:W-:-:S04]  /*8b70*/  UIMAD UR7, UR22, -0x40, UR16 ;  /* 0xffffffc0160778a4 */ /* 0x000fc8000f8e0210 */
[----:B------:R-:W-:Y:S01]  /*8b80*/  IMAD.U32 R0, RZ, RZ, UR8 ;  /* 0x00000008ff007e24 */ /* 0x000fe2000f8e00ff */
[----:B------:R-:W-:Y:S02]  /*8b90*/  ULDC.64 UR8, c[0x0][0x3b8] ;  /* 0x0000ee0000087ab9 */ /* 0x000fe40000000a00 */
[----:B------:R-:W-:-:S04]  /*8ba0*/  UIMAD UR8, UR58, UR8, URZ ;  /* 0x000000083a0872a4 */ /* 0x000fc8000f8e023f */
[----:B------:R-:W-:Y:S01]  /*8bb0*/  UIMAD UR8, UR35, UR9, UR8 ;  /* 0x00000009230872a4 */ /* 0x000fe2000f8e0208 */
[----:B------:R4:W2:Y:S04]  /*8bc0*/  LDS.128 R44, [R237+0x19000] ;  /* 0x01900000ed2c7984 */ /* 0x0008a80000000c00 */
[----:B------:R4:W2:Y:S01]  /*8bd0*/  LDS.128 R40, [R237+0x1b000] ;  /* 0x01b00000ed287984 */ /* 0x0008a20000000c00 */
[----:B-1----:R-:W-:-:S03]  /*8be0*/  SHF.R.S32.HI R31, RZ, 0x1f, R31 ;  /* 0x0000001fff1f7819 */ /* 0x002fc6000001141f */
[----:B------:R4:W1:Y:S01]  /*8bf0*/  LDS.128 R36, [R237+0x1d000] ;  /* 0x01d00000ed247984 */ /* 0x0008620000000c00 */
[----:B---3--:R-:W-:-:S03]  /*8c00*/  LEA.HI R31, R31, R80, RZ, 0x3 ;  /* 0x000000501f1f7211 */ /* 0x008fc600078f18ff */
[----:B------:R4:W3:Y:S01]  /*8c10*/  LDS.128 R32, [R237+0x1f000] ;  /* 0x01f00000ed207984 */ /* 0x0008e20000000c00 */
[----:B------:R-:W-:-:S03]  /*8c20*/  SHF.R.S32.HI R31, RZ, 0x3, R31 ;  /* 0x00000003ff1f7819 */ /* 0x000fc6000001141f */
[----:B------:R4:W1:Y:S01]  /*8c30*/  LDS.128 R60, [R237+0x20000] ;  /* 0x02000000ed3c7984 */ /* 0x0008620000000c00 */
[----:B------:R-:W-:-:S03]  /*8c40*/  ISETP.GE.AND P2, PT, R31, UR7, PT ;  /* 0x000000071f007c0c */ /* 0x000fc6000bf46270 */
        /* <DEDUP_REMOVED lines=8> */
[--C-:B--2---:R-:W-:Y:S01]  /*8cd0*/  SHF.R.S32.HI R7, RZ, 0x1f, R4.reuse ;  /* 0x0000001fff077819 */ /* 0x104fe20000011404 */
[----:B------:R-:W-:-:S04]  /*8ce0*/  IMAD.MOV.U32 R6, RZ, RZ, R4 ;  /* 0x000000ffff067224 */ /* 0x000fc800078e0004 */
[----:B------:R-:W-:-:S05]  /*8cf0*/  IMAD.WIDE.U32 R4, R29, c[0x0][0x3a0], R6 ;  /* 0x0000e8001d047a25 */ /* 0x000fca00078e0006 */
[----:B------:R-:W-:-:S04]  /*8d00*/  IADD3 R4, P0, R4, UR13, RZ ;  /* 0x0000000d04047c10 */ /* 0x000fc8000ff1e0ff */
[----:B------:R-:W-:-:S05]  /*8d10*/  IADD3.X R5, R5, UR14, R0, P0, !PT ;  /* 0x0000000e05057c10 */ /* 0x000fca00087fe400 */
[----:B------:R-:W-:-:S05]  /*8d20*/  IMAD.WIDE.U32 R8, R8, c[0x0][0x3b8], R4 ;  /* 0x0000ee0008087a25 */ /* 0x000fca00078e0004 */
[----:B------:R-:W-:Y:S01]  /*8d30*/  IADD3 R28, R9, UR8, RZ ;  /* 0x00000008091c7c10 */ /* 0x000fe2000fffe0ff */
[----:B------:R-:W-:Y:S05]  /*8d40*/  @P2 BRA `(.L_x_397) ;  /* 0x0000010000002947 */ /* 0x000fea0003800000 */
[----:B-1-34-:R-:W1:Y:S01]  /*8d50*/  LDS.128 R20, [R237+0x1c000] ;  /* 0x01c00000ed147984 */ /* 0x01ae620000000c00 */
[----:B------:R-:W-:Y:S01]  /*8d60*/  MOV R4, R8 ;  /* 0x0000000800047202 */ /* 0x000fe20000000f00 */
[----:B------:R-:W-:Y:S01]  /*8d70*/  IMAD R0, R30, c[0x0][0x3a0], RZ ;  /* 0x0000e8001e007a24 */ /* 0x000fe200078e02ff */
[----:B------:R-:W-:Y:S01]  /*8d80*/  MOV R5, R28 ;  /* 0x0000001c00057202 */ /* 0x000fe20000000f00 */
[----:B------:R-:W2:Y:S02]  /*8d90*/  LDS.128 R16, [R237+0x1a000] ;  /* 0x01a00000ed107984 */ /* 0x000ea40000000c00 */
[C---:B------:R-:W-:Y:S02]  /*8da0*/  IMAD R0, R31.reuse, c[0x0][0x3a4], R0 ;  /* 0x0000e9001f007a24 */ /* 0x040fe400078e0200 */
[----:B------:R-:W3:Y:S01]  /*8db0*/  LDS.128 R12, [R237+0x18000] ;  /* 0x01800000ed0c7984 */ /* 0x000ee20000000c00 */
[----:B------:R-:W-:-:S03]  /*8dc0*/  IMAD.WIDE.U32 R10, R31, c[0x0][0x3a0], R4 ;  /* 0x0000e8001f0a7a25 */ /* 0x000fc600078e0004 */
[----:B------:R-:W4:Y:S02]  /*8dd0*/  LDS.128 R24, [R237+0x1e000] ;  /* 0x01e00000ed187984 */ /* 0x000f240000000c00 */
[----:B------:R-:W-:Y:S02]  /*8de0*/  IADD3 R0, R0, R11, RZ ;  /* 0x0000000b00007210 */ /* 0x000fe40007ffe0ff */
[----:B------:R-:W-:-:S04]  /*8df0*/  LEA R4, P0, R10, c[0x0][0x340], 0x1 ;  /* 0x0000d0000a047a11 */ /* 0x000fc800078008ff */
[----:B------:R-:W-:-:S05]  /*8e00*/  LEA.HI.X R5, R10, c[0x0][0x344], R0, 0x1, P0 ;  /* 0x0000d1000a057a11 */ /* 0x000fca00000f0c00 */
[----:B-1----:R1:W-:Y:S04]  /*8e10*/  STG.E.128 [R4.64+0x100], R20 ;  /* 0x0001001404007986 */ /* 0x0023e8000c101d04 */
[----:B--2---:R1:W-:Y:S04]  /*8e20*/  STG.E.128 [R4.64+0x80], R16 ;  /* 0x0000801004007986 */ /* 0x0043e8000c101d04 */
[----:B---3--:R1:W-:Y:S04]  /*8e30*/  STG.E.128 [R4.64], R12 ;  /* 0x0000000c04007986 */ /* 0x0083e8000c101d04 */
[----:B----4-:R1:W-:Y:S02]  /*8e40*/  STG.E.128 [R4.64+0x180], R24 ;  /* 0x0001801804007986 */ /* 0x0103e4000c101d04 */
.L_x_397:
[----:B-1-34-:R-:W-:Y:S05]  /*8e50*/  BSYNC B0 ;  /* 0x0000000000007941 */ /* 0x01afea0003800000 */
.L_x_396:
[----:B------:R-:W-:Y:S01]  /*8e60*/  IADD3 R0, R31, 0x20, RZ ;  /* 0x000000201f007810 */ /* 0x000fe20007ffe0ff */
[----:B------:R-:W-:Y:S03]  /*8e70*/  BSSY B0, `(.L_x_398) ;  /* 0x0000011000007945 */ /* 0x000fe60003800000 */
[----:B------:R-:W-:-:S13]  /*8e80*/  ISETP.GE.AND P1, PT, R0, UR7, PT ;  /* 0x0000000700007c0c */ /* 0x000fda000bf26270 */
[----:B------:R-:W-:Y:S05]  /*8e90*/  @P1 BRA `(.L_x_399) ;  /* 0x000000e000001947 */ /* 0x000fea0003800000 */
[----:B------:R-:W-:Y:S01]  /*8ea0*/  IADD3 R0, P0, R31, 0x20, RZ ;  /* 0x000000201f007810 */ /* 0x000fe20007f1e0ff */
[----:B------:R-:W-:Y:S01]  /*8eb0*/  IMAD.MOV.U32 R4, RZ, RZ, R8 ;  /* 0x000000ffff047224 */ /* 0x000fe200078e0008 */
[----:B------:R-:W-:-:S03]  /*8ec0*/  MOV R5, R28 ;  /* 0x0000001c00057202 */ /* 0x000fc60000000f00 */
[----:B------:R-:W-:Y:S02]  /*8ed0*/  IMAD.X R2, RZ, RZ, R30, P0 ;  /* 0x000000ffff027224 */ /* 0x000fe400000e061e */
[----:B------:R-:W-:-:S04]  /*8ee0*/  IMAD.WIDE.U32 R8, R0, c[0x0][0x3a0], R4 ;  /* 0x0000e80000087a25 */ /* 0x000fc800078e0004 */
[----:B------:R-:W-:Y:S01]  /*8ef0*/  IMAD R2, R2, c[0x0][0x3a0], RZ ;  /* 0x0000e80002027a24 */ /* 0x000fe200078e02ff */
[----:B------:R-:W-:-:S03]  /*8f00*/  LEA R4, P0, R8, c[0x0][0x340], 0x1 ;  /* 0x0000d00008047a11 */ /* 0x000fc600078008ff */
[----:B------:R-:W-:-:S05]  /*8f10*/  IMAD R0, R0, c[0x0][0x3a4], R2 ;  /* 0x0000e90000007a24 */ /* 0x000fca00078e0202 */
[----:B------:R-:W-:-:S04]  /*8f20*/  IADD3 R0, R0, R9, RZ ;  /* 0x0000000900007210 */ /* 0x000fc80007ffe0ff */
[----:B------:R-:W-:-:S05]  /*8f30*/  LEA.HI.X R5, R8, c[0x0][0x344], R0, 0x1, P0 ;  /* 0x0000d10008057a11 */ /* 0x000fca00000f0c00 */
[----:B------:R1:W-:Y:S04]  /*8f40*/  STG.E.128 [R4.64], R44 ;  /* 0x0000002c04007986 */ /* 0x0003e8000c101d04 */
[----:B------:R1:W-:Y:S04]  /*8f50*/  STG.E.128 [R4.64+0x80], R40 ;  /* 0x0000802804007986 */ /* 0x0003e8000c101d04 */
[----:B------:R1:W-:Y:S04]  /*8f60*/  STG.E.128 [R4.64+0x100], R36 ;  /* 0x0001002404007986 */ /* 0x0003e8000c101d04 */
[----:B------:R1:W-:Y:S02]  /*8f70*/  STG.E.128 [R4.64+0x180], R32 ;  /* 0x0001802004007986 */ /* 0x0003e4000c101d04 */
.L_x_399:
[----:B------:R-:W-:Y:S05]  /*8f80*/  BSYNC B0 ;  /* 0x0000000000007941 */ /* 0x000fea0003800000 */
.L_x_398:
        /* <DEDUP_REMOVED lines=15> */
[----:B-1----:R-:W-:Y:S01]  /*9080*/  MOV R4, R6 ;  /* 0x0000000600047202 */ /* 0x002fe20000000f00 */
[----:B------:R-:W-:Y:S01]  /*9090*/  IMAD R0, R30, c[0x0][0x3a8], RZ ;  /* 0x0000ea001e007a24 */ /* 0x000fe200078e02ff */
[----:B------:R-:W-:-:S03]  /*90a0*/  MOV R5, R2 ;  /* 0x0000000200057202 */ /* 0x000fc60000000f00 */
[C---:B------:R-:W-:Y:S02]  /*90b0*/  IMAD R0, R31.reuse, c[0x0][0x3ac], R0 ;  /* 0x0000eb001f007a24 */ /* 0x040fe400078e0200 */
[----:B------:R-:W-:-:S05]  /*90c0*/  IMAD.WIDE.U32 R8, R31, c[0x0][0x3a8], R4 ;  /* 0x0000ea001f087a25 */ /* 0x000fca00078e0004 */
[----:B------:R-:W-:Y:S02]  /*90d0*/  IADD3 R0, R0, R9, RZ ;  /* 0x0000000900007210 */ /* 0x000fe40007ffe0ff */
[----:B------:R-:W-:-:S04]  /*90e0*/  LEA R4, P0, R8, c[0x0][0x348], 0x1 ;  /* 0x0000d20008047a11 */ /* 0x000fc800078008ff */
[----:B------:R-:W-:-:S05]  /*90f0*/  LEA.HI.X R5, R8, c[0x0][0x34c], R0, 0x1, P0 ;  /* 0x0000d30008057a11 */ /* 0x000fca00000f0c00 */
[----:B------:R1:W-:Y:S04]  /*9100*/  STG.E.128 [R4.64], R60 ;  /* 0x0000003c04007986 */ /* 0x0003e8000c101d04 */
[----:B------:R1:W-:Y:S04]  /*9110*/  STG.E.128 [R4.64+0x80], R56 ;  /* 0x0000803804007986 */ /* 0x0003e8000c101d04 */
[----:B------:R1:W-:Y:S04]  /*9120*/  STG.E.128 [R4.64+0x100], R52 ;  /* 0x0001003404007986 */ /* 0x0003e8000c101d04 */
[----:B------:R1:W-:Y:S02]  /*9130*/  STG.E.128 [R4.64+0x180], R48 ;  /* 0x0001803004007986 */ /* 0x0003e4000c101d04 */
.L_x_401:
[----:B------:R-:W-:Y:S05]  /*9140*/  BSYNC B0 ;  /* 0x0000000000007941 */ /* 0x000fea0003800000 */
.L_x_400:
        /* <DEDUP_REMOVED lines=14> */
.L_x_384:
[----:B------:R-:W-:Y:S05]  /*9230*/  BSYNC B1 ;  /* 0x0000000000017941 */ /* 0x000fea0003800000 */
.L_x_370:
        /* <DEDUP_REMOVED lines=11> */
.L_x_402:
[----:B------:R-:W-:Y:S05]  /*92f0*/  EXIT ;  /* 0x000000000000794d */ /* 0x000fea0003800000 */
.L_x_404:
        /* <DEDUP_REMOVED lines=16> */
.L_x_1028:


//--------------------- .text._ZN5flash44flash_bwd_dq_dk_dv_loop_seqk_parallel_kernelI23Flash_bwd_kernel_traitsILi256ELi64ELi64ELi8ELi4ELi2ELi2ELb0ELb0EN7cutlass10bfloat16_tE19Flash_kernel_traitsILi256ELi64ELi64ELi8ES3_EELb0ELb1ELb0ELb1ELb0ELb0ELb0EEEvNS_16Flash_bwd_paramsE --------------------------
	.section	.text._ZN5flash44flash_bwd_dq_dk_dv_loop_seqk_parallel_kernelI23Flash_bwd_kernel_traitsILi256ELi64ELi64ELi8ELi4ELi2ELi2ELb0ELb0EN7cutlass10bfloat16_tE19Flash_kernel_traitsILi256ELi64ELi64ELi8ES3_EELb0ELb1ELb0ELb1ELb0ELb0ELb0EEEvNS_16Flash_bwd_paramsE,"ax",@progbits
	.sectioninfo	@"SHI_REGISTERS=255"
	.align	128
        .global         _ZN5flash44flash_bwd_dq_dk_dv_loop_seqk_parallel_kernelI23Flash_bwd_kernel_traitsILi256ELi64ELi64ELi8ELi4ELi2ELi2ELb0ELb0EN7cutlass10bfloat16_tE19Flash_kernel_traitsILi256ELi64ELi64ELi8ES3_EELb0ELb1ELb0ELb1ELb0ELb0ELb0EEEvNS_16Flash_bwd_paramsE
        .type           _ZN5flash44flash_bwd_dq_dk_dv_loop_seqk_parallel_kernelI23Flash_bwd_kernel_traitsILi256ELi64ELi64ELi8ELi4ELi2ELi2ELb0ELb0EN7cutlass10bfloat16_tE19Flash_kernel_traitsILi256ELi64ELi64ELi8ES3_EELb0ELb1ELb0ELb1ELb0ELb0ELb0EEEvNS_16Flash_bwd_paramsE,@function
        .size           _ZN5flash44flash_bwd_dq_dk_dv_loop_seqk_parallel_kernelI23Flash_bwd_kernel_traitsILi256ELi64ELi64ELi8ELi4ELi2ELi2ELb0ELb0EN7cutlass10bfloat16_tE19Flash_kernel_traitsILi256ELi64ELi64ELi8ES3_EELb0ELb1ELb0ELb1ELb0ELb0ELb0EEEvNS_16Flash_bwd_paramsE,(.L_x_1029 - _ZN5flash44flash_bwd_dq_dk_dv_loop_seqk_parallel_kernelI23Flash_bwd_kernel_traitsILi256ELi64ELi64ELi8ELi4ELi2ELi2ELb0ELb0EN7cutlass10bfloat16_tE19Flash_kernel_traitsILi256ELi64ELi64ELi8ES3_EELb0ELb1ELb0ELb1ELb0ELb0ELb0EEEvNS_16Flash_bwd_paramsE)
        .other          _ZN5flash44flash_bwd_dq_dk_dv_loop_seqk_parallel_kernelI23Flash_bwd_kernel_traitsILi256ELi64ELi64ELi8ELi4ELi2ELi2ELb0ELb0EN7cutlass10bfloat16_tE19Flash_kernel_traitsILi256ELi64ELi64ELi8ES3_EELb0ELb1ELb0ELb1ELb0ELb0ELb0EEEvNS_16Flash_bwd_paramsE,@"STO_CUDA_ENTRY STV_DEFAULT"
_ZN5flash44flash_bwd_dq_dk_dv_loop_seqk_parallel_kernelI23Flash_bwd_kernel_traitsILi256ELi64ELi64ELi8ELi4ELi2ELi2ELb0ELb0EN7cutlass10bfloat16_tE19Flash_kernel_traitsILi256ELi64ELi64ELi8ES3_EELb0ELb1ELb0ELb1ELb0ELb0ELb0EEEvNS_16Flash_bwd_paramsE:
.text._ZN5flash44flash_bwd_dq_dk_dv_loop_seqk_parallel_kernelI23Flash_bwd_kernel_traitsILi256ELi64ELi64ELi8ELi4ELi2ELi2ELb0ELb0EN7cutlass10bfloat16_tE19Flash_kernel_traitsILi256ELi64ELi64ELi8ES3_EELb0ELb1ELb0ELb1ELb0ELb0ELb0EEEvNS_16Flash_bwd_paramsE:
        /* <DEDUP_REMOVED lines=39> */
[C---:B------:R-:W-:Y:S01]  /*0270*/  LOP3.LUT R8, R2.reuse, 0xffffffe0, RZ, 0xc0, !PT ;  /* 0xffffffe002087812 */ /* 0x040fe200078ec0ff */
[----:B------:R-:W-:Y:S01]  /*0280*/  UIMAD UR56, UR8, UR6, UR56 ;  /* 0x00000006083872a4 */ /* 0x000fe2000f8e0238 */
[-C--:B------:R-:W-:Y:S01]  /*0290*/  LEA.HI R3, R3, R0.reuse, RZ, 0x2 ;  /* 0x0000000003037211 */ /* 0x080fe200078f10ff */
[----:B------:R-:W-:Y:S01]  /*02a0*/  UIMAD UR53, UR7, UR34, URZ ;  /* 0x00000022073572a4 */ /* 0x000fe2000f8e023f */
[----:B------:R-:W-:Y:S01]  /*02b0*/  LEA.HI R2, R2, R0, RZ, 0x1 ;  /* 0x0000000002027211 */ /* 0x000fe200078f08ff */
[----:B------:R-:W-:Y:S01]  /*02c0*/  IMAD.IADD R8, R10, 0x1, -R8 ;  /* 0x000000010a087824 */ /* 0x000fe200078e0a08 */
[----:B------:R-:W-:Y:S01]  /*02d0*/  LOP3.LUT R3, R3, 0xfffffffc, RZ, 0xc0, !PT ;  /* 0xfffffffc03037812 */ /* 0x000fe200078ec0ff */
[----:B------:R-:W-:Y:S01]  /*02e0*/  UIMAD UR6, UR34, UR11, UR35 ;  /* 0x0000000b220672a4 */ /* 0x000fe2000f8e0223 */
[----:B------:R-:W-:Y:S01]  /*02f0*/  LOP3.LUT R2, R2, 0xfffffffe, RZ, 0xc0, !PT ;  /* 0xfffffffe02027812 */ /* 0x000fe200078ec0ff */
[----:B------:R-:W-:Y:S01]  /*0300*/  @!UP5 UIMAD UR7, UR34, UR13, UR35 ;  /* 0x0000000d2207d2a4 */ /* 0x000fe2000f8e0223 */
[-C--:B------:R-:W-:Y:S01]  /*0310*/  LEA.HI R5, R4, R10.reuse, RZ, 0x4 ;  /* 0x0000000a04057211 */ /* 0x080fe200078f20ff */
[----:B------:R-:W-:Y:S01]  /*0320*/  IMAD.IADD R231, R0, 0x1, -R3 ;  /* 0x0000000100e77824 */ /* 0x000fe200078e0a03 */
[-C--:B------:R-:W-:Y:S01]  /*0330*/  LEA.HI R12, R4, R10.reuse, RZ, 0x7 ;  /* 0x0000000a040c7211 */ /* 0x080fe200078f38ff */
[----:B------:R-:W-:Y:S01]  /*0340*/  IMAD.IADD R229, R0, 0x1, -R2 ;  /* 0x0000000100e57824 */ /* 0x000fe200078e0a02 */
[CC--:B------:R-:W-:Y:S01]  /*0350*/  LEA.HI R14, R4.reuse, R10.reuse, RZ, 0x6 ;  /* 0x0000000a040e7211 */ /* 0x0c0fe200078f30ff */
[----:B------:R-:W-:Y:S01]  /*0360*/  USHF.L.U32 UR46, UR47, 0x6, URZ ;  /* 0x000000062f2e7899 */ /* 0x000fe2000800063f */
[----:B------:R-:W-:Y:S01]  /*0370*/  LEA.HI R4, R4, R10, RZ, 0x2 ;  /* 0x0000000a04047211 */ /* 0x000fe200078f10ff */
[----:B------:R-:W-:Y:S01]  /*0380*/  ULDC UR50, c[0x0][0x214] ;  /* 0x0000850000327ab9 */ /* 0x000fe20000000800 */
[----:B------:R-:W-:Y:S01]  /*0390*/  SHF.R.S32.HI R3, RZ, 0x4, R5 ;  /* 0x00000004ff037819 */ /* 0x000fe20000011405 */
[----:B------:R-:W-:Y:S01]  /*03a0*/  ULDC UR57, c[0x0][0x1c8] ;  /* 0x0000720000397ab9 */ /* 0x000fe20000000800 */
[--C-:B------:R-:W-:Y:S01]  /*03b0*/  SHF.R.S32.HI R2, RZ, 0x2, R4.reuse ;  /* 0x00000002ff027819 */ /* 0x100fe20000011404 */
[----:B------:R-:W-:Y:S01]  /*03c0*/  ULDC.U8 UR10, c[0x0][0x3d0] ;  /* 0x0000f400000a7ab9 */ /* 0x000fe20000000000 */
[----:B------:R-:W-:Y:S01]  /*03d0*/  SHF.R.S32.HI R0, RZ, 0x1f, R4 ;  /* 0x0000001fff007819 */ /* 0x000fe20000011404 */
[----:B------:R-:W-:Y:S01]  /*03e0*/  ULDC UR51, c[0x0][0x224] ;  /* 0x0000890000337ab9 */ /* 0x000fe20000000800 */
[----:B------:R-:W-:Y:S01]  /*03f0*/  LOP3.LUT R11, R4, 0x7ffffffc, RZ, 0xc0, !PT ;  /* 0x7ffffffc040b7812 */ /* 0x000fe200078ec0ff */
[----:B------:R-:W-:Y:S01]  /*0400*/  @UP5 UIMAD UR55, UR34, UR50, URZ ;  /* 0x00000032223752a4 */ /* 0x000fe2000f8e023f */
[----:B------:R-:W-:Y:S01]  /*0410*/  LEA.HI R0, R0, R2, RZ, 0x3 ;  /* 0x0000000200007211 */ /* 0x000fe200078f18ff */
[----:B------:R-:W-:Y:S01]  /*0420*/  UMOV UR40, URZ ;  /* 0x0000003f00287c82 */ /* 0x000fe20008000000 */
[C---:B------:R-:W-:Y:S01]  /*0430*/  LOP3.LUT R7, R5.reuse, 0xfffffff0, RZ, 0xc0, !PT ;  /* 0xfffffff005077812 */ /* 0x040fe200078ec0ff */
[----:B------:R-:W-:Y:S01]  /*0440*/  IMAD.IADD R15, R10, 0x1, -R11 ;  /* 0x000000010a0f7824 */ /* 0x000fe200078e0a0b */
[----:B------:R-:W-:Y:S01]  /*0450*/  LOP3.LUT R0, R0, 0xfffffff8, RZ, 0xc0, !PT ;  /* 0xfffffff800007812 */ /* 0x000fe200078ec0ff */
[----:B------:R-:W-:Y:S01]  /*0460*/  ULDC.64 UR4, c[0x0][0x118] ;  /* 0x0000460000047ab9 */ /* 0x000fe20000000a00 */
[----:B------:R-:W-:Y:S01]  /*0470*/  LEA.HI R4, R5, R3, RZ, 0x1 ;  /* 0x0000000305047211 */ /* 0x000fe200078f08ff */
[----:B------:R-:W-:Y:S01]  /*0480*/  IMAD.IADD R7, R10, 0x1, -R7 ;  /* 0x000000010a077824 */ /* 0x000fe200078e0a07 */
[----:B------:R-:W-:Y:S01]  /*0490*/  LOP3.LUT R6, R9, 0xfffffff8, RZ, 0xc0, !PT ;  /* 0xfffffff809067812 */ /* 0x000fe200078ec0ff */
[----:B------:R-:W-:Y:S01]  /*04a0*/  IMAD.IADD R5, R2, 0x1, -R0 ;  /* 0x0000000102057824 */ /* 0x000fe200078e0a00 */
[----:B------:R-:W-:Y:S01]  /*04b0*/  SHF.R.S32.HI R0, RZ, 0x3, R9 ;  /* 0x00000003ff007819 */ /* 0x000fe20000011409 */
[----:B------:R-:W-:Y:S01]  /*04c0*/  UMOV UR61, 0x4 ;  /* 0x00000004003d7882 */ /* 0x000fe20000000000 */
[----:B------:R-:W-:Y:S01]  /*04d0*/  LOP3.LUT R4, R4, 0xfffffffe, RZ, 0xc0, !PT ;  /* 0xfffffffe04047812 */ /* 0x000fe200078ec0ff */
[----:B------:R-:W-:Y:S01]  /*04e0*/  IMAD.IADD R6, R10, 0x1, -R6 ;  /* 0x000000010a067824 */ /* 0x000fe200078e0a06 */
[----:B------:R-:W-:Y:S01]  /*04f0*/  SHF.R.S32.HI R2, RZ, 0x1f, R8 ;  /* 0x0000001fff027819 */ /* 0x000fe20000011408 */
[----:B------:R-:W-:Y:S01]  /*0500*/  IMAD.SHL.U32 R0, R0, 0x40, RZ ;  /* 0x0000004000007824 */ /* 0x000fe200078e00ff */
[----:B------:R-:W-:Y:S01]  /*0510*/  ULOP3.LUT UR57, UR35, UR57, URZ, 0x3c, !UPT ;  /* 0x0000003923397292 */ /* 0x000fe2000f8e3c3f */
[----:B------:R-:W-:Y:S01]  /*0520*/  IMAD.SHL.U32 R244, R6, 0x8, RZ ;  /* 0x0000000806f47824 */ /* 0x000fe200078e00ff */
[----:B------:R-:W-:Y:S01]  /*0530*/  LEA.HI R13, R2, R8, RZ, 0x2 ;  /* 0x00000008020d7211 */ /* 0x000fe200078f10ff */
[----:B------:R-:W-:Y:S01]  /*0540*/  IMAD.IADD R10, R3, 0x1, -R4 ;  /* 0x00000001030a7824 */ /* 0x000fe200078e0a04 */
[----:B------:R-:W-:Y:S01]  /*0550*/  LOP3.LUT R0, R0, 0x1c0, RZ, 0xc0, !PT ;  /* 0x000001c000007812 */ /* 0x000fe200078ec0ff */
[----:B------:R-:W-:Y:S01]  /*0560*/  UISETP.NE.AND UP6, UPT, UR10, URZ, UPT ;  /* 0x0000003f0a00728c */ /* 0x000fe2000bfc5270 */
[----:B------:R-:W-:Y:S01]  /*0570*/  SHF.R.S32.HI R3, RZ, 0x1f, R7 ;  /* 0x0000001fff037819 */ /* 0x000fe20000011407 */
[----:B------:R-:W-:Y:S01]  /*0580*/  IMAD.SHL.U32 R226, R10, 0x200, RZ ;  /* 0x000002000ae27824 */ /* 0x000fe200078e00ff */
[----:B------:R-:W-:Y:S01]  /*0590*/  SHF.R.U32.HI R2, RZ, 0x3, R0 ;  /* 0x00000003ff027819 */ /* 0x000fe20000011600 */
[----:B------:R-:W-:Y:S01]  /*05a0*/  USHF.R.S32.HI UR58, URZ, 0x1f, UR35 ;  /* 0x0000001f3f3a7899 */ /* 0x000fe20008011423 */
[----:B------:R-:W-:Y:S01]  /*05b0*/  LOP3.LUT R0, R0, 0x38, R244, 0xf8, !PT ;  /* 0x0000003800007812 */ /* 0x000fe200078ef8f4 */
[----:B------:R-:W-:Y:S01]  /*05c0*/  USHF.R.S32.HI UR60, URZ, 0x1f, UR34 ;  /* 0x0000001f3f3c7899 */ /* 0x000fe20008011422 */
[----:B------:R-:W-:Y:S01]  /*05d0*/  LEA.HI R11, R3, R7, RZ, 0x3 ;  /* 0x00000007030b7211 */ /* 0x000fe200078f18ff */
[----:B------:R-:W-:Y:S01]  /*05e0*/  USHF.R.S32.HI UR59, URZ, 0x1f, UR35 ;  /* 0x0000001f3f3b7899 */ /* 0x000fe20008011423 */
[----:B------:R-:W-:Y:S01]  /*05f0*/  LOP3.LUT R8, R0, R2, RZ, 0x3c, !PT ;  /* 0x0000000200087212 */ /* 0x000fe200078e3cff */
[C---:B------:R-:W-:Y:S01]  /*0600*/  IMAD.SHL.U32 R0, R6.reuse, 0x40, RZ ;  /* 0x0000004006007824 */ /* 0x040fe200078e00ff */
[----:B------:R-:W-:Y:S01]  /*0610*/  LOP3.LUT R2, R11, 0xfffffff8, RZ, 0xc0, !PT ;  /* 0xfffffff80b027812 */ /* 0x000fe200078ec0ff */
[----:B------:R-:W-:Y:S01]  /*0620*/  UIMAD.WIDE.U32 UR42, UR38, UR44, URZ ;  /* 0x0000002c262a72a5 */ /* 0x000fe2000f8e003f */
[----:B------:R-:W-:Y:S01]  /*0630*/  LOP3.LUT P4, RZ, R6, 0x4, RZ, 0xc0, !PT ;  /* 0x0000000406ff7812 */ /* 0x000fe2000788c0ff */
[----:B------:R-:W-:Y:S01]  /*0640*/  UIMAD UR52, UR39, UR44, URZ ;  /* 0x0000002c273472a4 */ /* 0x000fe2000f8e023f */
[----:B------:R-:W-:Y:S01]  /*0650*/  LOP3.LUT R0, R0, 0x1c0, RZ, 0xc0, !PT ;  /* 0x000001c000007812 */ /* 0x000fe200078ec0ff */
[----:B------:R-:W-:Y:S01]  /*0660*/  IMAD.IADD R16, R7, 0x1, -R2 ;  /* 0x0000000107107824 */ /* 0x000fe200078e0a02 */
[----:B------:R-:W-:Y:S01]  /*0670*/  LOP3.LUT P3, RZ, R6, 0x2, RZ, 0xc0, !PT ;  /* 0x0000000206ff7812 */ /* 0x000fe2000786c0ff */
[----:B------:R-:W-:Y:S01]  /*0680*/  IMAD.SHL.U32 R2, R229, 0x10, RZ ;  /* 0x00000010e5027824 */ /* 0x000fe200078e00ff */
[C-C-:B------:R-:W-:Y:S01]  /*0690*/  LOP3.LUT R221, R0.reuse, 0x8, R9.reuse, 0xf8, !PT ;  /* 0x0000000800dd7812 */ /* 0x140fe200078ef809 */
[----:B------:R-:W-:Y:S01]  /*06a0*/  USHF.R.S32.HI UR54, URZ, 0x1f, UR48 ;  /* 0x0000001f3f367899 */ /* 0x000fe20008011430 */
[----:B------:R-:W-:Y:S01]  /*06b0*/  SHF.R.S32.HI R6, RZ, 0x7, R12 ;  /* 0x00000007ff067819 */ /* 0x000fe2000001140c */
[----:B------:R-:W-:Y:S01]  /*06c0*/  STL [R1+0x94], R16 ;  /* 0x0000941001007387 */ /* 0x000fe20000100800 */
[----:B------:R-:W-:Y:S01]  /*06d0*/  LOP3.LUT R4, R0, 0x10, R2, 0xf8, !PT ;  /* 0x0000001000047812 */ /* 0x000fe200078ef802 */
[----:B------:R-:W-:Y:S01]  /*06e0*/  UIMAD UR51, UR6, UR51, URZ ;  /* 0x00000033063372a4 */ /* 0x000fe2000f8e023f */
[----:B------:R-:W-:Y:S01]  /*06f0*/  SHF.R.U32.HI R0, RZ, 0x3, R0 ;  /* 0x00000003ff007819 */ /* 0x000fe20000011600 */
[----:B------:R-:W-:Y:S01]  /*0700*/  IMAD R2, R6, 0x800, R226 ;  /* 0x0000080006027824 */ /* 0x000fe200078e02e2 */
[----:B------:R-:W-:Y:S01]  /*0710*/  LOP3.LUT R3, R5, 0x1, RZ, 0xc0, !PT ;  /* 0x0000000105037812 */ /* 0x000fe200078ec0ff */
[----:B------:R-:W-:Y:S01]  /*0720*/  @!UP5 UIMAD UR50, UR7, UR50, URZ ;  /* 0x000000320732d2a4 */ /* 0x000fe2000f8e023f */
[----:B------:R-:W-:Y:S01]  /*0730*/  LOP3.LUT R221, R221, R0, RZ, 0x3c, !PT ;  /* 0x00000000dddd7212 */ /* 0x000fe200078e3cff */
[----:B------:R-:W-:Y:S01]  /*0740*/  USHF.R.S32.HI UR49, URZ, 0x1f, UR46 ;  /* 0x0000001f3f317899 */ /* 0x000fe2000801142e */
[----:B------:R-:W-:Y:S01]  /*0750*/  ISETP.NE.U32.AND P0, PT, R3, 0x1, PT ;  /* 0x000000010300780c */ /* 0x000fe20003f05070 */
[----:B------:R-:W-:Y:S01]  /*0760*/  IMAD.U32 R3, RZ, RZ, UR14 ;  /* 0x0000000eff037e24 */ /* 0x000fe2000f8e00ff */
[----:B------:R-:W-:Y:S01]  /*0770*/  LOP3.LUT R4, R4, 0x8, R9, 0xf8, !PT ;  /* 0x0000000804047812 */ /* 0x000fe200078ef809 */
[----:B------:R-:W-:Y:S01]  /*0780*/  IMAD.IADD R221, R2, 0x1, R221 ;  /* 0x0000000102dd7824 */ /* 0x000fe200078e02dd */
[----:B------:R-:W-:Y:S01]  /*0790*/  SHF.R.S32.HI R2, RZ, 0x6, R14 ;  /* 0x00000006ff027819 */ /* 0x000fe2000001140e */
[C---:B------:R-:W-:Y:S01]  /*07a0*/  IMAD.SHL.U32 R3, R5.reuse, 0x40, RZ ;  /* 0x0000004005037824 */ /* 0x040fe200078e00ff */
[----:B------:R-:W-:Y:S01]  /*07b0*/  R2P PR, R5, 0x6 ;  /* 0x0000000605007804 */ /* 0x000fe20000000000 */
[----:B------:R-:W-:Y:S01]  /*07c0*/  IMAD.SHL.U32 R221, R221, 0x2, RZ ;  /* 0x00000002dddd7824 */ /* 0x000fe200078e00ff */
[----:B------:R-:W-:Y:S01]  /*07d0*/  LOP3.LUT R226, R226, R4, R0, 0xf6, !PT ;  /* 0x00000004e2e27212 */ /* 0x000fe200078ef600 */
[C---:B------:R-:W-:Y:S01]  /*07e0*/  IMAD R5, R2.reuse, 0x200, R8 ;  /* 0x0000020002057824 */ /* 0x040fe200078e0208 */
[----:B------:R-:W-:Y:S01]  /*07f0*/  LOP3.LUT R0, R3, 0x1c0, RZ, 0xc0, !PT ;  /* 0x000001c003007812 */ /* 0x000fe200078ec0ff */
[----:B------:R-:W-:Y:S01]  /*0800*/  IMAD.SHL.U32 R2, R2, 0x8, RZ ;  /* 0x0000000802027824 */ /* 0x000fe200078e00ff */
[----:B------:R-:W-:Y:S01]  /*0810*/  SEL R222, R222, 0xffffffe0, !P3 ;  /* 0xffffffe0dede7807 */ /* 0x000fe20005800000 */
[----:B------:R-:W-:Y:S01]  /*0820*/  IMAD.SHL.U32 R4, R10, 0x20, RZ ;  /* 0x000000200a047824 */ /* 0x000fe200078e00ff */
[----:B------:R1:W-:Y:S01]  /*0830*/  STL [R1+0x9c], R5 ;  /* 0x00009c0501007387 */ /* 0x0003e20000100800 */
[----:B------:R-:W-:Y:S01]  /*0840*/  SHF.R.U32.HI R3, RZ, 0x3, R0 ;  /* 0x00000003ff037819 */ /* 0x000fe20000011600 */
[----:B------:R-:W-:Y:S01]  /*0850*/  IMAD.SHL.U32 R227, R226, 0x2, RZ ;  /* 0x00000002e2e37824 */ /* 0x000fe200078e00ff */
[----:B------:R-:W-:Y:S01]  /*0860*/  LOP3.LUT R2, R2, 0x18, RZ, 0xc0, !PT ;  /* 0x0000001802027812 */ /* 0x000fe200078ec0ff */
[----:B------:R-:W-:Y:S01]  /*0870*/  IMAD.IADD R222, R221, 0x1, R222 ;  /* 0x00000001ddde7824 */ /* 0x000fe200078e02de */
[----:B------:R-:W-:Y:S01]  /*0880*/  SEL R223, R223, 0xffffffc0, !P4 ;  /* 0xffffffc0dfdf7807 */ /* 0x000fe20006000000 */
[----:B------:R-:W-:Y:S01]  /*0890*/  UMOV UR41, 0xffff8000 ;  /* 0xffff800000297882 */ /* 0x000fe20000000000 */
[----:B------:R-:W-:-:S02]  /*08a0*/  LOP3.LUT R7, R2, 0x20, R4, 0xf8, !PT ;  /* 0x0000002002077812 */ /* 0x000fc400078ef804 */
[----:B------:R-:W-:Y:S01]  /*08b0*/  SEL R248, R248, 0x10, !P0 ;  /* 0x00000010f8f87807 */ /* 0x000fe20004000000 */
[--C-:B------:R-:W-:Y:S02]  /*08c0*/  IMAD R226, R226, 0x2, R223.reuse ;  /* 0x00000002e2e27824 */ /* 0x100fe400078e02df */
[----:B------:R-:W-:Y:S02]  /*08d0*/  IMAD.IADD R224, R221, 0x1, R223 ;  /* 0x00000001dde07824 */ /* 0x000fe400078e02df */
[----:B------:R-:W-:Y:S02]  /*08e0*/  IMAD.IADD R223, R223, 0x1, R222 ;  /* 0x00000001dfdf7824 */ /* 0x000fe400078e02de */
[----:B-1----:R-:W-:-:S05]  /*08f0*/  IMAD.SHL.U32 R5, R6, 0x20, RZ ;  /* 0x0000002006057824 */ /* 0x002fca00078e00ff */
[----:B------:R-:W-:Y:S02]  /*0900*/  LOP3.LUT R4, R0, 0x20, R5, 0xf8, !PT ;  /* 0x0000002000047812 */ /* 0x000fe400078ef805 */
[----:B------:R-:W-:Y:S01]  /*0910*/  LOP3.LUT R5, R3, R0, R2, 0x1e, !PT ;  /* 0x0000000003057212 */ /* 0x000fe200078e1e02 */
[----:B------:R-:W-:Y:S01]  /*0920*/  IMAD.SHL.U32 R0, R15, 0x2, RZ ;  /* 0x000000020f007824 */ /* 0x000fe200078e00ff */
[----:B------:R-:W-:Y:S01]  /*0930*/  LOP3.LUT R3, R4, R3, RZ, 0x3c, !PT ;  /* 0x0000000304037212 */ /* 0x000fe200078e3cff */
[----:B------:R-:W-:Y:S02]  /*0940*/  IMAD.SHL.U32 R4, R16, 0x40, RZ ;  /* 0x0000004010047824 */ /* 0x000fe400078e00ff */
        /* <DEDUP_REMOVED lines=10> */
[----:B------:R-:W-:Y:S01]  /*09f0*/  LOP3.LUT R6, R2, 0x8, R0, 0xf8, !PT ;  /* 0x0000000802067812 */ /* 0x000fe200078ef800 */
[----:B------:R-:W-:Y:S01]  /*0a00*/  IMAD.SHL.U32 R246, R246, 0x2, RZ ;  /* 0x00000002f6f67824 */ /* 0x000fe200078e00ff */
[----:B------:R-:W-:Y:S02]  /*0a10*/  LOP3.LUT R0, R5, 0xfffffe00, RZ, 0xc0, !PT ;  /* 0xfffffe0005007812 */ /* 0x000fe400078ec0ff */
[----:B------:R-:W-:Y:S01]  /*0a20*/  LOP3.LUT R2, R3, R7, R2, 0x1e, !PT ;  /* 0x0000000703027212 */ /* 0x000fe200078e1e02 */
[----:B------:R1:W-:Y:S01]  /*0a30*/  STL [R1+0x98], R4 ;  /* 0x0000980401007387 */ /* 0x0003e20000100800 */
[----:B------:R-:W-:Y:S01]  /*0a40*/  LEA R5, R8, 0x18000, 0x1 ;  /* 0x0001800008057811 */ /* 0x000fe200078e08ff */
[--C-:B------:R-:W-:Y:S01]  /*0a50*/  IMAD R231, R231, 0x400, R0.reuse ;  /* 0x00000400e7e77824 */ /* 0x100fe200078e0200 */
[----:B------:R-:W-:Y:S01]  /*0a60*/  LOP3.LUT R230, R2, R0, RZ, 0xfc, !PT ;  /* 0x0000000002e67212 */ /* 0x000fe200078efcff */
[----:B------:R-:W-:Y:S01]  /*0a70*/  IMAD R229, R229, 0x400, R0 ;  /* 0x00000400e5e57824 */ /* 0x000fe200078e0200 */
[C---:B------:R-:W-:Y:S01]  /*0a80*/  IADD3 R0, R5.reuse, 0x40, RZ ;  /* 0x0000004005007810 */ /* 0x040fe20007ffe0ff */
[----:B------:R1:W-:Y:S01]  /*0a90*/  STL [R1+0x88], R5 ;  /* 0x0000880501007387 */ /* 0x0003e20000100800 */
[----:B------:R-:W-:Y:S01]  /*0aa0*/  @P2 IADD3 R0, R5, -0x40, RZ ;  /* 0xffffffc005002810 */ /* 0x000fe20007ffe0ff */
[----:B------:R-:W-:Y:S01]  /*0ab0*/  IMAD.IADD R249, R246, 0x1, R248 ;  /* 0x00000001f6f97824 */ /* 0x000fe200078e02f8 */
[----:B------:R-:W-:-:S02]  /*0ac0*/  LOP3.LUT R3, R6, R3, RZ, 0x3c, !PT ;  /* 0x0000000306037212 */ /* 0x000fc400078e3cff */
[C---:B------:R-:W-:Y:S01]  /*0ad0*/  IADD3 R247, R246.reuse, 0x20, RZ ;  /* 0x00000020f6f77810 */ /* 0x040fe20007ffe0ff */
[----:B------:R1:W-:Y:S01]  /*0ae0*/  STL [R1+0x8c], R0 ;  /* 0x00008c0001007387 */ /* 0x0003e20000100800 */
[----:B------:R-:W-:Y:S01]  /*0af0*/  @P1 IADD3 R247, R246, -0x20, RZ ;  /* 0xffffffe0f6f71810 */ /* 0x000fe20007ffe0ff */
[----:B------:R-:W-:Y:S02]  /*0b00*/  IMAD.IADD R229, R3, 0x1, R229 ;  /* 0x0000000103e57824 */ /* 0x000fe400078e02e5 */
[----:B------:R-:W-:Y:S02]  /*0b10*/  IMAD.IADD R231, R231, 0x1, R3 ;  /* 0x00000001e7e77824 */ /* 0x000fe400078e0203 */
[----:B------:R-:W-:Y:S01]  /*0b20*/  IMAD.IADD R248, R248, 0x1, R247 ;  /* 0x00000001f8f87824 */ /* 0x000fe200078e02f7 */
[----:B------:R-:W-:Y:S02]  /*0b30*/  LEA R229, R229, 0x28000, 0x1 ;  /* 0x00028000e5e57811 */ /* 0x000fe400078e08ff */
.L_x_451:
        /* <DEDUP_REMOVED lines=27> */
[----:B-1----:R-:W-:-:S02]  /*0cf0*/  IMAD.U32 R4, RZ, RZ, UR6 ;  /* 0x00000006ff047e24 */ /* 0x002fc4000f8e00ff */
[----:B------:R-:W-:-:S10]  /*0d00*/  IMAD.U32 R5, RZ, RZ, UR7 ;  /* 0x00000007ff057e24 */ /* 0x000fd4000f8e00ff */
[----:B------:R-:W5:Y:S01]  /*0d10*/  @P0 LDG.E R4, [R4.64] ;  /* 0x0000000404040981 */ /* 0x000f62000c1e1900 */
[----:B--2---:R-:W-:Y:S02]  /*0d20*/  IMAD.U32 R2, RZ, RZ, UR8 ;  /* 0x00000008ff027e24 */ /* 0x004fe4000f8e00ff */
[----:B------:R-:W-:-:S05]  /*0d30*/  IMAD.U32 R3, RZ, RZ, UR9 ;  /* 0x00000009ff037e24 */ /* 0x000fca000f8e00ff */
[----:B------:R-:W2:Y:S01]  /*0d40*/  @!P1 LDG.E R0, [R2.64] ;  /* 0x0000000402009981 */ /* 0x000ea2000c1e1900 */
[----:B------:R-:W1:Y:S01]  /*0d50*/  S2UR UR29, SR_CTAID.X ;  /* 0x00000000001d79c3 */ /* 0x000e620000002500 */
[----:B------:R-:W-:Y:S02]  /*0d60*/  UMOV UR14, 0xffffffff ;  /* 0xffffffff000e7882 */ /* 0x000fe40000000000 */
[----:B------:R-:W1:Y:S01]  /*0d70*/  S2R R23, SR_TID.X ;  /* 0x0000000000177919 */ /* 0x000e620000002100 */
[----:B------:R-:W-:Y:S02]  /*0d80*/  UMOV UR28, 0xffffffff ;  /* 0xffffffff001c7882 */ /* 0x000fe40000000000 */
[----:B------:R-:W-:Y:S02]  /*0d90*/  ULDC UR7, c[0x0][0xc] ;  /* 0x0000030000077ab9 */ /* 0x000fe40000000800 */
[----:B------:R-:W-:Y:S02]  /*0da0*/  USHF.L.U32 UR7, UR7, 0x6, URZ ;  /* 0x0000000607077899 */ /* 0x000fe4000800063f */
[----:B------:R-:W-:-:S02]  /*0db0*/  UMOV UR22, URZ ;  /* 0x0000003f00167c82 */ /* 0x000fc40008000000 */
[----:B------:R-:W-:Y:S02]  /*0dc0*/  ULDC UR8, c[0x0][0x218] ;  /* 0x0000860000087ab9 */ /* 0x000fe40000000800 */
[----:B-1----:R-:W-:Y:S01]  /*0dd0*/  USHF.L.U32 UR6, UR29, 0x6, URZ ;  /* 0x000000061d067899 */ /* 0x002fe2000800063f */
[----:B------:R-:W-:-:S03]  /*0de0*/  SHF.R.S32.HI R22, RZ, 0x1f, R23 ;  /* 0x0000001fff167819 */ /* 0x000fc60000011417 */
[----:B------:R-:W-:Y:S01]  /*0df0*/  UIMAD UR6, UR7, UR40, UR6 ;  /* 0x00000028070672a4 */ /* 0x000fe2000f8e0206 */
        /* <DEDUP_REMOVED lines=22> */
.L_x_405:
        /* <DEDUP_REMOVED lines=59> */
.L_x_407:
        /* <DEDUP_REMOVED lines=43> */
.L_x_408:
        /* <DEDUP_REMOVED lines=23> */
[----:B------:R-:W-:Y:S02]  /*1730*/  USHF.L.U32 UR11, UR34, 0x7, URZ ;  /* 0x00000007220b7899 */ /* 0x000fe4000800063f */
[----:B------:R-:W-:Y:S02]  /*1740*/  @UP2 UIADD3 UR12, UR9, UR7, URZ ;  /* 0x00000007090c2290 */ /* 0x000fe4000fffe03f */
[----:B------:R-:W-:-:S02]  /*1750*/  USEL UR7, UR6, URZ, UP1 ;  /* 0x0000003f06077287 */ /* 0x000fc40008800000 */
[----:B------:R-:W-:Y:S02]  /*1760*/  USEL UR6, UR11, URZ, UP1 ;  /* 0x0000003f0b067287 */ /* 0x000fe40008800000 */
[----:B------:R-:W-:Y:S02]  /*1770*/  USEL UR29, UR42, UR8, !UP2 ;  /* 0x000000082a1d7287 */ /* 0x000fe4000d000000 */
        /* <DEDUP_REMOVED lines=17> */
.L_x_409:
[----:B------:R-:W-:-:S04]  /*1890*/  UMOV UR11, UR51 ;  /* 0x00000033000b7c82 */ /* 0x000fc80008000000 */
.L_x_410:
[----:B------:R-:W-:Y:S01]  /*18a0*/  UIADD3 UR6, UP4, UP3, UR6, UR46, UR48 ;  /* 0x0000002e06067290 */ /* 0x000fe2000fb9e030 */
[----:B------:R-:W-:Y:S01]  /*18b0*/  IMAD.U32 R2, RZ, RZ, UR5 ;  /* 0x00000005ff027e24 */ /* 0x000fe2000f8e00ff */
[----:B------:R-:W-:Y:S01]  /*18c0*/  SHF.R.S32.HI R245, RZ, 0x1f, R244 ;  /* 0x0000001ffff57819 */ /* 0x000fe200000114f4 */
[----:B------:R-:W-:Y:S01]  /*18d0*/  IMAD.U32 R0, RZ, RZ, UR4 ;  /* 0x00000004ff007e24 */ /* 0x000fe2000f8e00ff */
[----:B------:R-:W-:Y:S01]  /*18e0*/  UIADD3 UR32, UP2, UP1, UR13, UR6, UR29 ;  /* 0x000000060d207290 */ /* 0x000fe2000f95e01d */
[----:B------:R-:W-:Y:S01]  /*18f0*/  IADD3 R9, P0, R12, UR24, RZ ;  /* 0x000000180c097c10 */ /* 0x000fe2000ff1e0ff */
[----:B------:R-:W-:Y:S01]  /*1900*/  UIADD3.X UR6, UR9, UR49, UR54, UP4, UP3 ;  /* 0x0000003109067290 */ /* 0x000fe2000a7e6436 */
[----:B------:R-:W-:Y:S01]  /*1910*/  IMAD.U32 R4, RZ, RZ, UR24 ;  /* 0x00000018ff047e24 */ /* 0x000fe2000f8e00ff */
[----:B------:R-:W-:Y:S01]  /*1920*/  ULDC.64 UR4, c[0x0][0x3c8] ;  /* 0x0000f20000047ab9 */ /* 0x000fe20000000a00 */
[----:B------:R-:W-:Y:S01]  /*1930*/  IADD3.X R13, R20, UR33, RZ, P0, !PT ;  /* 0x00000021140d7c10 */ /* 0x000fe200087fe4ff */
[----:B------:R-:W-:Y:S01]  /*1940*/  UIADD3.X UR29, UR10, UR6, UR12, UP2, UP1 ;  /* 0x000000060a1d7290 */ /* 0x000fe200097e240c */
[----:B------:R-:W-:Y:S01]  /*1950*/  IMAD.U32 R7, RZ, RZ, UR35 ;  /* 0x00000023ff077e24 */ /* 0x000fe2000f8e00ff */
[----:B------:R-:W-:Y:S01]  /*1960*/  BSSY B1, `(.L_x_406) ;  /* 0x00009b5000017945 */ /* 0x000fe20003800000 */
[----:B------:R-:W-:Y:S01]  /*1970*/  ULDC.64 UR6, c[0x0][0x1a8] ;  /* 0x00006a0000067ab9 */ /* 0x000fe20000000a00 */
[----:B------:R-:W-:Y:S01]  /*1980*/  IMAD.U32 R11, RZ, RZ, UR35 ;  /* 0x00000023ff0b7e24 */ /* 0x000fe2000f8e00ff */
[----:B------:R-:W-:Y:S01]  /*1990*/  UIMAD UR6, UR58, UR6, URZ ;  /* 0x000000063a0672a4 */ /* 0x000fe2000f8e023f */
[----:B------:R-:W-:-:S02]  /*19a0*/  IADD3 R251, R244, 0x40, RZ ;  /* 0x00000040f4fb7810 */ /* 0x000fc40007ffe0ff */
[C---:B------:R-:W-:Y:S01]  /*19b0*/  IADD3 R250, R244.reuse, 0x80, RZ ;  /* 0x00000080f4fa7810 */ /* 0x040fe20007ffe0ff */
[----:B------:R-:W-:Y:S01]  /*19c0*/  UIMAD UR9, UR35, UR7, UR6 ;  /* 0x00000007230972a4 */ /* 0x000fe2000f8e0206 */
[----:B------:R-:W-:Y:S02]  /*19d0*/  IADD3 R252, R244, 0xc0, RZ ;  /* 0x000000c0f4fc7810 */ /* 0x000fe40007ffe0ff */
[----:B------:R-:W-:Y:S02]  /*19e0*/  ULDC.64 UR6, c[0x0][0x370] ;  /* 0x0000dc0000067ab9 */ /* 0x000fe40000000a00 */
[----:B------:R-:W-:-:S04]  /*19f0*/  UIMAD UR6, UR33, UR6, URZ ;  /* 0x00000006210672a4 */ /* 0x000fc8000f8e023f */
[----:B------:R-:W-:-:S03]  /*1a00*/  UIMAD UR10, UR24, UR7, UR6 ;  /* 0x00000007180a72a4 */ /* 0x000fc6000f8e0206 */
[----:B------:R-:W-:Y:S02]  /*1a10*/  ULDC.64 UR6, c[0x0][0x378] ;  /* 0x0000de0000067ab9 */ /* 0x000fe40000000a00 */
[----:B------:R-:W-:-:S04]  /*1a20*/  UIMAD UR6, UR58, UR6, URZ ;  /* 0x000000063a0672a4 */ /* 0x000fc8000f8e023f */
[----:B------:R-:W-:Y:S02]  /*1a30*/  UIMAD UR8, UR35, UR7, UR6 ;  /* 0x00000007230872a4 */ /* 0x000fe4000f8e0206 */
[----:B------:R-:W-:-:S04]  /*1a40*/  UIADD3 UR6, UR24, UR11, URZ ;  /* 0x0000000b18067290 */ /* 0x000fc8000fffe03f */
        /* <DEDUP_REMOVED lines=9> */
[----:B------:R3:W4:Y:S01]  /*1ae0*/  R2UR UR4, R0 ;  /* 0x00000000000473c2 */ /* 0x00072200000e0000 */
[----:B------:R-:W-:Y:S02]  /*1af0*/  UIADD3 UR6, -UR16, UR17, UR20 ;  /* 0x0000001110067290 */ /* 0x000fe4000fffe114 */
[----:B------:R-:W-:Y:S02]  /*1b00*/  UMOV UR11, UR7 ;  /* 0x00000007000b7c82 */ /* 0x000fe40008000000 */
[----:B------:R-:W-:Y:S02]  /*1b10*/  UIADD3 UR6, UR6, -UR15, URZ ;  /* 0x8000000f06067290 */ /* 0x000fe4000fffe03f */
[----:B------:R-:W-:Y:S02]  /*1b20*/  UIADD3 UR7, UR36, -0x1, URZ ;  /* 0xffffffff24077890 */ /* 0x000fe4000fffe03f */
[----:B------:R-:W-:-:S04]  /*1b30*/  USHF.R.S32.HI UR15, URZ, 0x1f, UR6 ;  /* 0x0000001f3f0f7899 */ /* 0x000fc80008011406 */
[----:B------:R-:W-:Y:S01]  /*1b40*/  ULEA.HI UR15, UR15, UR6, URZ, 0x6 ;  /* 0x000000060f0f7291 */ /* 0x000fe2000f8f303f */
[----:B-1----:R-:W-:-:S03]  /*1b50*/  LEA.HI R2, R22, R23, RZ, 0x5 ;  /* 0x0000001716027211 */ /* 0x002fc600078f28ff */
[----:B------:R-:W-:-:S04]  /*1b60*/  USHF.R.S32.HI UR15, URZ, 0x6, UR15 ;  /* 0x000000063f0f7899 */ /* 0x000fc8000801140f */
[----:B------:R-:W-:Y:S01]  /*1b70*/  UISETP.LT.AND UP1, UPT, URZ, UR15, UPT ;  /* 0x0000000f3f00728c */ /* 0x000fe2000bf21270 */
[----:B---3--:R-:W-:Y:S02]  /*1b80*/  LOP3.LUT R0, R2, 0xffffffe0, RZ, 0xc0, !PT ;  /* 0xffffffe002007812 */ /* 0x008fe400078ec0ff */
[----:B------:R-:W-:Y:S01]  /*1b90*/  SHF.R.S32.HI R2, RZ, 0x5, R2 ;  /* 0x00000005ff027819 */ /* 0x000fe20000011402 */
[----:B------:R-:W-:Y:S02]  /*1ba0*/  USEL UR15, URZ, UR15, !UP1 ;  /* 0x0000000f3f0f7287 */ /* 0x000fe4000c800000 */
[----:B------:R-:W-:Y:S02]  /*1bb0*/  IMAD.IADD R0, R23, 0x1, -R0 ;  /* 0x0000000117007824 */ /* 0x000fe400078e0a00 */
[----:B------:R-:W-:Y:S02]  /*1bc0*/  UISETP.GT.AND UP1, UPT, UR36, UR15, UPT ;  /* 0x0000000f2400728c */ /* 0x000fe4000bf24270 */
[----:B------:R-:W-:Y:S01]  /*1bd0*/  IMAD R0, R2, UR47, R0 ;  /* 0x0000002f02007c24 */ /* 0x000fe2000f8e0200 */
[----:B------:R-:W-:-:S04]  /*1be0*/  IADD3 R2, P2, R244, UR18, RZ ;  /* 0x00000012f4027c10 */ /* 0x000fc8000ff5e0ff */
[----:B------:R-:W-:Y:S02]  /*1bf0*/  IADD3.X R3, R245, UR21, RZ, P2, !PT ;  /* 0x00000015f5037c10 */ /* 0x000fe400097fe4ff */
[----:B------:R-:W-:-:S03]  /*1c00*/  IADD3 R8, P0, R0, UR32, RZ ;  /* 0x0000002000087c10 */ /* 0x000fc6000ff1e0ff */
[----:B------:R-:W-:Y:S01]  /*1c10*/  IMAD.WIDE.U32 R2, R4, c[0x0][0x370], R2 ;  /* 0x0000dc0004027a25 */ /* 0x000fe200078e0002 */
[----:B------:R-:W-:-:S03]  /*1c20*/  LEA.HI.X.SX32 R10, R0, UR29, 0x1, P0 ;  /* 0x0000001d000a7c11 */ /* 0x000fc600080f0eff */
[----:B------:R-:W-:Y:S01]  /*1c30*/  IMAD R0, R13, c[0x0][0x190], RZ ;  /* 0x000064000d007a24 */ /* 0x000fe200078e02ff */
[----:B------:R-:W-:Y:S01]  /*1c40*/  IADD3 R3, R3, UR10, RZ ;  /* 0x0000000a03037c10 */ /* 0x000fe2000fffe0ff */
[----:B------:R-:W-:-:S04]  /*1c50*/  IMAD.WIDE.U32 R4, R9, c[0x0][0x190], R244 ;  /* 0x0000640009047a25 */ /* 0x000fc800078e00f4 */
[----:B------:R-:W-:Y:S01]  /*1c60*/  IMAD R16, R9, c[0x0][0x194], R0 ;  /* 0x0000650009107a24 */ /* 0x000fe200078e0200 */
[----:B------:R-:W-:Y:S01]  /*1c70*/  IADD3 R6, P0, R4, UR31, RZ ;  /* 0x0000001f04067c10 */ /* 0x000fe2000ff1e0ff */
[----:B------:R-:W-:-:S03]  /*1c80*/  IMAD.WIDE.U32 R2, R7, c[0x0][0x378], R2 ;  /* 0x0000de0007027a25 */ /* 0x000fc600078e0002 */
[----:B------:R-:W-:Y:S01]  /*1c90*/  IADD3.X R7, R5, UR30, R16, P0, !PT ;  /* 0x0000001e05077c10 */ /* 0x000fe200087fe410 */
[----:B------:R-:W-:Y:S01]  /*1ca0*/  IMAD.MOV.U32 R4, RZ, RZ, R2 ;  /* 0x000000ffff047224 */ /* 0x000fe200078e0002 */
[----:B------:R-:W-:Y:S01]  /*1cb0*/  LEA R234, P0, R8, c[0x0][0x350], 0x2 ;  /* 0x0000d40008ea7a11 */ /* 0x000fe200078010ff */
[----:B------:R-:W-:Y:S01]  /*1cc0*/  IMAD R0, R20, c[0x0][0x370], RZ ;  /* 0x0000dc0014007a24 */ /* 0x000fe200078e02ff */
[----:B------:R-:W-:Y:S02]  /*1cd0*/  IADD3 R5, R3, UR8, RZ ;  /* 0x0000000803057c10 */ /* 0x000fe4000fffe0ff */
[----:B------:R-:W-:Y:S01]  /*1ce0*/  LEA.HI.X R235, R8, c[0x0][0x354], R10, 0x2, P0 ;  /* 0x0000d50008eb7a11 */ /* 0x000fe200000f140a */
[----:B------:R-:W-:Y:S01]  /*1cf0*/  IMAD.WIDE.U32 R10, R11, c[0x0][0x1a8], R6 ;  /* 0x00006a000b0a7a25 */ /* 0x000fe200078e0006 */
[----:B------:R-:W-:-:S03]  /*1d00*/  PLOP3.LUT P0, PT, PT, PT, UP1, 0x80, 0x0 ;  /* 0x000000000000781c */ /* 0x000fc60003f0f018 */
[----:B------:R-:W-:Y:S01]  /*1d10*/  IMAD.WIDE.U32 R4, R12, c[0x0][0x370], R4 ;  /* 0x0000dc000c047a25 */ /* 0x000fe200078e0004 */
[----:B------:R-:W-:Y:S02]  /*1d20*/  LEA R240, P3, R10, c[0x0][0x160], 0x1 ;  /* 0x000058000af07a11 */ /* 0x000fe400078608ff */
[----:B------:R-:W-:Y:S01]  /*1d30*/  IADD3 R15, R11, UR9, RZ ;  /* 0x000000090b0f7c10 */ /* 0x000fe2000fffe0ff */
[----:B------:R-:W-:Y:S01]  /*1d40*/  IMAD R0, R12, c[0x0][0x374], R0 ;  /* 0x0000dd000c007a24 */ /* 0x000fe200078e0200 */
[----:B------:R-:W-:Y:S02]  /*1d50*/  LEA R241, P2, R4, c[0x0][0x330], 0x1 ;  /* 0x0000cc0004f17a11 */ /* 0x000fe400078408ff */
[----:B------:R-:W-:Y:S01]  /*1d60*/  LEA.HI.X R242, R10, c[0x0][0x164], R15, 0x1, P3 ;  /* 0x000059000af27a11 */ /* 0x000fe200018f0c0f */
[----:B------:R-:W-:-:S05]  /*1d70*/  IMAD.IADD R8, R5, 0x1, R0 ;  /* 0x0000000105087824 */ /* 0x000fca00078e0200 */
        /* <DEDUP_REMOVED lines=20> */
.L_x_412:
        /* <DEDUP_REMOVED lines=18> */
.L_x_413:
        /* <DEDUP_REMOVED lines=35> */
.L_x_415:
[----:B------:R-:W-:Y:S05]  /*2210*/  BSYNC B0 ;  /* 0x0000000000007941 */ /* 0x000fea0003800000 */
.L_x_414:
        /* <DEDUP_REMOVED lines=21> */
.L_x_417:
[----:B------:R-:W-:Y:S05]  /*2370*/  BSYNC B0 ;  /* 0x0000000000007941 */ /* 0x000fea0003800000 */
.L_x_416:
        /* <DEDUP_REMOVED lines=31> */
.L_x_419:
[----:B------:R-:W-:Y:S05]  /*2570*/  BSYNC B0 ;  /* 0x0000000000007941 */ /* 0x000fea0003800000 */
.L_x_418:
        /* <DEDUP_REMOVED lines=20> */
.L_x_411:
        /* <DEDUP_REMOVED lines=21> */
[----:B------:R-:W-:Y:S01]  /*2810*/  IMAD R0, R9, c[0x0][0x374], R0 ;  /* 0x0000dd0009007a24 */ /* 0x000fe200078e0200 */
        /* <DEDUP_REMOVED lines=34> */
.L_x_422:
[----:B------:R-:W-:Y:S05]  /*2a40*/  BSYNC B0 ;  /* 0x0000000000007941 */ /* 0x000fea0003800000 */
.L_x_421:
        /* <DEDUP_REMOVED lines=48> */
.L_x_424:
[----:B------:R-:W-:Y:S05]  /*2d50*/  BSYNC B0 ;  /* 0x0000000000007941 */ /* 0x000fea0003800000 */
.L_x_423:
        /* <DEDUP_REMOVED lines=23> */
.L_x_426:
        /* <DEDUP_REMOVED lines=50> */
.L_x_427:
[----:B------:R-:W-:Y:S05]  /*31f0*/  BSYNC B0 ;  /* 0x0000000000007941 */ /* 0x000fea0003800000 */
.L_x_425:
[----:B------:R-:W-:Y:S01]  /*3200*/  BSSY B0, `(.L_x_428) ;  /* 0x0000046000007945 */ /* 0x000fe20003800000 */
[----:B--2---:R-:W-:-:S02]  /*3210*/  IMAD R4, R13, c[0x0][0x194], RZ ;  /* 0x000065000d047a24 */ /* 0x004fc400078e02ff */
        /* <DEDUP_REMOVED lines=19> */
.L_x_429:
        /* <DEDUP_REMOVED lines=49> */
.L_x_430:
[----:B------:R-:W-:Y:S05]  /*3660*/  BSYNC B0 ;  /* 0x0000000000007941 */ /* 0x000fea0003800000 */
.L_x_428:
[----:B------:R-:W5:Y:S01]  /*3670*/  LDL R24, [R1+0x98] ;  /* 0x0000980001187983 */ /* 0x000f620000100800 */
[----:B------:R-:W-:Y:S01]  /*3680*/  ULDC.64 UR8, c[0x0][0x198] ;  /* 0x0000660000087ab9 */ /* 0x000fe20000000a00 */
[C---:B--23-5:R-:W-:Y:S01]  /*3690*/  IADD3 R2, R24.reuse, 0x8, RZ ;  /* 0x0000000818027810 */ /* 0x06cfe20007ffe0ff */
[C---:B------:R-:W-:Y:S01]  /*36a0*/  IMAD.SHL.U32 R3, R24.reuse, 0x4, RZ ;  /* 0x0000000418037824 */ /* 0x040fe200078e00ff */
[----:B------:R-:W-:Y:S02]  /*36b0*/  SHF.R.S32.HI R0, RZ, 0x1f, R24 ;  /* 0x0000001fff007819 */ /* 0x000fe40000011418 */
[----:B------:R-:W-:Y:S02]  /*36c0*/  ISETP.GE.AND P3, PT, R24, UR6, PT ;  /* 0x0000000618007c0c */ /* 0x000fe4000bf66270 */
[----:B------:R-:W-:Y:S01]  /*36d0*/  ISETP.GE.AND P2, PT, R2, UR6, PT ;  /* 0x0000000602007c0c */ /* 0x000fe2000bf46270 */
[----:B------:R2:W-:Y:S01]  /*36e0*/  STL [R1+0x84], R3 ;  /* 0x0000840301007387 */ /* 0x0005e20000100800 */
[----:B------:R-:W-:Y:S01]  /*36f0*/  SHF.L.U64.HI R4, R24, 0x2, R0 ;  /* 0x0000000218047819 */ /* 0x000fe20000010200 */
[----:B------:R-:W-:Y:S01]  /*3700*/  IMAD.MOV.U32 R0, RZ, RZ, 0x7f800000 ;  /* 0x7f800000ff007424 */ /* 0x000fe200078e00ff */
[----:B------:R-:W-:-:S03]  /*3710*/  IADD3 R2, P1, R3, UR12, RZ ;  /* 0x0000000c03027c10 */ /* 0x000fc6000ff3e0ff */
[----:B------:R3:W-:Y:S01]  /*3720*/  STL [R1+0x80], R4 ;  /* 0x0000800401007387 */ /* 0x0007e20000100800 */
[----:B--2---:R-:W-:-:S05]  /*3730*/  IADD3.X R3, R4, UR11, RZ, P1, !PT ;  /* 0x0000000b04037c10 */ /* 0x004fca0008ffe4ff */
[----:B------:R2:W5:Y:S01]  /*3740*/  @!P2 LDG.E R0, [R2.64+0x20] ;  /* 0x000020040200a981 */ /* 0x000562000c1e1900 */
[----:B---3--:R-:W-:-:S06]  /*3750*/  IMAD.MOV.U32 R4, RZ, RZ, 0x7f800000 ;  /* 0x7f800000ff047424 */ /* 0x008fcc00078e00ff */
[----:B------:R2:W3:Y:S01]  /*3760*/  @!P3 LDG.E R4, [R2.64] ;  /* 0x000000040204b981 */ /* 0x0004e2000c1e1900 */
[----:B------:R-:W-:-:S04]  /*3770*/  USHF.R.S32.HI UR6, URZ, 0x1f, UR20 ;  /* 0x0000001f3f067899 */ /* 0x000fc80008011414 */
[----:B------:R-:W-:-:S04]  /*3780*/  UIMAD UR8, UR6, UR8, URZ ;  /* 0x00000008060872a4 */ /* 0x000fc8000f8e023f */
[----:B------:R-:W-:Y:S02]  /*3790*/  UIMAD UR9, UR20, UR9, UR8 ;  /* 0x00000009140972a4 */ /* 0x000fe4000f8e0208 */
[----:B------:R-:W-:-:S06]  /*37a0*/  UIADD3 UR8, -UR20, UR16, URZ ;  /* 0x0000001014087290 */ /* 0x000fcc000fffe13f */
[----:B------:R-:W-:Y:S01]  /*37b0*/  ISETP.GE.AND P6, PT, R12, UR8, PT ;  /* 0x000000080c007c0c */ /* 0x000fe2000bfc6270 */
[----:B------:R-:W-:-:S04]  /*37c0*/  IMAD.U32 R16, RZ, RZ, UR20 ;  /* 0x00000014ff107e24 */ /* 0x000fc8000f8e00ff */
[----:B--2---:R-:W-:-:S08]  /*37d0*/  IMAD.WIDE.U32 R2, R16, c[0x0][0x198], R244 ;  /* 0x0000660010027a25 */ /* 0x004fd000078e00f4 */
[----:B------:R-:W-:Y:S04]  /*37e0*/  @P6 STS.128 [R237+0x18000], RZ ;  /* 0x018000ffed006388 */ /* 0x000fe80000000c00 */
[----:B------:R-:W-:Y:S04]  /*37f0*/  @P6 STS.128 [R237+0x1a000], RZ ;  /* 0x01a000ffed006388 */ /* 0x000fe80000000c00 */
[----:B------:R-:W-:Y:S04]  /*3800*/  @P6 STS.128 [R237+0x1c000], RZ ;  /* 0x01c000ffed006388 */ /* 0x000fe80000000c00 */
[----:B------:R-:W-:Y:S01]  /*3810*/  @P6 STS.128 [R237+0x1e000], RZ ;  /* 0x01e000ffed006388 */ /* 0x000fe20000000c00 */
[----:B------:R-:W-:Y:S01]  /*3820*/  IADD3 R2, P1, R2, UR26, RZ ;  /* 0x0000001a02027c10 */ /* 0x000fe2000ff3e0ff */
[----:B------:R-:W-:Y:S02]  /*3830*/  BSSY B0, `(.L_x_431) ;  /* 0x0000037000007945 */ /* 0x000fe40003800000 */
        /* <DEDUP_REMOVED lines=54> */
.L_x_432:
[----:B------:R-:W-:Y:S05]  /*3ba0*/  BSYNC B0 ;  /* 0x0000000000007941 */ /* 0x000fea0003800000 */
.L_x_431:
        /* <DEDUP_REMOVED lines=26> */
[----:B------:R-:W-:-:S03]  /*3d50*/  IADD3 R5, R13, R5, RZ ;  /* 0x000000050d057210 */ /* 0x000fc60007ffe0ff */
[----:B------:R-:W-:Y:S01]  /*3d60*/  IMAD R0, R0, c[0x0][0x19c], R6 ;  /* 0x0000670000007a24 */ /* 0x000fe200078e0206 */
[----:B------:R-:W-:Y:S02]  /*3d70*/  LEA R2, P2, R4, R2, 0x1 ;  /* 0x0000000204027211 */ /* 0x000fe400078408ff */
[----:B------:R-:W-:Y:S01]  /*3d80*/  @!P4 LEA R6, P1, R8, c[0x0][0x168], 0x1 ;  /* 0x00005a000806ca11 */ /* 0x000fe200078208ff */
[----:B------:R-:W-:Y:S01]  /*3d90*/  IMAD.IADD R0, R9, 0x1, R0 ;  /* 0x0000000109007824 */ /* 0x000fe200078e0200 */
        /* <DEDUP_REMOVED lines=24> */
.L_x_434:
[----:B------:R-:W-:Y:S05]  /*3f20*/  BSYNC B0 ;  /* 0x0000000000007941 */ /* 0x000fea0003800000 */
.L_x_433:
        /* <DEDUP_REMOVED lines=62> */
.L_x_436:
[----:B------:R-:W-:Y:S05]  /*4310*/  BSYNC B0 ;  /* 0x0000000000007941 */ /* 0x000fea0003800000 */
.L_x_435:
        /* <DEDUP_REMOVED lines=8> */
[----:B------:R-:W-:Y:S01]  /*43a0*/  IADD3 R12, P2, R12, 0x20, RZ ;  /* 0x000000200c0c7810 */ /* 0x000fe20007f5e0ff */
[----:B------:R-:W-:Y:S01]  /*43b0*/  IMAD.MOV.U32 R6, RZ, RZ, 0x2 ;  /* 0x00000002ff067424 */ /* 0x000fe200078e00ff */
[----:B------:R-:W-:Y:S01]  /*43c0*/  MOV R2, UR19 ;  /* 0x0000001300027c02 */ /* 0x000fe20008000f00 */
[----:B------:R-:W-:Y:S01]  /*43d0*/  IMAD.X R4, RZ, RZ, R18, P1 ;  /* 0x000000ffff047224 */ /* 0x000fe200008e0612 */
[----:B------:R-:W-:-:S02]  /*43e0*/  ISETP.GE.AND P4, PT, R244, c[0x0][0x220], PT ;  /* 0x00008800f4007a0c */ /* 0x000fc40003f86270 */
        /* <DEDUP_REMOVED lines=8> */
[----:B------:R-:W-:Y:S02]  /*4470*/  IMAD R4, R4, c[0x0][0x1a0], RZ ;  /* 0x0000680004047a24 */ /* 0x000fe400078e02ff */
[----:B------:R-:W-:Y:S01]  /*4480*/  IMAD.IADD R3, R3, 0x1, R0 ;  /* 0x0000000103037824 */ /* 0x000fe200078e0200 */
[----:B------:R2:W-:Y:S01]  /*4490*/  @P4 STS.128 [R237+0x21000], RZ ;  /* 0x021000ffed004388 */ /* 0x0005e20000000c00 */
[----:B------:R-:W-:-:S04]  /*44a0*/  IMAD.WIDE.U32 R8, R12, c[0x0][0x1a0], R8 ;  /* 0x000068000c087a25 */ /* 0x000fc800078e0008 */
[----:B------:R-:W-:Y:S02]  /*44b0*/  IMAD R0, R12, c[0x0][0x1a4], R4 ;  /* 0x000069000c007a24 */ /* 0x000fe400078e0204 */
[----:B------:R-:W-:-:S03]  /*44c0*/  IMAD.WIDE.U32 R4, R14, c[0x0][0x1b8], R2 ;  /* 0x00006e000e047a25 */ /* 0x000fc600078e0002 */
[----:B------:R-:W-:Y:S01]  /*44d0*/  IADD3 R0, R9, R0, RZ ;  /* 0x0000000009007210 */ /* 0x000fe20007ffe0ff */
        /* <DEDUP_REMOVED lines=26> */
.L_x_438:
[----:B------:R-:W-:Y:S05]  /*4680*/  BSYNC B0 ;  /* 0x0000000000007941 */ /* 0x000fea0003800000 */
.L_x_437:
[----:B------:R-:W-:Y:S02]  /*4690*/  ULDC.64 UR18, c[0x0][0x318] ;  /* 0x0000c60000127ab9 */ /* 0x000fe40000000a00 */
[----:B------:R-:W-:Y:S01]  /*46a0*/  ULDC.64 UR20, c[0x0][0x320] ;  /* 0x0000c80000147ab9 */ /* 0x000fe20000000a00 */
[----:B------:R-:W-:Y:S01]  /*46b0*/  LEA.HI R0, R22, R23, RZ, 0x7 ;  /* 0x0000001716007211 */ /* 0x000fe200078f38ff */
        /* <DEDUP_REMOVED lines=13> */
[----:B------:R-:W-:-:S05]  /*4790*/  IMAD.U32 R3, RZ, RZ, UR19 ;  /* 0x00000013ff037e24 */ /* 0x000fca000f8e00ff */
[----:B------:R2:W3:Y:S01]  /*47a0*/  @P1 LDG.E R2, [R2.64] ;  /* 0x0000000402021981 */ /* 0x0004e2000c1e1900 */
[----:B------:R-:W3:Y:S01]  /*47b0*/  @P1 MUFU.RCP R4, c[0x0][0x238] ;  /* 0x00008e0000041b08 */ /* 0x000ee20000001000 */
[----:B------:R-:W-:Y:S01]  /*47c0*/  SHF.R.S32.HI R0, RZ, 0x7, R0 ;  /* 0x00000007ff007819 */ /* 0x000fe20000011400 */
[----:B------:R-:W-:Y:S01]  /*47d0*/  CS2R R190, SRZ ;  /* 0x0000000000be7805 */ /* 0x000fe2000001ff00 */
[----:B------:R-:W-:Y:S01]  /*47e0*/  MOV R238, R236 ;  /* 0x000000ec00ee7202 */ /* 0x000fe20000000f00 */
[----:B------:R-:W-:Y:S01]  /*47f0*/  CS2R R188, SRZ ;  /* 0x0000000000bc7805 */ /* 0x000fe2000001ff00 */
[----:B------:R-:W-:Y:S01]  /*4800*/  SHF.L.U32 R0, R0, 0x5, RZ ;  /* 0x0000000500007819 */ /* 0x000fe200000006ff */
        /* <DEDUP_REMOVED lines=18> */
[----:B--2---:R-:W-:Y:S01]  /*4930*/  IMAD.SHL.U32 R3, R23, 0x2, RZ ;  /* 0x0000000217037824 */ /* 0x004fe200078e00ff */
        /* <DEDUP_REMOVED lines=12> */
[----:B------:R-:W-:Y:S01]  /*4a00*/  IADD3 R3, R24, 0x1, RZ ;  /* 0x0000000118037810 */ /* 0x000fe20007ffe0ff */
[----:B------:R-:W-:Y:S01]  /*4a10*/  CS2R R138, SRZ ;  /* 0x00000000008a7805 */ /* 0x000fe2000001ff00 */
[----:B------:R-:W-:Y:S01]  /*4a20*/  SEL R0, R0, R230, !P0 ;  /* 0x000000e600007207 */ /* 0x000fe20004000000 */
[----:B------:R-:W-:Y:S01]  /*4a30*/  STL [R1+0x8], R5 ;  /* 0x0000080501007387 */ /* 0x000fe20000100800 */
[----:B------:R-:W-:Y:S01]  /*4a40*/  CS2R R136, SRZ ;  /* 0x0000000000887805 */ /* 0x000fe2000001ff00 */
[----:B------:R-:W-:Y:S01]  /*4a50*/  CS2R R134, SRZ ;  /* 0x0000000000867805 */ /* 0x000fe2000001ff00 */
[----:B------:R-:W-:Y:S01]  /*4a60*/  CS2R R132, SRZ ;  /* 0x0000000000847805 */ /* 0x000fe2000001ff00 */
[----:B------:R-:W-:Y:S01]  /*4a70*/  IMAD.SHL.U32 R220, R0, 0x2, RZ ;  /* 0x0000000200dc7824 */ /* 0x000fe200078e00ff */
[----:B------:R-:W-:Y:S01]  /*4a80*/  IADD3 R0, R5, 0x19, RZ ;  /* 0x0000001905007810 */ /* 0x000fe20007ffe0ff */
[----:B------:R-:W-:Y:S01]  /*4a90*/  STL [R1+0x90], R3 ;  /* 0x0000900301007387 */ /* 0x000fe20000100800 */
[----:B------:R-:W-:Y:S01]  /*4aa0*/  CS2R R78, SRZ ;  /* 0x00000000004e7805 */ /* 0x000fe2000001ff00 */
[----:B------:R-:W-:Y:S01]  /*4ab0*/  CS2R R76, SRZ ;  /* 0x00000000004c7805 */ /* 0x000fe2000001ff00 */
[----:B------:R-:W-:Y:S01]  /*4ac0*/  CS2R R82, SRZ ;  /* 0x0000000000527805 */ /* 0x000fe2000001ff00 */
[----:B------:R-:W-:Y:S01]  /*4ad0*/  STL [R1+0x40], R0 ;  /* 0x0000400001007387 */ /* 0x000fe20000100800 */
        /* <DEDUP_REMOVED lines=29> */
[----:B------:R-:W-:Y:S01]  /*4cb0*/  IMAD.MOV.U32 R233, RZ, RZ, 0x20 ;  /* 0x00000020ffe97424 */ /* 0x000fe200078e00ff */
[----:B------:R-:W-:Y:S01]  /*4cc0*/  SHF.L.U32 R228, R231, 0x1, RZ ;  /* 0x00000001e7e47819 */ /* 0x000fe200000006ff */
[----:B------:R-:W-:Y:S01]  /*4cd0*/  IMAD.MOV.U32 R232, RZ, RZ, 0x40 ;  /* 0x00000040ffe87424 */ /* 0x000fe200078e00ff */
[----:B------:R-:W-:Y:S01]  /*4ce0*/  UMOV UR6, URZ ;  /* 0x0000003f00067c82 */ /* 0x000fe20008000000 */
[----:B---3--:R-:W-:-:S04]  /*4cf0*/  @P1 FMUL.FTZ R2, R2, R4 ;  /* 0x0000000402021220 */ /* 0x008fc80000410000 */
[----:B------:R2:W3:Y:S02]  /*4d00*/  @P1 R2UR UR8, R2 ;  /* 0x00000000020813c2 */ /* 0x0004e400000e0000 */
[----:B--2---:R-:W-:Y:S01]  /*4d10*/  IADD3 R2, R231, 0x4000, RZ ;  /* 0x00004000e7027810 */ /* 0x004fe20007ffe0ff */
[----:B---3--:R-:W-:-:S03]  /*4d20*/  @UP1 UMOV UR6, UR8 ;  /* 0x0000000800061c82 */ /* 0x008fc60008000000 */
[----:B------:R-:W-:-:S05]  /*4d30*/  SEL R2, R2, R231, !P0 ;  /* 0x000000e702027207 */ /* 0x000fca0004000000 */
[----:B------:R-:W-:Y:S02]  /*4d40*/  IMAD.SHL.U32 R225, R2, 0x2, RZ ;  /* 0x0000000202e17824 */ /* 0x000fe400078e00ff */
[----:B------:R-:W2:Y:S02]  /*4d50*/  I2F R2, R5 ;  /* 0x0000000500027306 */ /* 0x000ea40000201400 */
[----:B--2---:R2:W-:Y:S06]  /*4d60*/  STL [R1+0x60], R2 ;  /* 0x0000600201007387 */ /* 0x0045ec0000100800 */
[----:B--2---:R2:W3:Y:S02]  /*4d70*/  I2F R2, R0 ;  /* 0x0000000000027306 */ /* 0x0044e40000201400 */
[----:B--2---:R-:W-:-:S05]  /*4d80*/  IADD3 R0, R5, 0x18, RZ ;  /* 0x0000001805007810 */ /* 0x004fca0007ffe0ff */
[----:B------:R-:W-:Y:S04]  /*4d90*/  STL [R1+0x20], R0 ;  /* 0x0000200001007387 */ /* 0x000fe80000100800 */
[----:B---3--:R2:W-:Y:S02]  /*4da0*/  STL [R1+0x7c], R2 ;  /* 0x00007c0201007387 */ /* 0x0085e40000100800 */
        /* <DEDUP_REMOVED lines=9> */
[----:B--2---:R-:W-:-:S06]  /*4e40*/  IADD3 R0, R5, 0x9, RZ ;  /* 0x0000000905007810 */ /* 0x004fcc0007ffe0ff */
[----:B------:R-:W2:Y:S01]  /*4e50*/  I2F R3, R0 ;  /* 0x0000000000037306 */ /* 0x000ea20000201400 */
[----:B------:R5:W-:Y:S04]  /*4e60*/  STL [R1+0x14], R0 ;  /* 0x0000140001007387 */ /* 0x000be80000100800 */
[----:B---3--:R3:W-:Y:S04]  /*4e70*/  STL [R1+0x70], R2 ;  /* 0x0000700201007387 */ /* 0x0087e80000100800 */
[----:B--2---:R2:W-:Y:S01]  /*4e80*/  STL [R1+0x6c], R3 ;  /* 0x00006c0301007387 */ /* 0x0045e20000100800 */
[----:B-----5:R-:W-:-:S02]  /*4e90*/  MOV R0, c[0x0][0x22c] ;  /* 0x00008b0000007a02 */ /* 0x020fc40000000f00 */
[----:B---3--:R-:W-:-:S03]  /*4ea0*/  IADD3 R2, R5, 0x8, RZ ;  /* 0x0000000805027810 */ /* 0x008fc60007ffe0ff */
[----:B------:R-:W-:Y:S02]  /*4eb0*/  IMAD R0, R0, c[0x0][0x1c0], RZ ;  /* 0x0000700000007a24 */ /* 0x000fe400078e02ff */
[----:B------:R3:W-:Y:S02]  /*4ec0*/  STL [R1+0x10], R2 ;  /* 0x0000100201007387 */ /* 0x0007e40000100800 */
[C---:B------:R-:W-:Y:S02]  /*4ed0*/  IMAD.SHL.U32 R8, R0.reuse, 0x10, RZ ;  /* 0x0000001000087824 */ /* 0x040fe400078e00ff */
[----:B------:R-:W-:Y:S01]  /*4ee0*/  IMAD.SHL.U32 R239, R0, 0x8, RZ ;  /* 0x0000000800ef7824 */ /* 0x000fe200078e00ff */
[----:B--2---:R-:W2:Y:S02]  /*4ef0*/  I2F R3, R2 ;  /* 0x0000000200037306 */ /* 0x004ea40000201400 */
[C---:B------:R-:W-:Y:S02]  /*4f00*/  IADD3 R7, R8.reuse, 0x20, RZ ;  /* 0x0000002008077810 */ /* 0x040fe40007ffe0ff */
[----:B------:R-:W-:-:S02]  /*4f10*/  IADD3 R6, R8, 0x40, RZ ;  /* 0x0000004008067810 */ /* 0x000fc40007ffe0ff */
[C---:B------:R-:W-:Y:S02]  /*4f20*/  IADD3 R4, R8.reuse, 0x80, RZ ;  /* 0x0000008008047810 */ /* 0x040fe40007ffe0ff */
[C---:B------:R-:W-:Y:S01]  /*4f30*/  IADD3 R7, R239.reuse, R7, RZ ;  /* 0x00000007ef077210 */ /* 0x040fe20007ffe0ff */
[C---:B------:R-:W-:Y:S01]  /*4f40*/  IMAD.IADD R6, R239.reuse, 0x1, R6 ;  /* 0x00000001ef067824 */ /* 0x040fe200078e0206 */
[C---:B------:R-:W-:Y:S02]  /*4f50*/  IADD3 R4, R239.reuse, R4, RZ ;  /* 0x00000004ef047210 */ /* 0x040fe40007ffe0ff */
[C---:B------:R-:W-:Y:S01]  /*4f60*/  IADD3 R0, R8.reuse, 0xe0, RZ ;  /* 0x000000e008007810 */ /* 0x040fe20007ffe0ff */
[C---:B------:R-:W-:Y:S02]  /*4f70*/  IMAD.IADD R7, R239.reuse, 0x1, R7 ;  /* 0x00000001ef077824 */ /* 0x040fe400078e0207 */
[C---:B------:R-:W-:Y:S01]  /*4f80*/  IMAD.IADD R6, R239.reuse, 0x1, R6 ;  /* 0x00000001ef067824 */ /* 0x040fe200078e0206 */
[C---:B------:R-:W-:Y:S01]  /*4f90*/  IADD3 R0, R239.reuse, R0, RZ ;  /* 0x00000000ef007210 */ /* 0x040fe20007ffe0ff */
[----:B--2---:R2:W-:Y:S01]  /*4fa0*/  STL [R1+0x68], R3 ;  /* 0x0000680301007387 */ /* 0x0045e20000100800 */
[----:B------:R-:W-:Y:S01]  /*4fb0*/  IMAD.IADD R4, R239, 0x1, R4 ;  /* 0x00000001ef047824 */ /* 0x000fe200078e0204 */
[----:B---3--:R-:W-:Y:S01]  /*4fc0*/  IADD3 R2, R5, 0x1, RZ ;  /* 0x0000000105027810 */ /* 0x008fe20007ffe0ff */
[C---:B------:R-:W-:Y:S01]  /*4fd0*/  IMAD.IADD R7, R239.reuse, 0x1, R7 ;  /* 0x00000001ef077824 */ /* 0x040fe200078e0207 */
[----:B------:R-:W-:Y:S01]  /*4fe0*/  IADD3 R5, R8, 0x60, RZ ;  /* 0x0000006008057810 */ /* 0x000fe20007ffe0ff */
[C---:B------:R-:W-:Y:S01]  /*4ff0*/  IMAD.IADD R4, R239.reuse, 0x1, R4 ;  /* 0x00000001ef047824 */ /* 0x040fe200078e0204 */
[C---:B------:R-:W-:Y:S01]  /*5000*/  IADD3 R6, R239.reuse, R6, RZ ;  /* 0x00000006ef067210 */ /* 0x040fe20007ffe0ff */
[----:B------:R3:W-:Y:S01]  /*5010*/  STL [R1+0xc], R2 ;  /* 0x00000c0201007387 */ /* 0x0007e20000100800 */
[C---:B------:R-:W-:Y:S01]  /*5020*/  IMAD.IADD R0, R239.reuse, 0x1, R0 ;  /* 0x00000001ef007824 */ /* 0x040fe200078e0200 */
[C---:B------:R-:W-:Y:S01]  /*5030*/  IADD3 R7, R239.reuse, R7, RZ ;  /* 0x00000007ef077210 */ /* 0x040fe20007ffe0ff */
[C---:B------:R-:W-:Y:S01]  /*5040*/  IMAD.IADD R5, R239.reuse, 0x1, R5 ;  /* 0x00000001ef057824 */ /* 0x040fe200078e0205 */
[C---:B------:R-:W-:Y:S01]  /*5050*/  IADD3 R4, R239.reuse, R4, RZ ;  /* 0x00000004ef047210 */ /* 0x040fe20007ffe0ff */
[----:B------:R-:W-:-:S02]  /*5060*/  IMAD.IADD R6, R239, 0x1, R6 ;  /* 0x00000001ef067824 */ /* 0x000fc400078e0206 */
[C---:B------:R-:W-:Y:S01]  /*5070*/  IMAD.IADD R0, R239.reuse, 0x1, R0 ;  /* 0x00000001ef007824 */ /* 0x040fe200078e0200 */
[----:B------:R-:W-:-:S04]  /*5080*/  IADD3 R5, R239, R5, RZ ;  /* 0x00000005ef057210 */ /* 0x000fc80007ffe0ff */
[C---:B------:R-:W-:Y:S01]  /*5090*/  IADD3 R0, R239.reuse, R0, RZ ;  /* 0x00000000ef007210 */ /* 0x040fe20007ffe0ff */
[----:B------:R-:W-:Y:S01]  /*50a0*/  IMAD.IADD R5, R239, 0x1, R5 ;  /* 0x00000001ef057824 */ /* 0x000fe200078e0205 */
[----:B--2---:R-:W-:-:S03]  /*50b0*/  IADD3 R3, R8, 0xa0, RZ ;  /* 0x000000a008037810 */ /* 0x004fc60007ffe0ff */
[C---:B------:R-:W-:Y:S02]  /*50c0*/  IMAD.IADD R5, R239.reuse, 0x1, R5 ;  /* 0x00000001ef057824 */ /* 0x040fe400078e0205 */
[C---:B------:R-:W-:Y:S01]  /*50d0*/  IMAD.IADD R3, R239.reuse, 0x1, R3 ;  /* 0x00000001ef037824 */ /* 0x040fe200078e0203 */
[----:B---3--:R-:W2:Y:S03]  /*50e0*/  I2F R2, R2 ;  /* 0x0000000200027306 */ /* 0x008ea60000201400 */
[----:B------:R-:W-:-:S05]  /*50f0*/  IMAD.IADD R3, R239, 0x1, R3 ;  /* 0x00000001ef037824 */ /* 0x000fca00078e0203 */
[----:B------:R-:W-:-:S05]  /*5100*/  IADD3 R3, R239, R3, RZ ;  /* 0x00000003ef037210 */ /* 0x000fca0007ffe0ff */
[C---:B------:R-:W-:Y:S01]  /*5110*/  IMAD.IADD R3, R239.reuse, 0x1, R3 ;  /* 0x00000001ef037824 */ /* 0x040fe200078e0203 */
[----:B--2---:R2:W-:Y:S04]  /*5120*/  STL [R1+0x64], R2 ;  /* 0x0000640201007387 */ /* 0x0045e80000100800 */
[----:B------:R3:W-:Y:S04]  /*5130*/  STL [R1+0x3c], R7 ;  /* 0x00003c0701007387 */ /* 0x0007e80000100800 */
[----:B------:R5:W-:Y:S04]  /*5140*/  STL [R1+0x38], R6 ;  /* 0x0000380601007387 */ /* 0x000be80000100800 */
[----:B------:R1:W-:Y:S04]  /*5150*/  STL [R1+0x34], R5 ;  /* 0x0000340501007387 */ /* 0x0003e80000100800 */
[----:B------:R4:W-:Y:S04]  /*5160*/  STL [R1+0x30], R4 ;  /* 0x0000300401007387 */ /* 0x0009e80000100800 */
[----:B------:R4:W-:Y:S01]  /*5170*/  STL [R1+0x2c], R3 ;  /* 0x00002c0301007387 */ /* 0x0009e20000100800 */
[----:B--2---:R-:W-:Y:S01]  /*5180*/  IADD3 R2, R8, 0xc0, RZ ;  /* 0x000000c008027810 */ /* 0x004fe20007ffe0ff */
[----:B---3--:R-:W-:-:S04]  /*5190*/  IMAD.IADD R7, R239, 0x1, R7 ;  /* 0x00000001ef077824 */ /* 0x008fc800078e0207 */
[C---:B------:R-:W-:Y:S02]  /*51a0*/  IMAD.IADD R2, R239.reuse, 0x1, R2 ;  /* 0x00000001ef027824 */ /* 0x040fe400078e0202 */
[C---:B-----5:R-:W-:Y:S01]  /*51b0*/  IMAD.IADD R6, R239.reuse, 0x1, R6 ;  /* 0x00000001ef067824 */ /* 0x060fe200078e0206 */
[----:B------:R-:W-:Y:S02]  /*51c0*/  STL [R1+0x5c], R7 ;  /* 0x00005c0701007387 */ /* 0x000fe40000100800 */
[C---:B------:R-:W-:Y:S02]  /*51d0*/  IADD3 R2, R239.reuse, R2, RZ ;  /* 0x00000002ef027210 */ /* 0x040fe40007ffe0ff */
[----:B-1----:R-:W-:-:S03]  /*51e0*/  IADD3 R5, R239, R5, RZ ;  /* 0x00000005ef057210 */ /* 0x002fc60007ffe0ff */
[C---:B------:R-:W-:Y:S02]  /*51f0*/  IMAD.IADD R2, R239.reuse, 0x1, R2 ;  /* 0x00000001ef027824 */ /* 0x040fe400078e0202 */
[C---:B----4-:R-:W-:Y:S02]  /*5200*/  IMAD.IADD R4, R239.reuse, 0x1, R4 ;  /* 0x00000001ef047824 */ /* 0x050fe400078e0204 */
[C---:B------:R-:W-:Y:S02]  /*5210*/  IMAD.IADD R2, R239.reuse, 0x1, R2 ;  /* 0x00000001ef027824 */ /* 0x040fe400078e0202 */
[----:B------:R-:W-:-:S03]  /*5220*/  IMAD.IADD R3, R239, 0x1, R3 ;  /* 0x00000001ef037824 */ /* 0x000fc600078e0203 */
[----:B------:R1:W-:Y:S04]  /*5230*/  STL [R1+0x28], R2 ;  /* 0x0000280201007387 */ /* 0x0003e80000100800 */
[----:B------:R-:W-:Y:S04]  /*5240*/  STL [R1+0x58], R6 ;  /* 0x0000580601007387 */ /* 0x000fe80000100800 */
[----:B------:R2:W-:Y:S04]  /*5250*/  STL [R1+0x24], R0 ;  /* 0x0000240001007387 */ /* 0x0005e80000100800 */
[----:B------:R3:W-:Y:S04]  /*5260*/  STL [R1+0x54], R5 ;  /* 0x0000540501007387 */ /* 0x0007e80000100800 */
[----:B------:R3:W-:Y:S04]  /*5270*/  STL [R1+0x50], R4 ;  /* 0x0000500401007387 */ /* 0x0007e80000100800 */
[----:B------:R3:W-:Y:S01]  /*5280*/  STL [R1+0x4c], R3 ;  /* 0x00004c0301007387 */ /* 0x0007e20000100800 */
[C---:B-1----:R-:W-:Y:S01]  /*5290*/  IADD3 R2, R239.reuse, R2, RZ ;  /* 0x00000002ef027210 */ /* 0x042fe20007ffe0ff */
[----:B--2---:R-:W-:-:S05]  /*52a0*/  IMAD.IADD R0, R239, 0x1, R0 ;  /* 0x00000001ef007824 */ /* 0x004fca00078e0200 */
[----:B------:R3:W-:Y:S04]  /*52b0*/  STL [R1+0x44], R0 ;  /* 0x0000440001007387 */ /* 0x0007e80000100800 */
[----:B------:R3:W-:Y:S02]  /*52c0*/  STL [R1+0x48], R2 ;  /* 0x0000480201007387 */ /* 0x0007e40000100800 */
.L_x_441:
[----:B---3--:R-:W2:Y:S01]  /*52d0*/  LDL R0, [R1+0x94] ;  /* 0x0000940001007983 */ /* 0x008ea20000100800 */
[----:B------:R-:W-:Y:S02]  /*52e0*/  USHF.L.U32 UR8, UR23, 0x6, URZ ;  /* 0x0000000617087899 */ /* 0x000fe4000800063f */
[----:B------:R-:W-:Y:S01]  /*52f0*/  USHF.L.U32 UR9, UR7, 0x6, URZ ;  /* 0x0000000607097899 */ /* 0x000fe2000800063f */
[----:B------:R-:W0:Y:S01]  /*5300*/  LDGDEPBAR ;  /* 0x00000000000079af */ /* 0x000e220000000000 */
[----:B------:R-:W-:Y:S02]  /*5310*/  UIADD3 UR10, UR17, 0x40, UR8 ;  /* 0x00000040110a7890 */ /* 0x000fe4000fffe008 */
[----:B------:R-:W-:Y:S01]  /*5320*/  UIADD3 UR8, UR8, 0x40, URZ ;  /* 0x0000004008087890 */ /* 0x000fe2000fffe03f */
[----:B------:R-:W3:Y:S01]  /*5330*/  LDL R118, [R1+0x90] ;  /* 0x0000900001767983 */ /* 0x000ee20000100800 */
[----:B------:R-:W-:Y:S02]  /*5340*/  UIADD3 UR10, UR10, -UR16, URZ ;  /* 0x800000100a0a7290 */ /* 0x000fe4000fffe03f */
[----:B------:R-:W-:Y:S01]  /*5350*/  UISETP.GT.AND UP3, UPT, UR7, UR15, UPT ;  /* 0x0000000f0700728c */ /* 0x000fe2000bf64270 */
[----:B------:R-:W4:Y:S01]  /*5360*/  LDL R218, [R1] ;  /* 0x0000000001da7983 */ /* 0x000f220000100800 */
[----:B------:R-:W-:Y:S03]  /*5370*/  UISETP.GE.AND UP0, UPT, UR9, UR10, UPT ;  /* 0x0000000a0900728c */ /* 0x000fe6000bf06270 */
[----:B------:R-:W5:Y:S01]  /*5380*/  LDL R113, [R1+0x64] ;  /* 0x0000640001717983 */ /* 0x000f620000100800 */
[----:B------:R-:W-:Y:S03]  /*5390*/  UISETP.LT.AND UP0, UPT, UR8, UR16, UP0 ;  /* 0x000000100800728c */ /* 0x000fe60008701270 */
[----:B------:R-:W3:Y:S04]  /*53a0*/  LDL R112, [R1+0xc] ;  /* 0x00000c0001707983 */ /* 0x000ee80000100800 */
[----:B------:R-:W3:Y:S04]  /*53b0*/  LDL R117, [R1+0x4] ;  /* 0x0000040001757983 */ /* 0x000ee80000100800 */
[----:B------:R-:W3:Y:S04]  /*53c0*/  LDL R115, [R1+0x60] ;  /* 0x0000600001737983 */ /* 0x000ee80000100800 */
[----:B------:R-:W3:Y:S01]  /*53d0*/  LDL R114, [R1+0x8] ;  /* 0x0000080001727983 */ /* 0x000ee20000100800 */
[----:B------:R-:W-:Y:S04]  /*53e0*/  DEPBAR.LE SB0, 0x0 ;  /* 0x000080000000791a */ /* 0x000fe80000000000 */
[----:B------:R-:W-:Y:S06]  /*53f0*/  BAR.SYNC.DEFER_BLOCKING 0x0 ;  /* 0x0000000000007b1d */ /* 0x000fec0000010000 */
[----:B------:R-:W-:Y:S04]  /*5400*/  LDSM.16.M88.4 R16, [R225] ;  /* 0x00000000e110783b */ /* 0x000fe80000000200 */
[----:B------:R-:W1:Y:S04]  /*5410*/  LDSM.16.M88.4 R8, [R221+0x18000] ;  /* 0x01800000dd08783b */ /* 0x000e680000000200 */
[----:B------:R-:W1:Y:S04]  /*5420*/  LDSM.16.M88.4 R84, [R221+0x18800] ;  /* 0x01880000dd54783b */ /* 0x000e680000000200 */
[----:B------:R-:W-:Y:S04]  /*5430*/  LDSM.16.M88.4 R92, [R222+0x18000] ;  /* 0x01800000de5c783b */ /* 0x000fe80000000200 */
[----:B------:R-:W-:Y:S04]  /*5440*/  LDSM.16.M88.4 R96, [R222+0x18800] ;  /* 0x01880000de60783b */ /* 0x000fe80000000200 */
[----:B------:R-:W-:Y:S04]  /*5450*/  LDSM.16.M88.4 R100, [R224+0x18000] ;  /* 0x01800000e064783b */ /* 0x000fe80000000200 */
[----:B------:R-:W-:Y:S04]  /*5460*/  LDSM.16.M88.4 R104, [R224+0x18800] ;  /* 0x01880000e068783b */ /* 0x000fe80000000200 */
[----:B------:R-:W-:Y:S01]  /*5470*/  LDSM.16.M88.4 R108, [R223+0x1e000] ;  /* 0x01e00000df6c783b */ /* 0x000fe20000000200 */
[C---:B-1----:R-:W-:Y:S08]  /*5480*/  HMMA.16816.F32.BF16 R4, R16.reuse, R8, RZ ;  /* 0x000000081004723c */ /* 0x042ff000000418ff */
[C---:B------:R-:W-:Y:S08]  /*5490*/  HMMA.16816.F32.BF16 R8, R16.reuse, R10, RZ ;  /* 0x0000000a1008723c */ /* 0x040ff000000418ff */
[C---:B------:R-:W-:Y:S08]  /*54a0*/  HMMA.16816.F32.BF16 R12, R16.reuse, R84, RZ ;  /* 0x00000054100c723c */ /* 0x040ff000000418ff */
[----:B------:R-:W-:Y:S01]  /*54b0*/  HMMA.16816.F32.BF16 R16, R16, R86, RZ ;  /* 0x000000561010723c */ /* 0x000fe200000418ff */
[----:B--2---:R-:W-:Y:S02]  /*54c0*/  R2P PR, R0, 0x6 ;  /* 0x0000000600007804 */ /* 0x004fe40000000000 */
[----:B------:R-:W-:Y:S03]  /*54d0*/  PLOP3.LUT P0, PT, PT, PT, UP0, 0x80, 0x0 ;  /* 0x000000000000781c */ /* 0x000fe60003f0f008 */
[----:B------:R-:W-:Y:S02]  /*54e0*/  SEL R116, R233, 0xffffffe0, !P1 ;  /* 0xffffffe0e9747807 */ /* 0x000fe40004800000 */
[----:B------:R-:W-:Y:S04]  /*54f0*/  SEL R217, R232, 0xffffffc0, !P2 ;  /* 0xffffffc0e8d97807 */ /* 0x000fe80005000000 */
[C---:B------:R-:W-:Y:S02]  /*5500*/  IADD3 R3, R225.reuse, R116, RZ ;  /* 0x00000074e1037210 */ /* 0x040fe40007ffe0ff */
[-C--:B------:R-:W-:Y:S02]  /*5510*/  IADD3 R2, R225, R217.reuse, RZ ;  /* 0x000000d9e1027210 */ /* 0x080fe40007ffe0ff */
[----:B------:R-:W-:Y:S01]  /*5520*/  IADD3 R0, R3, R217, RZ ;  /* 0x000000d903007210 */ /* 0x000fe20007ffe0ff */
[----:B------:R-:W1:Y:S01]  /*5530*/  LDSM.16.M88.4 R88, [R3] ;  /* 0x000000000358783b */ /* 0x000e620000000200 */
[C---:B----4-:R-:W-:Y:S03]  /*5540*/  FSETP.NEU.FTZ.AND P1, PT, R218.reuse, -INF , PT ;  /* 0xff800000da00780b */ /* 0x050fe60003f3d000 */
[----:B------:R-:W2:Y:S01]  /*5550*/  LDSM.16.M88.4 R84, [R2] ;  /* 0x000000000254783b */ /* 0x000ea20000000200 */
[C---:B-1----:R-:W-:Y:S08]  /*5560*/  HMMA.16816.F32.BF16 R4, R88.reuse, R92, R4 ;  /* 0x0000005c5804723c */ /* 0x042ff00000041804 */
[C---:B------:R-:W-:Y:S01]  /*5570*/  HMMA.16816.F32.BF16 R8, R88.reuse, R94, R8 ;  /* 0x0000005e5808723c */ /* 0x040fe20000041808 */
[----:B------:R-:W-:Y:S07]  /*5580*/  LDSM.16.M88.4 R92, [R223+0x18000] ;  /* 0x01800000df5c783b */ /* 0x000fee0000000200 */
[C---:B------:R-:W-:Y:S08]  /*5590*/  HMMA.16816.F32.BF16 R12, R88.reuse, R96, R12 ;  /* 0x00000060580c723c */ /* 0x040ff0000004180c */
[----:B------:R-:W-:Y:S01]  /*55a0*/  HMMA.16816.F32.BF16 R16, R88, R98, R16 ;  /* 0x000000625810723c */ /* 0x000fe20000041810 */
[----:B------:R-:W1:Y:S04]  /*55b0*/  LDSM.16.M88.4 R88, [R0] ;  /* 0x000000000058783b */ /* 0x000e680000000200 */
[----:B------:R-:W4:Y:S03]  /*55c0*/  LDSM.16.M88.4 R96, [R223+0x18800] ;  /* 0x01880000df60783b */ /* 0x000f260000000200 */
[C---:B--2---:R-:W-:Y:S08]  /*55d0*/  HMMA.16816.F32.BF16 R4, R84.reuse, R100, R4 ;  /* 0x000000645404723c */ /* 0x044ff00000041804 */
[C---:B------:R-:W-:Y:S01]  /*55e0*/  HMMA.16816.F32.BF16 R8, R84.reuse, R102, R8 ;  /* 0x000000665408723c */ /* 0x040fe20000041808 */
[----:B------:R-:W-:Y:S07]  /*55f0*/  LDSM.16.M88.4 R100, [R221+0x1a000] ;  /* 0x01a00000dd64783b */ /* 0x000fee0000000200 */
[C---:B------:R-:W-:Y:S08]  /*5600*/  HMMA.16816.F32.BF16 R12, R84.reuse, R104, R12 ;  /* 0x00000068540c723c */ /* 0x040ff0000004180c */
[----:B------:R-:W-:Y:S01]  /*5610*/  HMMA.16816.F32.BF16 R16, R84, R106, R16 ;  /* 0x0000006a5410723c */ /* 0x000fe20000041810 */
[----:B------:R-:W2:Y:S04]  /*5620*/  LDSM.16.M88.4 R84, [R225+0x2000] ;  /* 0x00200000e154783b */ /* 0x000ea80000000200 */
[----:B------:R-:W3:Y:S03]  /*5630*/  LDSM.16.M88.4 R104, [R221+0x1a800] ;  /* 0x01a80000dd68783b */ /* 0x000ee60000000200 */
[C---:B-1----:R-:W-:Y:S08]  /*5640*/  HMMA.16816.F32.BF16 R4, R88.reuse, R92, R4 ;  /* 0x0000005c5804723c */ /* 0x042ff00000041804 */
[C---:B------:R-:W-:Y:S01]  /*5650*/  HMMA.16816.F32.BF16 R8, R88.reuse, R94, R8 ;  /* 0x0000005e5808723c */ /* 0x040fe20000041808 */
[----:B------:R-:W-:Y:S07]  /*5660*/  LDSM.16.M88.4 R92, [R222+0x1a000] ;  /* 0x01a00000de5c783b */ /* 0x000fee0000000200 */
[C---:B----4-:R-:W-:Y:S08]  /*5670*/  HMMA.16816.F32.BF16 R12, R88.reuse, R96, R12 ;  /* 0x00000060580c723c */ /* 0x050ff0000004180c */
[----:B------:R-:W-:Y:S01]  /*5680*/  HMMA.16816.F32.BF16 R16, R88, R98, R16 ;  /* 0x000000625810723c */ /* 0x000fe20000041810 */
[----:B------:R-:W1:Y:S04]  /*5690*/  LDSM.16.M88.4 R88, [R3+0x2000] ;  /* 0x002000000358783b */ /* 0x000e680000000200 */
[----:B------:R-:W4:Y:S03]  /*56a0*/  LDSM.16.M88.4 R96, [R222+0x1a800] ;  /* 0x01a80000de60783b */ /* 0x000f260000000200 */
[C---:B--2---:R-:W-:Y:S08]  /*56b0*/  HMMA.16816.F32.BF16 R4, R84.reuse, R100, R4 ;  /* 0x000000645404723c */ /* 0x044ff00000041804 */
[C---:B------:R-:W-:Y:S01]  /*56c0*/  HMMA.16816.F32.BF16 R8, R84.reuse, R102, R8 ;  /* 0x000000665408723c */ /* 0x040fe20000041808 */
[----:B------:R-:W-:Y:S07]  /*56d0*/  LDSM.16.M88.4 R100, [R224+0x1a000] ;  /* 0x01a00000e064783b */ /* 0x000fee0000000200 */
[C---:B---3--:R-:W-:Y:S08]  /*56e0*/  HMMA.16816.F32.BF16 R12, R84.reuse, R104, R12 ;  /* 0x00000068540c723c */ /* 0x048ff0000004180c */
        /* <DEDUP_REMOVED lines=50> */
[----:B------:R1:W4:Y:S04]  /*5a10*/  LDSM.16.M88.4 R88, [R3+0x6000] ;  /* 0x006000000358783b */ /* 0x0003280000000200 */
[----:B------:R-:W5:Y:S03]  /*5a20*/  LDSM.16.M88.4 R96, [R222+0x1e800] ;  /* 0x01e80000de60783b */ /* 0x000f660000000200 */
[C---:B--2---:R-:W-:Y:S08]  /*5a30*/  HMMA.16816.F32.BF16 R4, R84.reuse, R100, R4 ;  /* 0x000000645404723c */ /* 0x044ff00000041804 */
[C---:B------:R-:W-:Y:S01]  /*5a40*/  HMMA.16816.F32.BF16 R8, R84.reuse, R102, R8 ;  /* 0x000000665408723c */ /* 0x040fe20000041808 */
[----:B------:R-:W-:Y:S07]  /*5a50*/  LDSM.16.M88.4 R100, [R224+0x1e000] ;  /* 0x01e00000e064783b */ /* 0x000fee0000000200 */
[C---:B---3--:R-:W-:Y:S04]  /*5a60*/  HMMA.16816.F32.BF16 R12, R84.reuse, R104, R12 ;  /* 0x00000068540c723c */ /* 0x048fe8000004180c */
[----:B-1----:R-:W-:Y:S04]  /*5a70*/  FMUL.FTZ R3, R218, 1.4426950216293334961 ;  /* 0x3fb8aa3bda037820 */ /* 0x002fe80000410000 */
[----:B------:R-:W-:Y:S01]  /*5a80*/  HMMA.16816.F32.BF16 R16, R84, R106, R16 ;  /* 0x0000006a5410723c */ /* 0x000fe20000041810 */
[----:B------:R-:W1:Y:S03]  /*5a90*/  LDSM.16.M88.4 R84, [R2+0x6000] ;  /* 0x006000000254783b */ /* 0x000e660000000200 */
[----:B------:R-:W-:Y:S01]  /*5aa0*/  FSEL R3, R3, RZ, P1 ;  /* 0x000000ff03037208 */ /* 0x000fe20000800000 */
[----:B------:R-:W2:Y:S03]  /*5ab0*/  LDSM.16.M88.4 R104, [R224+0x1e800] ;  /* 0x01e80000e068783b */ /* 0x000ea60000000200 */
[C---:B----4-:R-:W-:Y:S08]  /*5ac0*/  HMMA.16816.F32.BF16 R4, R88.reuse, R92, R4 ;  /* 0x0000005c5804723c */ /* 0x050ff00000041804 */
[C---:B------:R-:W-:Y:S01]  /*5ad0*/  HMMA.16816.F32.BF16 R8, R88.reuse, R94, R8 ;  /* 0x0000005e5808723c */ /* 0x040fe20000041808 */
[----:B------:R3:W4:Y:S07]  /*5ae0*/  LDSM.16.M88.4 R92, [R0+0x6000] ;  /* 0x00600000005c783b */ /* 0x00072e0000000200 */
[C---:B-----5:R-:W-:Y:S01]  /*5af0*/  HMMA.16816.F32.BF16 R12, R88.reuse, R96, R12 ;  /* 0x00000060580c723c */ /* 0x060fe2000004180c */
[----:B------:R-:W5:Y:S04]  /*5b00*/  LDL R96, [R1+0x70] ;  /* 0x0000700001607983 */ /* 0x000f680000100800 */
[----:B------:R-:W5:Y:S03]  /*5b10*/  LDL R97, [R1+0x14] ;  /* 0x0000140001617983 */ /* 0x000f660000100800 */
[----:B------:R-:W-:Y:S01]  /*5b20*/  HMMA.16816.F32.BF16 R16, R88, R98, R16 ;  /* 0x000000625810723c */ /* 0x000fe20000041810 */
[----:B------:R-:W5:Y:S04]  /*5b30*/  LDL R99, [R1+0x10] ;  /* 0x0000100001637983 */ /* 0x000f680000100800 */
[----:B------:R-:W5:Y:S03]  /*5b40*/  LDL R98, [R1+0x6c] ;  /* 0x00006c0001627983 */ /* 0x000f660000100800 */
[C---:B-1----:R-:W-:Y:S01]  /*5b50*/  HMMA.16816.F32.BF16 R4, R84.reuse, R100, R4 ;  /* 0x000000645404723c */ /* 0x042fe20000041804 */
[----:B------:R-:W5:Y:S03]  /*5b60*/  LDL R100, [R1+0x68] ;  /* 0x0000680001647983 */ /* 0x000f660000100800 */
[----:B---3--:R-:W-:Y:S01]  /*5b70*/  MOV R0, UR16 ;  /* 0x0000001000007c02 */ /* 0x008fe20008000f00 */
[----:B------:R-:W3:Y:S03]  /*5b80*/  LDL R91, [R1+0x18] ;  /* 0x00001800015b7983 */ /* 0x000ee60000100800 */
[C---:B------:R-:W-:Y:S01]  /*5b90*/  HMMA.16816.F32.BF16 R8, R84.reuse, R102, R8 ;  /* 0x000000665408723c */ /* 0x040fe20000041808 */
[----:B------:R-:W3:Y:S03]  /*5ba0*/  LDL R90, [R1+0x74] ;  /* 0x00007400015a7983 */ /* 0x000ee60000100800 */
[----:B------:R-:W-:Y:S01]  /*5bb0*/  IADD3 R0, R0, -UR17, R118 ;  /* 0x8000001100007c10 */ /* 0x000fe2000fffe076 */
[----:B------:R-:W3:Y:S03]  /*5bc0*/  LDL R89, [R1+0x1c] ;  /* 0x00001c0001597983 */ /* 0x000ee60000100800 */
[C---:B--2---:R-:W-:Y:S04]  /*5bd0*/  HMMA.16816.F32.BF16 R12, R84.reuse, R104, R12 ;  /* 0x00000068540c723c */ /* 0x044fe8000004180c */
[----:B------:R-:W-:Y:S04]  /*5be0*/  @!P0 IADD3 R0, R0, UR9, RZ ;  /* 0x0000000900008c10 */ /* 0x000fe8000fffe0ff */
[----:B------:R-:W-:Y:S01]  /*5bf0*/  HMMA.16816.F32.BF16 R16, R84, R106, R16 ;  /* 0x0000006a5410723c */ /* 0x000fe20000041810 */
[----:B------:R-:W1:Y:S03]  /*5c00*/  LDSM.16.M88.4 R84, [R223+0x1e800] ;  /* 0x01e80000df54783b */ /* 0x000e660000000200 */
[C---:B------:R-:W-:Y:S02]  /*5c10*/  @!P0 IMNMX R88, R0.reuse, UR16, PT ;  /* 0x0000001000588c17 */ /* 0x040fe4000b800200 */
[----:B------:R-:W-:Y:S01]  /*5c20*/  @!P0 IADD3 R2, R0, 0x8, RZ ;  /* 0x0000000800028810 */ /* 0x000fe20007ffe0ff */
[----:B------:R-:W-:Y:S01]  /*5c30*/  FMUL.FTZ R0, R117, 1.4426950216293334961 ;  /* 0x3fb8aa3b75007820 */ /* 0x000fe20000410000 */
[C---:B----4-:R-:W-:Y:S05]  /*5c40*/  HMMA.16816.F32.BF16 R4, R92.reuse, R108, R4 ;  /* 0x0000006c5c04723c */ /* 0x050fea0000041804 */
[-C--:B------:R-:W-:Y:S02]  /*5c50*/  @!P0 ISETP.GE.AND P1, PT, R112, R88.reuse, PT ;  /* 0x000000587000820c */ /* 0x080fe40003f26270 */
[----:B------:R-:W-:Y:S01]  /*5c60*/  @!P0 IMNMX R2, R2, UR16, PT ;  /* 0x0000001002028c17 */ /* 0x000fe2000b800200 */
[C---:B------:R-:W-:Y:S01]  /*5c70*/  HMMA.16816.F32.BF16 R8, R92.reuse, R110, R8 ;  /* 0x0000006e5c08723c */ /* 0x040fe20000041808 */
[----:B------:R-:W2:Y:S02]  /*5c80*/  LDL R110, [R1+0x84] ;  /* 0x00008400016e7983 */ /* 0x000ea40000100800 */
[----:B------:R-:W-:Y:S02]  /*5c90*/  @!P0 ISETP.GE.AND P2, PT, R114, R88, PT ;  /* 0x000000587200820c */ /* 0x000fe40003f46270 */
[----:B------:R-:W4:Y:S11]  /*5ca0*/  LDL R111, [R1+0x80] ;  /* 0x00008000016f7983 */ /* 0x000f360000100800 */
[----:B------:R-:W-:Y:S02]  /*5cb0*/  FFMA.FTZ R5, R113, UR6, R5 ;  /* 0x0000000671057c23 */ /* 0x000fe40008010005 */
[----:B------:R-:W-:Y:S02]  /*5cc0*/  FFMA.FTZ R4, R115, UR6, R4 ;  /* 0x0000000673047c23 */ /* 0x000fe40008010004 */
[----:B------:R-:W-:Y:S01]  /*5cd0*/  FFMA.FTZ R7, R113, UR6, R7 ;  /* 0x0000000671077c23 */ /* 0x000fe20008010007 */
[----:B------:R-:W-:Y:S01]  /*5ce0*/  @!P0 FSEL R5, R5, -INF , !P1 ;  /* 0xff80000005058808 */ /* 0x000fe20004800000 */
[----:B------:R-:W-:Y:S01]  /*5cf0*/  FFMA.FTZ R6, R115, UR6, R6 ;  /* 0x0000000673067c23 */ /* 0x000fe20008010006 */
[----:B------:R-:W-:Y:S01]  /*5d00*/  FSETP.NEU.FTZ.AND P1, PT, R117, -INF , PT ;  /* 0xff8000007500780b */ /* 0x000fe20003f3d000 */
[C---:B-1----:R-:W-:Y:S03]  /*5d10*/  HMMA.16816.F32.BF16 R12, R92.reuse, R84, R12 ;  /* 0x000000545c0c723c */ /* 0x042fe6000004180c */
[----:B------:R-:W-:Y:S01]  /*5d20*/  FSEL R0, R0, RZ, P1 ;  /* 0x000000ff00007208 */ /* 0x000fe20000800000 */
[--C-:B------:R-:W-:Y:S01]  /*5d30*/  FFMA.FTZ R5, R5, c[0x0][0x23c], -R3.reuse ;  /* 0x00008f0005057a23 */ /* 0x100fe20000010803 */
[-C--:B------:R-:W-:Y:S02]  /*5d40*/  @!P0 ISETP.GE.AND P1, PT, R112, R2.reuse, PT ;  /* 0x000000027000820c */ /* 0x080fe40003f26270 */
[----:B------:R-:W-:Y:S01]  /*5d50*/  @!P0 FSEL R4, R4, -INF , !P2 ;  /* 0xff80000004048808 */ /* 0x000fe20005000000 */
[----:B------:R-:W-:Y:S01]  /*5d60*/  HMMA.16816.F32.BF16 R16, R92, R86, R16 ;  /* 0x000000565c10723c */ /* 0x000fe20000041810 */
[----:B------:R1:W-:Y:S02]  /*5d70*/  MUFU.EX2 R106, R5 ;  /* 0x00000005006a7308 */ /* 0x0003e40000000800 */
[----:B------:R-:W-:Y:S01]  /*5d80*/  @!P0 ISETP.GE.AND P2, PT, R114, R2, PT ;  /* 0x000000027200820c */ /* 0x000fe20003f46270 */
[----:B------:R-:W-:Y:S01]  /*5d90*/  FFMA.FTZ R4, R4, c[0x0][0x23c], -R3 ;  /* 0x00008f0004047a23 */ /* 0x000fe20000010803 */
[----:B------:R-:W-:Y:S02]  /*5da0*/  @!P0 FSEL R7, R7, -INF , !P1 ;  /* 0xff80000007078808 */ /* 0x000fe40004800000 */
[----:B------:R-:W-:Y:S02]  /*5db0*/  @!P0 FSEL R6, R6, -INF , !P2 ;  /* 0xff80000006068808 */ /* 0x000fe40005000000 */
[----:B------:R-:W-:Y:S02]  /*5dc0*/  MOV R112, c[0x0][0x22c] ;  /* 0x00008b0000707a02 */ /* 0x000fe40000000f00 */
[----:B------:R1:W-:Y:S01]  /*5dd0*/  MUFU.EX2 R107, R4 ;  /* 0x00000004006b7308 */ /* 0x0003e20000000800 */
[--C-:B------:R-:W-:Y:S02]  /*5de0*/  FFMA.FTZ R7, R7, c[0x0][0x23c], -R0.reuse ;  /* 0x00008f0007077a23 */ /* 0x100fe40000010800 */
[----:B------:R-:W-:Y:S02]  /*5df0*/  FFMA.FTZ R6, R6, c[0x0][0x23c], -R0 ;  /* 0x00008f0006067a23 */ /* 0x000fe40000010800 */
[----:B------:R-:W-:Y:S05]  /*5e00*/  IMAD R112, R112, c[0x0][0x1c0], RZ ;  /* 0x0000700070707a24 */ /* 0x000fea00078e02ff */
[----:B------:R1:W-:Y:S01]  /*5e10*/  MUFU.EX2 R108, R7 ;  /* 0x00000007006c7308 */ /* 0x0003e20000000800 */
[----:B------:R-:W-:Y:S01]  /*5e20*/  LEA R112, -R112, RZ, 0x6 ;  /* 0x000000ff70707211 */ /* 0x000fe200078e31ff */
[----:B-1----:R-:W2:Y:S08]  /*5e30*/  LDL R5, [R1+0x7c] ;  /* 0x00007c0001057983 */ /* 0x002eb00000100800 */
[----:B------:R1:W-:Y:S01]  /*5e40*/  MUFU.EX2 R109, R6 ;  /* 0x00000006006d7308 */ /* 0x0003e20000000800 */
[----:B------:R-:W4:Y:S04]  /*5e50*/  LDL R4, [R1+0x40] ;  /* 0x0000400001047983 */ /* 0x000f280000100800 */
[----:B------:R-:W4:Y:S04]  /*5e60*/  LDL R7, [R1+0x78] ;  /* 0x0000780001077983 */ /* 0x000f280000100800 */
[----:B-1----:R-:W4:Y:S01]  /*5e70*/  LDL R6, [R1+0x20] ;  /* 0x0000200001067983 */ /* 0x002f220000100800 */
[C---:B-----5:R-:W-:Y:S02]  /*5e80*/  FFMA.FTZ R12, R96.reuse, UR6, R12 ;  /* 0x00000006600c7c23 */ /* 0x060fe4000801000c */
[----:B------:R-:W-:Y:S01]  /*5e90*/  FFMA.FTZ R14, R96, UR6, R14 ;  /* 0x00000006600e7c23 */ /* 0x000fe2000801000e */
[-C--:B------:R-:W-:Y:S01]  /*5ea0*/  @!P0 ISETP.GE.AND P1, PT, R99, R88.reuse, PT ;  /* 0x000000586300820c */ /* 0x080fe20003f26270 */
[C---:B------:R-:W-:Y:S02]  /*5eb0*/  FFMA.FTZ R9, R98.reuse, UR6, R9 ;  /* 0x0000000662097c23 */ /* 0x040fe40008010009 */
[----:B------:R-:W-:Y:S02]  /*5ec0*/  FFMA.FTZ R11, R98, UR6, R11 ;  /* 0x00000006620b7c23 */ /* 0x000fe4000801000b */
[C---:B------:R-:W-:Y:S02]  /*5ed0*/  FFMA.FTZ R8, R100.reuse, UR6, R8 ;  /* 0x0000000664087c23 */ /* 0x040fe40008010008 */
[----:B------:R-:W-:Y:S03]  /*5ee0*/  FFMA.FTZ R10, R100, UR6, R10 ;  /* 0x00000006640a7c23 */ /* 0x000fe6000801000a */
[----:B------:R-:W-:Y:S02]  /*5ef0*/  @!P0 FSEL R8, R8, -INF , !P1 ;  /* 0xff80000008088808 */ /* 0x000fe40004800000 */
[----:B------:R-:W-:Y:S01]  /*5f00*/  @!P0 ISETP.GE.AND P1, PT, R97, R88, PT ;  /* 0x000000586100820c */ /* 0x000fe20003f26270 */
[C---:B---3--:R-:W-:Y:S02]  /*5f10*/  FFMA.FTZ R13, R90.reuse, UR6, R13 ;  /* 0x000000065a0d7c23 */ /* 0x048fe4000801000d */
[----:B------:R-:W-:Y:S01]  /*5f20*/  FFMA.FTZ R15, R90, UR6, R15 ;  /* 0x000000065a0f7c23 */ /* 0x000fe2000801000f */
[----:B------:R-:W-:Y:S01]  /*5f30*/  @!P0 FSEL R9, R9, -INF , !P1 ;  /* 0xff80000009098808 */ /* 0x000fe20004800000 */
[--C-:B------:R-:W-:Y:S01]  /*5f40*/  FFMA.FTZ R8, R8, c[0x0][0x23c], -R3.reuse ;  /* 0x00008f0008087a23 */ /* 0x100fe20000010803 */
        /* <DEDUP_REMOVED lines=15> */
[----:B------:R-:W-:Y:S01]  /*6040*/  FFMA.FTZ R13, R13, c[0x0][0x23c], -R3 ;  /* 0x00008f000d0d7a23 */ /* 0x000fe20000010803 */
[----:B------:R-:W-:Y:S01]  /*6050*/  @!P0 FSEL R14, R14, -INF , !P1 ;  /* 0xff8000000e0e8808 */ /* 0x000fe20004800000 */
[----:B------:R-:W-:Y:S01]  /*6060*/  MUFU.EX2 R105, R10 ;  /* 0x0000000a00697308 */ /* 0x000fe20000000800 */
[----:B------:R-:W-:Y:S03]  /*6070*/  @!P0 ISETP.GE.AND P1, PT, R89, R2, PT ;  /* 0x000000025900820c */ /* 0x000fe60003f26270 */
[--C-:B------:R-:W-:Y:S01]  /*6080*/  FFMA.FTZ R14, R14, c[0x0][0x23c], -R0.reuse ;  /* 0x00008f000e0e7a23 */ /* 0x100fe20000010800 */
[----:B------:R-:W-:Y:S05]  /*6090*/  @!P0 FSEL R15, R15, -INF , !P1 ;  /* 0xff8000000f0f8808 */ /* 0x000fea0004800000 */
[----:B------:R-:W-:Y:S01]  /*60a0*/  FFMA.FTZ R15, R15, c[0x0][0x23c], -R0 ;  /* 0x00008f000f0f7a23 */ /* 0x000fe20000010800 */
[----:B------:R-:W1:Y:S10]  /*60b0*/  MUFU.EX2 R104, R11 ;  /* 0x0000000b00687308 */ /* 0x000e740000000800 */
[----:B------:R-:W-:Y:S10]  /*60c0*/  MUFU.EX2 R99, R12 ;  /* 0x0000000c00637308 */ /* 0x000ff40000000800 */
[----:B------:R-:W3:Y:S10]  /*60d0*/  MUFU.EX2 R98, R13 ;  /* 0x0000000d00627308 */ /* 0x000ef40000000800 */
[----:B------:R-:W-:Y:S10]  /*60e0*/  MUFU.EX2 R101, R14 ;  /* 0x0000000e00657308 */ /* 0x000ff40000000800 */
[----:B------:R-:W-:Y:S01]  /*60f0*/  MUFU.EX2 R100, R15 ;  /* 0x0000000f00647308 */ /* 0x000fe20000000800 */
[C---:B--2---:R-:W-:Y:S02]  /*6100*/  FFMA.FTZ R17, R5.reuse, UR6, R17 ;  /* 0x0000000605117c23 */ /* 0x044fe40008010011 */
[----:B------:R-:W-:Y:S01]  /*6110*/  FFMA.FTZ R19, R5, UR6, R19 ;  /* 0x0000000605137c23 */ /* 0x000fe20008010013 */
[----:B-1----:R-:W-:Y:S02]  /*6120*/  F2FP.BF16.PACK_AB R5, R104, R105 ;  /* 0x000000696805723e */ /* 0x002fe400000010ff */
[-C--:B----4-:R-:W-:Y:S04]  /*6130*/  @!P0 ISETP.GE.AND P1, PT, R4, R88.reuse, PT ;  /* 0x000000580400820c */ /* 0x090fe80003f26270 */
[----:B------:R-:W-:Y:S01]  /*6140*/  @!P0 FSEL R17, R17, -INF , !P1 ;  /* 0xff80000011118808 */ /* 0x000fe20004800000 */
[C---:B------:R-:W-:Y:S02]  /*6150*/  FFMA.FTZ R16, R7.reuse, UR6, R16 ;  /* 0x0000000607107c23 */ /* 0x040fe40008010010 */
[----:B------:R-:W-:Y:S01]  /*6160*/  FFMA.FTZ R18, R7, UR6, R18 ;  /* 0x0000000607127c23 */ /* 0x000fe20008010012 */
[C---:B------:R-:W-:Y:S02]  /*6170*/  @!P0 ISETP.GE.AND P2, PT, R6.reuse, R88, PT ;  /* 0x000000580600820c */ /* 0x040fe40003f46270 */
[-C--:B------:R-:W-:Y:S02]  /*6180*/  @!P0 ISETP.GE.AND P1, PT, R6, R2.reuse, PT ;  /* 0x000000020600820c */ /* 0x080fe40003f26270 */
[----:B------:R-:W-:Y:S02]  /*6190*/  @!P0 FSEL R16, R16, -INF , !P2 ;  /* 0xff80000010108808 */ /* 0x000fe40005000000 */
[----:B------:R-:W-:Y:S02]  /*61a0*/  @!P0 FSEL R18, R18, -INF , !P1 ;  /* 0xff80000012128808 */ /* 0x000fe40004800000 */
[----:B------:R-:W-:Y:S01]  /*61b0*/  @!P0 ISETP.GE.AND P1, PT, R4, R2, PT ;  /* 0x000000020400820c */ /* 0x000fe20003f26270 */
[--C-:B------:R-:W-:Y:S01]  /*61c0*/  FFMA.FTZ R16, R16, c[0x0][0x23c], -R3.reuse ;  /* 0x00008f0010107a23 */ /* 0x100fe20000010803 */
[----:B------:R-:W-:Y:S01]  /*61d0*/  F2FP.BF16.PACK_AB R2, R108, R109 ;  /* 0x0000006d6c02723e */ /* 0x000fe200000010ff */
[----:B------:R-:W-:Y:S01]  /*61e0*/  FFMA.FTZ R3, R17, c[0x0][0x23c], -R3 ;  /* 0x00008f0011037a23 */ /* 0x000fe20000010803 */
[----:B------:R-:W-:Y:S01]  /*61f0*/  @!P0 FSEL R19, R19, -INF , !P1 ;  /* 0xff80000013138808 */ /* 0x000fe20004800000 */
[--C-:B------:R-:W-:Y:S01]  /*6200*/  FFMA.FTZ R18, R18, c[0x0][0x23c], -R0.reuse ;  /* 0x00008f0012127a23 */ /* 0x100fe20000010800 */
[----:B------:R-:W-:Y:S01]  /*6210*/  MUFU.EX2 R95, R16 ;  /* 0x00000010005f7308 */ /* 0x000fe20000000800 */
[----:B------:R1:W-:Y:S01]  /*6220*/  STS [R246+0x2a400], R2 ;  /* 0x02a40002f6007388 */ /* 0x0003e20000000800 */
[----:B---3--:R-:W-:Y:S01]  /*6230*/  F2FP.BF16.PACK_AB R4, R98, R99 ;  /* 0x000000636204723e */ /* 0x008fe200000010ff */
[----:B------:R-:W-:Y:S01]  /*6240*/  FFMA.FTZ R0, R19, c[0x0][0x23c], -R0 ;  /* 0x00008f0013007a23 */ /* 0x000fe20000010800 */
[----:B------:R-:W-:Y:S04]  /*6250*/  IADD3 R92, P0, R110, UR14, RZ ;  /* 0x0000000e6e5c7c10 */ /* 0x000fe8000ff1e0ff */
[----:B------:R-:W-:Y:S02]  /*6260*/  IADD3.X R93, R111, UR13, RZ, P0, !PT ;  /* 0x0000000d6f5d7c10 */ /* 0x000fe400087fe4ff */
[----:B------:R2:W1:Y:S01]  /*6270*/  MUFU.EX2 R94, R3 ;  /* 0x00000003005e7308 */ /* 0x0004620000000800 */
[C---:B------:R-:W-:Y:S04]  /*6280*/  LEA R234, P0, R112.reuse, R234, 0x2 ;  /* 0x000000ea70ea7211 */ /* 0x040fe800078010ff */
[----:B------:R-:W-:Y:S02]  /*6290*/  LEA.HI.X.SX32 R235, R112, R235, 0x2, P0 ;  /* 0x000000eb70eb7211 */ /* 0x000fe400000f16ff */
[----:B------:R-:W-:Y:S03]  /*62a0*/  PLOP3.LUT P0, PT, PT, PT, UP3, 0x80, 0x0 ;  /* 0x000000000000781c */ /* 0x000fe60003f0f038 */
[----:B------:R3:W-:Y:S10]  /*62b0*/  MUFU.EX2 R96, R0 ;  /* 0x0000000000607308 */ /* 0x0007f40000000800 */
[----:B------:R-:W4:Y:S01]  /*62c0*/  MUFU.EX2 R97, R18 ;  /* 0x0000001200617308 */ /* 0x000f220000000800 */
[----:B--2---:R-:W-:Y:S02]  /*62d0*/  F2FP.BF16.PACK_AB R3, R106, R107 ;  /* 0x0000006b6a03723e */ /* 0x004fe400000010ff */
[----:B-1----:R-:W-:Y:S03]  /*62e0*/  F2FP.BF16.PACK_AB R2, R94, R95 ;  /* 0x0000005f5e02723e */ /* 0x002fe600000010ff */
[----:B------:R1:W-:Y:S04]  /*62f0*/  STS [R246+0x2a000], R3 ;  /* 0x02a00003f6007388 */ /* 0x0003e80000000800 */
[----:B------:R-:W-:Y:S01]  /*6300*/  STS [R249+0x2a400], R5 ;  /* 0x02a40005f9007388 */ /* 0x000fe20000000800 */
[----:B---3--:R-:W-:Y:S05]  /*6310*/  F2FP.BF16.PACK_AB R0, R102, R103 ;  /* 0x000000676600723e */ /* 0x008fea00000010ff */
[----:B------:R4:W-:Y:S04]  /*6320*/  STS [R249+0x2a000], R0 ;  /* 0x02a00000f9007388 */ /* 0x0009e80000000800 */
[----:B------:R-:W-:Y:S01]  /*6330*/  STS [R247+0x2a000], R4 ;  /* 0x02a00004f7007388 */ /* 0x000fe20000000800 */
[----:B-1----:R-:W-:Y:S05]  /*6340*/  F2FP.BF16.PACK_AB R3, R100, R101 ;  /* 0x000000656403723e */ /* 0x002fea00000010ff */
[----:B------:R1:W-:Y:S04]  /*6350*/  STS [R247+0x2a400], R3 ;  /* 0x02a40003f7007388 */ /* 0x0003e80000000800 */
[----:B------:R-:W-:Y:S01]  /*6360*/  STS [R248+0x2a000], R2 ;  /* 0x02a00002f8007388 */ /* 0x000fe20000000800 */
[----:B----4-:R-:W-:Y:S05]  /*6370*/  F2FP.BF16.PACK_AB R0, R96, R97 ;  /* 0x000000616000723e */ /* 0x010fea00000010ff */
[----:B------:R2:W-:Y:S04]  /*6380*/  STS [R248+0x2a400], R0 ;  /* 0x02a40000f8007388 */ /* 0x0005e80000000800 */
[----:B------:R-:W-:Y:S04]  /*6390*/  LDSM.16.M88.4 R16, [R228+0x10000] ;  /* 0x01000000e410783b */ /* 0x000fe80000000200 */
[----:B------:R-:W3:Y:S04]  /*63a0*/  LDSM.16.M88.4 R8, [R221+0x20000] ;  /* 0x02000000dd08783b */ /* 0x000ee80000000200 */
[----:B------:R-:W4:Y:S01]  /*63b0*/  LDSM.16.M88.4 R84, [R221+0x20800] ;  /* 0x02080000dd54783b */ /* 0x000f220000000200 */
[CC--:B-1----:R-:W-:Y:S02]  /*63c0*/  IADD3 R3, R217.reuse, R228.reuse, RZ ;  /* 0x000000e4d9037210 */ /* 0x0c2fe40007ffe0ff */
[----:B--2---:R-:W-:Y:S04]  /*63d0*/  IADD3 R0, R116, R228, RZ ;  /* 0x000000e474007210 */ /* 0x004fe80007ffe0ff */
[----:B------:R-:W-:Y:S01]  /*63e0*/  IADD3 R2, R217, R0, RZ ;  /* 0x00000000d9027210 */ /* 0x000fe20007ffe0ff */
[----:B------:R-:W-:Y:S01]  /*63f0*/  LDSM.16.M88.4 R88, [R0+0x10000] ;  /* 0x010000000058783b */ /* 0x000fe20000000200 */
[C---:B---3--:R-:W-:Y:S08]  /*6400*/  HMMA.16816.F32.BF16 R4, R16.reuse, R8, RZ ;  /* 0x000000081004723c */ /* 0x048ff000000418ff */
        /* <DEDUP_REMOVED lines=9> */
[----:B------:R-:W-:Y:S04]  /*64a0*/  LDSM.16.M88.4 R84, [R3+0x10000] ;  /* 0x010000000354783b */ /* 0x000fe80000000200 */
[----:B------:R-:W1:Y:S03]  /*64b0*/  LDSM.16.M88.4 R88, [R224+0x20000] ;  /* 0x02000000e058783b */ /* 0x000e660000000200 */
        /* <DEDUP_REMOVED lines=75> */
[----:B------:R1:W-:Y:S04]  /*6970*/  LDSM.16.M88.4 R84, [R0+0x16000] ;  /* 0x016000000054783b */ /* 0x0003e80000000200 */
[----:B------:R-:W2:Y:S04]  /*6980*/  LDSM.16.M88.4 R88, [R222+0x26000] ;  /* 0x02600000de58783b */ /* 0x000ea80000000200 */
[----:B-1----:R-:W3:Y:S01]  /*6990*/  LDG.E R0, [R92.64+0x20] ;  /* 0x000020045c007981 */ /* 0x002ee2000c1e1900 */
[C---:B--2---:R-:W-:Y:S08]  /*69a0*/  HMMA.16816.F32.BF16 R4, R84.reuse, R88, R4 ;  /* 0x000000585404723c */ /* 0x044ff00000041804 */
[C---:B------:R-:W-:Y:S01]  /*69b0*/  HMMA.16816.F32.BF16 R8, R84.reuse, R90, R8 ;  /* 0x0000005a5408723c */ /* 0x040fe20000041808 */
[----:B------:R-:W1:Y:S07]  /*69c0*/  LDSM.16.M88.4 R88, [R222+0x26800] ;  /* 0x02680000de58783b */ /* 0x000e6e0000000200 */
[C---:B-1----:R-:W-:Y:S08]  /*69d0*/  HMMA.16816.F32.BF16 R12, R84.reuse, R88, R12 ;  /* 0x00000058540c723c */ /* 0x042ff0000004180c */
[----:B------:R-:W-:Y:S01]  /*69e0*/  HMMA.16816.F32.BF16 R16, R84, R90, R16 ;  /* 0x0000005a5410723c */ /* 0x000fe20000041810 */
[----:B------:R1:W-:Y:S04]  /*69f0*/  LDSM.16.M88.4 R84, [R3+0x16000] ;  /* 0x016000000354783b */ /* 0x0003e80000000200 */
[----:B------:R-:W2:Y:S04]  /*6a00*/  LDSM.16.M88.4 R88, [R224+0x26000] ;  /* 0x02600000e058783b */ /* 0x000ea80000000200 */
[----:B-1----:R-:W4:Y:S01]  /*6a10*/  LDG.E R3, [R92.64] ;  /* 0x000000045c037981 */ /* 0x002f22000c1e1900 */
[C---:B--2---:R-:W-:Y:S08]  /*6a20*/  HMMA.16816.F32.BF16 R4, R84.reuse, R88, R4 ;  /* 0x000000585404723c */ /* 0x044ff00000041804 */
        /* <DEDUP_REMOVED lines=10> */
[----:B------:R-:W-:Y:S08]  /*6ad0*/  HMMA.16816.F32.BF16 R16, R84, R90, R16 ;  /* 0x0000005a5410723c */ /* 0x000ff00000041810 */
[C---:B---3--:R-:W-:Y:S04]  /*6ae0*/  FADD.FTZ R10, -R0.reuse, R10 ;  /* 0x0000000a000a7221 */ /* 0x048fe80000010100 */
[C---:B------:R-:W-:Y:S02]  /*6af0*/  FADD.FTZ R11, -R0.reuse, R11 ;  /* 0x0000000b000b7221 */ /* 0x040fe40000010100 */
[----:B------:R-:W-:Y:S04]  /*6b00*/  FADD.FTZ R6, -R0, R6 ;  /* 0x0000000600067221 */ /* 0x000fe80000010100 */
[----:B------:R-:W-:Y:S02]  /*6b10*/  FMUL.FTZ R84, R109, R6 ;  /* 0x000000066d547220 */ /* 0x000fe40000410000 */
[C---:B----4-:R-:W-:Y:S02]  /*6b20*/  FADD.FTZ R5, -R3.reuse, R5 ;  /* 0x0000000503057221 */ /* 0x050fe40000010100 */
[C---:B------:R-:W-:Y:S02]  /*6b30*/  FADD.FTZ R12, -R3.reuse, R12 ;  /* 0x0000000c030c7221 */ /* 0x040fe40000010100 */
[C---:B------:R-:W-:Y:S02]  /*6b40*/  FADD.FTZ R13, -R3.reuse, R13 ;  /* 0x0000000d030d7221 */ /* 0x040fe40000010100 */
[C---:B------:R-:W-:Y:S02]  /*6b50*/  FADD.FTZ R16, -R3.reuse, R16 ;  /* 0x0000001003107221 */ /* 0x040fe40000010100 */
[C---:B------:R-:W-:Y:S02]  /*6b60*/  FADD.FTZ R17, -R3.reuse, R17 ;  /* 0x0000001103117221 */ /* 0x040fe40000010100 */
[C---:B------:R-:W-:Y:S02]  /*6b70*/  FADD.FTZ R4, -R3.reuse, R4 ;  /* 0x0000000403047221 */ /* 0x040fe40000010100 */
[C---:B------:R-:W-:Y:S02]  /*6b80*/  FADD.FTZ R8, -R3.reuse, R8 ;  /* 0x0000000803087221 */ /* 0x040fe40000010100 */
[----:B------:R-:W-:Y:S02]  /*6b90*/  FADD.FTZ R9, -R3, R9 ;  /* 0x0000000903097221 */ /* 0x000fe40000010100 */
[----:B------:R-:W-:Y:S02]  /*6ba0*/  FMUL.FTZ R89, R106, R5 ;  /* 0x000000056a597220 */ /* 0x000fe40000410000 */
[----:B------:R-:W-:Y:S02]  /*6bb0*/  FMUL.FTZ R86, R99, R12 ;  /* 0x0000000c63567220 */ /* 0x000fe40000410000 */
[----:B------:R-:W-:Y:S02]  /*6bc0*/  FMUL.FTZ R85, R98, R13 ;  /* 0x0000000d62557220 */ /* 0x000fe40000410000 */
[----:B------:R-:W-:Y:S02]  /*6bd0*/  FMUL.FTZ R88, R95, R16 ;  /* 0x000000105f587220 */ /* 0x000fe40000410000 */
[----:B------:R-:W-:Y:S02]  /*6be0*/  FMUL.FTZ R87, R94, R17 ;  /* 0x000000115e577220 */ /* 0x000fe40000410000 */
[----:B------:R-:W-:Y:S02]  /*6bf0*/  FADD.FTZ R5, -R0, R7 ;  /* 0x0000000700057221 */ /* 0x000fe40000010100 */
[----:B------:R-:W-:Y:S02]  /*6c00*/  FMUL.FTZ R17, R105, R10 ;  /* 0x0000000a69117220 */ /* 0x000fe40000410000 */
[----:B------:R-:W-:Y:S02]  /*6c10*/  FMUL.FTZ R16, R104, R11 ;  /* 0x0000000b68107220 */ /* 0x000fe40000410000 */
        /* <DEDUP_REMOVED lines=27> */
[----:B------:R-:W-:Y:S02]  /*6dd0*/  ISETP.GE.AND P1, PT, R252, c[0x0][0x220], PT ;  /* 0x00008800fc007a0c */ /* 0x000fe40003f26270 */
[C---:B------:R-:W-:Y:S03]  /*6de0*/  LEA R0, P5, R7.reuse, R0, 0x5 ;  /* 0x0000000007007211 */ /* 0x040fe600078a28ff */
[----:B------:R-:W-:Y:S02]  /*6df0*/  IADD3 R236, R236, UR8, RZ ;  /* 0x00000008ecec7c10 */ /* 0x000fe4000fffe0ff */
[----:B------:R-:W-:Y:S02]  /*6e00*/  IADD3 R238, R238, UR8, RZ ;  /* 0x00000008eeee7c10 */ /* 0x000fe4000fffe0ff */
[C-C-:B------:R-:W-:Y:S01]  /*6e10*/  LEA.HI.X R4, R7.reuse, R4, R8.reuse, 0x5, P5 ;  /* 0x0000000407047211 */ /* 0x140fe200028f2c08 */
[----:B------:R1:W-:Y:S01]  /*6e20*/  @P4 STS [R236], RZ ;  /* 0x000000ffec004388 */ /* 0x0003e20000000800 */
[----:B------:R-:W-:Y:S02]  /*6e30*/  @!P4 LEA R6, P5, R7, R2, 0x6 ;  /* 0x000000020706c211 */ /* 0x000fe400078a30ff */
[----:B------:R-:W-:Y:S01]  /*6e40*/  IADD3 R225, R225, UR8, RZ ;  /* 0x00000008e1e17c10 */ /* 0x000fe2000fffe0ff */
[----:B------:R1:W-:Y:S01]  /*6e50*/  @P4 STS [R236+0x4], RZ ;  /* 0x000004ffec004388 */ /* 0x0003e20000000800 */
[----:B------:R-:W-:Y:S03]  /*6e60*/  @!P4 LEA.HI.X R7, R7, R3, R8, 0x6, P5 ;  /* 0x000000030707c211 */ /* 0x000fe600028f3408 */
[----:B------:R1:W-:Y:S04]  /*6e70*/  @P4 STS [R236+0x8], RZ ;  /* 0x000008ffec004388 */ /* 0x0003e80000000800 */
[----:B------:R1:W-:Y:S04]  /*6e80*/  @P4 STS [R236+0xc], RZ ;  /* 0x00000cffec004388 */ /* 0x0003e80000000800 */
        /* <DEDUP_REMOVED lines=39> */
[----:B------:R1:W-:Y:S01]  /*7100*/  @P3 STS [R236+0x300c], RZ ;  /* 0x00300cffec003388 */ /* 0x0003e20000000800 */
[C---:B--2---:R-:W-:Y:S04]  /*7110*/  @!P3 LEA R6, P4, R0.reuse, R240, 0x1 ;  /* 0x000000f00006b211 */ /* 0x044fe800078808ff */
[C-C-:B------:R-:W-:Y:S02]  /*7120*/  @!P3 LEA.HI.X R7, R0.reuse, R242, R4.reuse, 0x1, P4 ;  /* 0x000000f20007b211 */ /* 0x140fe400020f0c04 */
[C---:B------:R-:W-:Y:S03]  /*7130*/  @!P2 LEA R8, P4, R0.reuse, R240, 0x1 ;  /* 0x000000f00008a211 */ /* 0x040fe600078808ff */
[----:B------:R-:W-:Y:S01]  /*7140*/  @!PT LDS RZ, [RZ] ;  /* 0x00000000fffff984 */ /* 0x000fe20000000800 */
[----:B------:R-:W-:Y:S01]  /*7150*/  @!PT LDS RZ, [RZ] ;  /* 0x00000000fffff984 */ /* 0x000fe20000000800 */
[----:B------:R-:W-:Y:S01]  /*7160*/  @!PT LDS RZ, [RZ] ;  /* 0x00000000fffff984 */ /* 0x000fe20000000800 */
[----:B------:R2:W-:Y:S01]  /*7170*/  @!P3 LDGSTS.E.BYPASS.LTC128B.128 [R238+0x3000], [R6.64+0x80] ;  /* 0x0300008006eebfae */ /* 0x0005e2000b901d44 */
[C---:B------:R-:W-:Y:S03]  /*7180*/  @!P2 LEA.HI.X R9, R0.reuse, R242, R4, 0x1, P4 ;  /* 0x000000f20009a211 */ /* 0x040fe600020f0c04 */
        /* <DEDUP_REMOVED lines=20> */
[----:B------:R-:W0:Y:S02]  /*72d0*/  LDGDEPBAR ;  /* 0x00000000000079af */ /* 0x000e240000000000 */
.L_x_439:
[----:B-1----:R-:W-:Y:S01]  /*72e0*/  F2FP.BF16.PACK_AB R6, R89, R90 ;  /* 0x0000005a5906723e */ /* 0x002fe200000010ff */
[----:B------:R-:W-:Y:S01]  /*72f0*/  IMAD.SHL.U32 R216, R230, 0x2, RZ ;  /* 0x00000002e6d87824 */ /* 0x000fe200078e00ff */
        /* <DEDUP_REMOVED lines=12> */
[----:B------:R-:W-:Y:S06]  /*73c0*/  STS [R247+0x28400], R0 ;  /* 0x02840000f7007388 */ /* 0x000fec0000000800 */
[----:B------:R-:W-:Y:S06]  /*73d0*/  STS [R248+0x28000], R8 ;  /* 0x02800008f8007388 */ /* 0x000fec0000000800 */
[----:B------:R-:W-:Y:S06]  /*73e0*/  STS [R248+0x28400], R7 ;  /* 0x02840007f8007388 */ /* 0x000fec0000000800 */
[----:B------:R-:W-:Y:S06]  /*73f0*/  BAR.SYNC.DEFER_BLOCKING 0x0 ;  /* 0x0000000000007b1d */ /* 0x000fec0000010000 */
[----:B------:R-:W-:Y:S06]  /*7400*/  LDSM.16.MT88.4 R4, [R227+0x2a000] ;  /* 0x02a00000e304783b */ /* 0x000fec0000004200 */
[----:B------:R-:W1:Y:S06]  /*7410*/  LDSM.16.MT88.4 R8, [R216+0x10000] ;  /* 0x01000000d808783b */ /* 0x000e6c0000004200 */
[----:B------:R-:W2:Y:S01]  /*7420*/  LDSM.16.MT88.4 R12, [R226+0x2a000] ;  /* 0x02a00000e20c783b */ /* 0x000ea20000004200 */
[-C--:B-1----:R-:W-:Y:S08]  /*7430*/  HMMA.16816.F32.BF16 R20, R4, R8.reuse, R20 ;  /* 0x000000080414723c */ /* 0x082ff00000041814 */
[C---:B--2---:R-:W-:Y:S08]  /*7440*/  HMMA.16816.F32.BF16 R24, R12.reuse, R8, R24 ;  /* 0x000000080c18723c */ /* 0x044ff00000041818 */
[-C--:B------:R-:W-:Y:S08]  /*7450*/  HMMA.16816.F32.BF16 R28, R12, R10.reuse, R28 ;  /* 0x0000000a0c1c723c */ /* 0x080ff0000004181c */
[C---:B------:R-:W-:Y:S01]  /*7460*/  HMMA.16816.F32.BF16 R32, R4.reuse, R10, R32 ;  /* 0x0000000a0420723c */ /* 0x040fe20000041820 */
[----:B------:R-:W1:Y:S07]  /*7470*/  LDSM.16.MT88.4 R8, [R216+0x12000] ;  /* 0x01200000d808783b */ /* 0x000e6e0000004200 */
[-C--:B-1----:R-:W-:Y:S08]  /*7480*/  HMMA.16816.F32.BF16 R36, R4, R8.reuse, R36 ;  /* 0x000000080424723c */ /* 0x082ff00000041824 */
[C---:B------:R-:W-:Y:S08]  /*7490*/  HMMA.16816.F32.BF16 R40, R12.reuse, R8, R40 ;  /* 0x000000080c28723c */ /* 0x040ff00000041828 */
        /* <DEDUP_REMOVED lines=10> */
[-C--:B------:R-:W-:Y:S01]  /*7540*/  HMMA.16816.F32.BF16 R76, R12, R10.reuse, R76 ;  /* 0x0000000a0c4c723c */ /* 0x080fe2000004184c */
[----:B------:R-:W-:Y:S07]  /*7550*/  LDSM.16.MT88.4 R12, [R227+0x2a800] ;  /* 0x02a80000e30c783b */ /* 0x000fee0000004200 */
[----:B------:R-:W-:Y:S01]  /*7560*/  HMMA.16816.F32.BF16 R80, R4, R10, R80 ;  /* 0x0000000a0450723c */ /* 0x000fe20000041850 */
        /* <DEDUP_REMOVED lines=60> */
[----:B------:R-:W1:Y:S06]  /*7930*/  LDSM.16.MT88.4 R4, [R216+0x17800] ;  /* 0x01780000d804783b */ /* 0x000e6c0000004200 */
[----:B------:R-:W-:Y:S01]  /*7940*/  BAR.SYNC.DEFER_BLOCKING 0x0 ;  /* 0x0000000000007b1d */ /* 0x000fe20000010000 */
[-C--:B-1----:R-:W-:Y:S08]  /*7950*/  HMMA.16816.F32.BF16 R68, R12, R4.reuse, R68 ;  /* 0x000000040c44723c */ /* 0x082ff00000041844 */
        /* <DEDUP_REMOVED lines=17> */
[C---:B------:R-:W-:Y:S02]  /*7a70*/  @!P6 LEA R12, P2, R5.reuse, R2, 0x6 ;  /* 0x00000002050ce211 */ /* 0x040fe400078430ff */
[C---:B------:R-:W-:Y:S01]  /*7a80*/  LEA R0, P1, R5.reuse, R0, 0x5 ;  /* 0x0000000005007211 */ /* 0x040fe200078228ff */
[----:B------:R-:W-:Y:S01]  /*7a90*/  @!PT LDS RZ, [RZ] ;  /* 0x00000000fffff984 */ /* 0x000fe20000000800 */
[----:B------:R-:W-:Y:S01]  /*7aa0*/  @!PT LDS RZ, [RZ] ;  /* 0x00000000fffff984 */ /* 0x000fe20000000800 */
[----:B------:R-:W-:Y:S01]  /*7ab0*/  @!PT LDS RZ, [RZ] ;  /* 0x00000000fffff984 */ /* 0x000fe20000000800 */
[----:B------:R1:W-:Y:S01]  /*7ac0*/  @!P6 LDGSTS.E.BYPASS.LTC128B.128 [R237+0x10000], [R2.64] ;  /* 0x1000000002edefae */ /* 0x0003e2000b901d44 */
[C-C-:B------:R-:W-:Y:S02]  /*7ad0*/  @!P6 LEA.HI.X R13, R5.reuse, R3, R6.reuse, 0x6, P2 ;  /* 0x00000003050de211 */ /* 0x140fe400010f3406 */
[CC--:B------:R-:W-:Y:S01]  /*7ae0*/  @!P4 LEA R8, P2, R0.reuse, R241.reuse, 0x1 ;  /* 0x000000f10008c211 */ /* 0x0c0fe200078408ff */
[----:B------:R1:W-:Y:S01]  /*7af0*/  @P5 STS.128 [R237+0x12000], RZ ;  /* 0x012000ffed005388 */ /* 0x0003e20000000c00 */
[----:B------:R-:W-:Y:S02]  /*7b00*/  LEA.HI.X R4, R5, R4, R6, 0x5, P1 ;  /* 0x0000000405047211 */ /* 0x000fe400008f2c06 */
[C---:B------:R-:W-:Y:S01]  /*7b10*/  @!P5 LEA R10, P1, R0.reuse, R241, 0x1 ;  /* 0x000000f1000ad211 */ /* 0x040fe200078208ff */
[----:B------:R-:W-:Y:S01]  /*7b20*/  @!PT LDS RZ, [RZ] ;  /* 0x00000000fffff984 */ /* 0x000fe20000000800 */
[----:B------:R-:W-:Y:S01]  /*7b30*/  @!PT LDS RZ, [RZ] ;  /* 0x00000000fffff984 */ /* 0x000fe20000000800 */
[----:B------:R-:W-:Y:S01]  /*7b40*/  @!PT LDS RZ, [RZ] ;  /* 0x00000000fffff984 */ /* 0x000fe20000000800 */
[----:B------:R1:W-:Y:S01]  /*7b50*/  @!P5 LDGSTS.E.BYPASS.LTC128B.128 [R237+0x12000], [R2.64+0x80] ;  /* 0x1200008002eddfae */ /* 0x0003e2000b901d44 */
[CCC-:B------:R-:W-:Y:S02]  /*7b60*/  @!P4 LEA.HI.X R9, R0.reuse, R243.reuse, R4.reuse, 0x1, P2 ;  /* 0x000000f30009c211 */ /* 0x1c0fe400010f0c04 */
[C---:B------:R-:W-:Y:S01]  /*7b70*/  @!P5 LEA.HI.X R11, R0.reuse, R243, R4, 0x1, P1 ;  /* 0x000000f3000bd211 */ /* 0x040fe200008f0c04 */
        /* <DEDUP_REMOVED lines=35> */
.L_x_440:
[----:B------:R-:W-:Y:S01]  /*7db0*/  LDSM.16.M88.4 R128, [R229] ;  /* 0x00000000e580783b */ /* 0x000fe20000000200 */
[----:B-1----:R-:W-:Y:S01]  /*7dc0*/  IMAD.MOV.U32 R2, RZ, RZ, R111 ;  /* 0x000000ffff027224 */ /* 0x002fe200078e006f */
[----:B------:R-:W-:Y:S01]  /*7dd0*/  ULOP3.LUT UR8, UR7, 0x1, URZ, 0xc0, !UPT ;  /* 0x0000000107087892 */ /* 0x000fe2000f8ec03f */
[----:B------:R-:W-:Y:S01]  /*7de0*/  IMAD.MOV.U32 R3, RZ, RZ, R110 ;  /* 0x000000ffff037224 */ /* 0x000fe200078e006e */
[----:B------:R-:W1:Y:S01]  /*7df0*/  LDSM.16.MT88.4 R16, [R216+0x18000] ;  /* 0x01800000d810783b */ /* 0x000e620000004200 */
[----:B------:R-:W-:Y:S01]  /*7e00*/  IMAD.IADD R0, R229, 0x1, R116 ;  /* 0x00000001e5007824 */ /* 0x000fe200078e0274 */
[----:B------:R-:W-:Y:S02]  /*7e10*/  UISETP.NE.U32.AND UP0, UPT, UR8, 0x1, UPT ;  /* 0x000000010800788c */ /* 0x000fe4000bf05070 */
[----:B------:R-:W2:Y:S01]  /*7e20*/  LDSM.16.M88.4 R124, [R229+0x1000] ;  /* 0x00100000e57c783b */ /* 0x000ea20000000200 */
[----:B------:R-:W-:Y:S02]  /*7e30*/  UISETP.GT.AND UP2, UPT, UR7, UR15, UPT ;  /* 0x0000000f0700728c */ /* 0x000fe4000bf44270 */
[----:B------:R-:W-:Y:S01]  /*7e40*/  @UP3 UIADD3 UR9, UP1, UR12, -0x100, URZ ;  /* 0xffffff000c093890 */ /* 0x000fe2000ff3e03f */
[----:B------:R-:W3:Y:S01]  /*7e50*/  LDSM.16.MT88.4 R96, [R216+0x1a000] ;  /* 0x01a00000d860783b */ /* 0x000ee20000004200 */
[----:B------:R-:W-:Y:S02]  /*7e60*/  UIADD3 UR7, UR7, -0x1, URZ ;  /* 0xffffffff07077890 */ /* 0x000fe4000fffe03f */
[----:B------:R-:W-:Y:S01]  /*7e70*/  @UP3 UIADD3.X UR8, UR11, -0x1, URZ, UP1, !UPT ;  /* 0xffffffff0b083890 */ /* 0x000fe20008ffe43f */
[----:B------:R-:W4:Y:S04]  /*7e80*/  LDSM.16.MT88.4 R112, [R216+0x1c000] ;  /* 0x01c00000d870783b */ /* 0x000f280000004200 */
[----:B------:R-:W5:Y:S04]  /*7e90*/  LDSM.16.MT88.4 R196, [R216+0x1e000] ;  /* 0x01e00000d8c4783b */ /* 0x000f680000004200 */
[----:B------:R-:W-:Y:S04]  /*7ea0*/  LDSM.16.MT88.4 R204, [R216+0x18800] ;  /* 0x01880000d8cc783b */ /* 0x000fe80000004200 */
[----:B------:R-:W3:Y:S04]  /*7eb0*/  LDSM.16.M88.4 R200, [R0] ;  /* 0x0000000000c8783b */ /* 0x000ee80000000200 */
[----:B------:R4:W3:Y:S04]  /*7ec0*/  LDSM.16.M88.4 R208, [R0+0x1000] ;  /* 0x0010000000d0783b */ /* 0x0008e80000000200 */
[----:B------:R-:W3:Y:S01]  /*7ed0*/  LDSM.16.MT88.4 R212, [R216+0x1a800] ;  /* 0x01a80000d8d4783b */ /* 0x000ee20000004200 */
[-C--:B-1----:R-:W-:Y:S08]  /*7ee0*/  HMMA.16816.F32.BF16 R4, R128, R16.reuse, RZ ;  /* 0x000000108004723c */ /* 0x082ff000000418ff */
[C---:B--2---:R-:W-:Y:S04]  /*7ef0*/  HMMA.16816.F32.BF16 R8, R124.reuse, R16, RZ ;  /* 0x000000107c08723c */ /* 0x044fe800000418ff */
[----:B----4-:R-:W-:Y:S04]  /*7f00*/  IMAD.IADD R0, R217, 0x1, R0 ;  /* 0x00000001d9007824 */ /* 0x010fe800078e0200 */
[-C--:B------:R-:W-:Y:S08]  /*7f10*/  HMMA.16816.F32.BF16 R12, R124, R18.reuse, RZ ;  /* 0x000000127c0c723c */ /* 0x080ff000000418ff */
[C---:B------:R-:W-:Y:S08]  /*7f20*/  HMMA.16816.F32.BF16 R16, R128.reuse, R18, RZ ;  /* 0x000000128010723c */ /* 0x040ff000000418ff */
[-C--:B---3--:R-:W-:Y:S08]  /*7f30*/  HMMA.16816.F32.BF16 R84, R128, R96.reuse, RZ ;  /* 0x000000608054723c */ /* 0x088ff000000418ff */
[C---:B------:R-:W-:Y:S08]  /*7f40*/  HMMA.16816.F32.BF16 R88, R124.reuse, R96, RZ ;  /* 0x000000607c58723c */ /* 0x040ff000000418ff */
[-C--:B------:R-:W-:Y:S08]  /*7f50*/  HMMA.16816.F32.BF16 R92, R124, R98.reuse, RZ ;  /* 0x000000627c5c723c */ /* 0x080ff000000418ff */
[C---:B------:R-:W-:Y:S08]  /*7f60*/  HMMA.16816.F32.BF16 R96, R128.reuse, R98, RZ ;  /* 0x000000628060723c */ /* 0x040ff000000418ff */
[-C--:B------:R-:W-:Y:S08]  /*7f70*/  HMMA.16816.F32.BF16 R100, R128, R112.reuse, RZ ;  /* 0x000000708064723c */ /* 0x080ff000000418ff */
[C---:B------:R-:W-:Y:S08]  /*7f80*/  HMMA.16816.F32.BF16 R104, R124.reuse, R112, RZ ;  /* 0x000000707c68723c */ /* 0x040ff000000418ff */
[-C--:B------:R-:W-:Y:S08]  /*7f90*/  HMMA.16816.F32.BF16 R108, R124, R114.reuse, RZ ;  /* 0x000000727c6c723c */ /* 0x080ff000000418ff */
[C---:B------:R-:W-:Y:S08]  /*7fa0*/  HMMA.16816.F32.BF16 R112, R128.reuse, R114, RZ ;  /* 0x000000728070723c */ /* 0x040ff000000418ff */
[-C--:B-----5:R-:W-:Y:S08]  /*7fb0*/  HMMA.16816.F32.BF16 R116, R128, R196.reuse, RZ ;  /* 0x000000c48074723c */ /* 0x0a0ff000000418ff */
        /* <DEDUP_REMOVED lines=10> */
[C---:B------:R-:W-:Y:S07]  /*8060*/  HMMA.16816.F32.BF16 R88, R208.reuse, R212, R88 ;  /* 0x000000d4d058723c */ /* 0x040fee0000041858 */
[----:B------:R-:W-:Y:S01]  /*8070*/  IMAD.IADD R212, R229, 0x1, R217 ;  /* 0x00000001e5d47824 */ /* 0x000fe200078e02d9 */
[-C--:B------:R-:W-:Y:S08]  /*8080*/  HMMA.16816.F32.BF16 R92, R208, R214.reuse, R92 ;  /* 0x000000d6d05c723c */ /* 0x080ff0000004185c */
[C---:B------:R-:W-:Y:S08]  /*8090*/  HMMA.16816.F32.BF16 R96, R200.reuse, R214, R96 ;  /* 0x000000d6c860723c */ /* 0x040ff00000041860 */
[-C--:B-1----:R-:W-:Y:S08]  /*80a0*/  HMMA.16816.F32.BF16 R100, R200, R196.reuse, R100 ;  /* 0x000000c4c864723c */ /* 0x082ff00000041864 */
[C---:B------:R-:W-:Y:S08]  /*80b0*/  HMMA.16816.F32.BF16 R104, R208.reuse, R196, R104 ;  /* 0x000000c4d068723c */ /* 0x040ff00000041868 */
[-C--:B------:R-:W-:Y:S08]  /*80c0*/  HMMA.16816.F32.BF16 R108, R208, R198.reuse, R108 ;  /* 0x000000c6d06c723c */ /* 0x080ff0000004186c */
[C---:B------:R-:W-:Y:S01]  /*80d0*/  HMMA.16816.F32.BF16 R112, R200.reuse, R198, R112 ;  /* 0x000000c6c870723c */ /* 0x040fe20000041870 */
[----:B------:R-:W-:Y:S04]  /*80e0*/  LDSM.16.M88.4 R196, [R212] ;  /* 0x00000000d4c4783b */ /* 0x000fe80000000200 */
[----:B------:R-:W-:Y:S03]  /*80f0*/  LDSM.16.M88.4 R212, [R212+0x1000] ;  /* 0x00100000d4d4783b */ /* 0x000fe60000000200 */
        /* <DEDUP_REMOVED lines=25> */
[----:B------:R1:W3:Y:S07]  /*8290*/  LDSM.16.M88.4 R212, [R0+0x1000] ;  /* 0x0010000000d4783b */ /* 0x0002ee0000000200 */
[----:B------:R-:W-:Y:S01]  /*82a0*/  HMMA.16816.F32.BF16 R128, R196, R210, R128 ;  /* 0x000000d2c480723c */ /* 0x000fe20000041880 */
[----:B------:R-:W4:Y:S04]  /*82b0*/  LDSM.16.MT88.4 R196, [R216+0x1b800] ;  /* 0x01b80000d8c4783b */ /* 0x000f280000004200 */
[----:B------:R-:W5:Y:S03]  /*82c0*/  LDSM.16.MT88.4 R208, [R216+0x1d800] ;  /* 0x01d80000d8d0783b */ /* 0x000f660000004200 */
[-C--:B--2---:R-:W-:Y:S01]  /*82d0*/  HMMA.16816.F32.BF16 R4, R200, R204.reuse, R4 ;  /* 0x000000ccc804723c */ /* 0x084fe20000041804 */
[----:B-1----:R1:W2:Y:S07]  /*82e0*/  LDL R0, [R1+0x4] ;  /* 0x0000040001007983 */ /* 0x0022ae0000100800 */
[C---:B---3--:R-:W-:Y:S07]  /*82f0*/  HMMA.16816.F32.BF16 R8, R212.reuse, R204, R8 ;  /* 0x000000ccd408723c */ /* 0x048fee0000041808 */
[----:B------:R-:W-:Y:S01]  /*8300*/  IMAD.MOV.U32 R204, RZ, RZ, R218 ;  /* 0x000000ffffcc7224 */ /* 0x000fe200078e00da */
[-C--:B------:R-:W-:Y:S01]  /*8310*/  HMMA.16816.F32.BF16 R12, R212, R206.reuse, R12 ;  /* 0x000000ced40c723c */ /* 0x080fe2000004180c */
[----:B------:R-:W3:Y:S03]  /*8320*/  LDSM.16.MT88.4 R216, [R216+0x1f800] ;  /* 0x01f80000d8d8783b */ /* 0x000ee60000004200 */
[----:B------:R-:W-:Y:S04]  /*8330*/  IMAD.MOV.U32 R205, RZ, RZ, c[0x0][0x22c] ;  /* 0x00008b00ffcd7624 */ /* 0x000fe800078e00ff */
[C---:B------:R-:W-:Y:S04]  /*8340*/  HMMA.16816.F32.BF16 R16, R200.reuse, R206, R16 ;  /* 0x000000cec810723c */ /* 0x040fe80000041810 */
[----:B------:R-:W-:Y:S03]  /*8350*/  IMAD R205, R205, c[0x0][0x1c0], RZ ;  /* 0x00007000cdcd7a24 */ /* 0x000fe600078e02ff */
[----:B------:R-:W-:Y:S01]  /*8360*/  IMAD.MOV.U32 R206, RZ, RZ, c[0x0][0x22c] ;  /* 0x00008b00ffce7624 */ /* 0x000fe200078e00ff */
[-C--:B----4-:R-:W-:Y:S01]  /*8370*/  HMMA.16816.F32.BF16 R84, R200, R196.reuse, R84 ;  /* 0x000000c4c854723c */ /* 0x090fe20000041854 */
[----:B------:R-:W-:Y:S03]  /*8380*/  IMAD.MOV.U32 R207, RZ, RZ, c[0x0][0x22c] ;  /* 0x00008b00ffcf7624 */ /* 0x000fe600078e00ff */
[----:B------:R-:W-:Y:S02]  /*8390*/  IMAD.SHL.U32 R205, R205, 0x10, RZ ;  /* 0x00000010cdcd7824 */ /* 0x000fe400078e00ff */
[----:B------:R-:W-:Y:S02]  /*83a0*/  IMAD R206, R206, c[0x0][0x1c0], RZ ;  /* 0x00007000cece7a24 */ /* 0x000fe400078e02ff */
[C---:B------:R-:W-:Y:S04]  /*83b0*/  HMMA.16816.F32.BF16 R88, R212.reuse, R196, R88 ;  /* 0x000000c4d458723c */ /* 0x040fe80000041858 */
[----:B------:R-:W-:Y:S02]  /*83c0*/  IMAD R206, R206, 0x18, RZ ;  /* 0x00000018cece7824 */ /* 0x000fe400078e02ff */
[----:B------:R-:W-:Y:S01]  /*83d0*/  IMAD R207, R207, c[0x0][0x1c0], RZ ;  /* 0x00007000cfcf7a24 */ /* 0x000fe200078e02ff */
[----:B------:R-:W-:Y:S01]  /*83e0*/  @P0 IADD3 R196, P1, R3, UR12, RZ ;  /* 0x0000000c03c40c10 */ /* 0x000fe2000ff3e0ff */
[-C--:B------:R-:W-:Y:S01]  /*83f0*/  HMMA.16816.F32.BF16 R92, R212, R198.reuse, R92 ;  /* 0x000000c6d45c723c */ /* 0x080fe2000004185c */
[----:B------:R-:W-:Y:S03]  /*8400*/  @UP3 UMOV UR12, UR9 ;  /* 0x00000009000c3c82 */ /* 0x000fe60008000000 */
[----:B------:R-:W-:Y:S01]  /*8410*/  @P0 IADD3.X R197, R2, UR11, RZ, P1, !PT ;  /* 0x0000000b02c50c10 */ /* 0x000fe20008ffe4ff */
[----:B------:R-:W-:Y:S01]  /*8420*/  IMAD R207, R207, 0x28, RZ ;  /* 0x00000028cfcf7824 */ /* 0x000fe200078e02ff */
[CC--:B------:R-:W-:Y:S01]  /*8430*/  LEA R2, P1, R239.reuse, R234.reuse, 0x2 ;  /* 0x000000eaef027211 */ /* 0x0c0fe200078210ff */
[----:B------:R-:W-:Y:S01]  /*8440*/  @UP3 UMOV UR11, UR8 ;  /* 0x00000008000b3c82 */ /* 0x000fe20008000000 */
[C---:B------:R-:W-:Y:S01]  /*8450*/  HMMA.16816.F32.BF16 R96, R200.reuse, R198, R96 ;  /* 0x000000c6c860723c */ /* 0x040fe20000041860 */
[----:B------:R-:W4:Y:S03]  /*8460*/  @P0 LDG.E R204, [R196.64+-0x100] ;  /* 0xffff0004c4cc0981 */ /* 0x000f26000c1e1900 */
[-C--:B------:R-:W-:Y:S04]  /*8470*/  LEA.HI.X.SX32 R3, R239, R235.reuse, 0x2, P1 ;  /* 0x000000ebef037211 */ /* 0x080fe800008f16ff */
[-C--:B-----5:R-:W-:Y:S08]  /*8480*/  HMMA.16816.F32.BF16 R100, R200, R208.reuse, R100 ;  /* 0x000000d0c864723c */ /* 0x0a0ff00000041864 */
        /* <DEDUP_REMOVED lines=9> */
[-C--:B---3--:R-:W-:Y:S08]  /*8520*/  HMMA.16816.F32.BF16 R116, R200, R216.reuse, R116 ;  /* 0x000000d8c874723c */ /* 0x088ff00000041874 */
[C---:B------:R-:W-:Y:S08]  /*8530*/  HMMA.16816.F32.BF16 R120, R212.reuse, R216, R120 ;  /* 0x000000d8d478723c */ /* 0x040ff00000041878 */
[-C--:B------:R-:W-:Y:S08]  /*8540*/  HMMA.16816.F32.BF16 R124, R212, R218.reuse, R124 ;  /* 0x000000dad47c723c */ /* 0x080ff0000004187c */
[----:B------:R-:W-:Y:S01]  /*8550*/  HMMA.16816.F32.BF16 R128, R200, R218, R128 ;  /* 0x000000dac880723c */ /* 0x000fe20000041880 */
[----:B--2---:R-:W2:Y:S04]  /*8560*/  @P0 LDG.E R0, [R196.64+-0xe0] ;  /* 0xffff2004c4000981 */ /* 0x004ea8000c1e1900 */
[----:B------:R3:W-:Y:S04]  /*8570*/  RED.E.ADD.F32.FTZ.RN.STRONG.GPU [R234.64], R4 ;  /* 0x00000004ea00798e */ /* 0x0007e8000c10e784 */
[----:B------:R5:W-:Y:S03]  /*8580*/  RED.E.ADD.F32.FTZ.RN.STRONG.GPU [R2.64], R5 ;  /* 0x000000050200798e */ /* 0x000be6000c10e784 */
[CC--:B---3--:R-:W-:Y:S04]  /*8590*/  LEA R4, P1, R206.reuse, R234.reuse, 0x2 ;  /* 0x000000eace047211 */ /* 0x0c8fe800078210ff */
[-C--:B-----5:R-:W-:Y:S01]  /*85a0*/  LEA.HI.X.SX32 R5, R206, R235.reuse, 0x2, P1 ;  /* 0x000000ebce057211 */ /* 0x0a0fe200008f16ff */
[----:B------:R-:W-:Y:S04]  /*85b0*/  IMAD.MOV.U32 R206, RZ, RZ, c[0x0][0x22c] ;  /* 0x00008b00ffce7624 */ /* 0x000fe800078e00ff */
[----:B------:R-:W-:Y:S04]  /*85c0*/  IMAD R206, R206, c[0x0][0x1c0], RZ ;  /* 0x00007000cece7a24 */ /* 0x000fe800078e02ff */
[----:B------:R-:W-:Y:S01]  /*85d0*/  IMAD R206, R206, 0x30, RZ ;  /* 0x00000030cece7824 */ /* 0x000fe200078e02ff */
[----:B--2---:R2:W-:Y:S04]  /*85e0*/  @P0 STL [R1+0x4], R0 ;  /* 0x0000040001000387 */ /* 0x0045e80000100800 */
[----:B--2---:R-:W2:Y:S04]  /*85f0*/  LDL R0, [R1+0x3c] ;  /* 0x00003c0001007983 */ /* 0x004ea80000100800 */
[----:B----4-:R3:W-:Y:S01]  /*8600*/  @P0 STL [R1], R204 ;  /* 0x000000cc01000387 */ /* 0x0107e20000100800 */
[CC--:B------:R-:W-:Y:S04]  /*8610*/  LEA R196, P0, R205.reuse, R234.reuse, 0x2 ;  /* 0x000000eacdc47211 */ /* 0x0c0fe800078010ff */
[-C--:B------:R-:W-:Y:S02]  /*8620*/  LEA.HI.X.SX32 R197, R205, R235.reuse, 0x2, P0 ;  /* 0x000000ebcdc57211 */ /* 0x080fe400000f16ff */
[CC--:B------:R-:W-:Y:S03]  /*8630*/  LEA R198, P0, R209.reuse, R234.reuse, 0x2 ;  /* 0x000000ead1c67211 */ /* 0x0c0fe600078010ff */
[----:B------:R4:W-:Y:S01]  /*8640*/  RED.E.ADD.F32.FTZ.RN.STRONG.GPU [R196.64], R6 ;  /* 0x00000006c400798e */ /* 0x0009e2000c10e784 */
[-C--:B------:R-:W-:Y:S03]  /*8650*/  LEA.HI.X.SX32 R199, R209, R235.reuse, 0x2, P0 ;  /* 0x000000ebd1c77211 */ /* 0x080fe600000f16ff */
[----:B------:R5:W-:Y:S04]  /*8660*/  RED.E.ADD.F32.FTZ.RN.STRONG.GPU [R4.64], R7 ;  /* 0x000000070400798e */ /* 0x000be8000c10e784 */
[----:B------:R1:W-:Y:S04]  /*8670*/  RED.E.ADD.F32.FTZ.RN.STRONG.GPU [R198.64], R8 ;  /* 0x00000008c600798e */ /* 0x0003e8000c10e784 */
[----:B---3--:R-:W3:Y:S01]  /*8680*/  LDL R204, [R1+0x5c] ;  /* 0x00005c0001cc7983 */ /* 0x008ee20000100800 */
[CC--:B----4-:R-:W-:Y:S02]  /*8690*/  LEA R196, P2, R207.reuse, R234.reuse, 0x2 ;  /* 0x000000eacfc47211 */ /* 0x0d0fe400078410ff */
[CC--:B------:R-:W-:Y:S02]  /*86a0*/  LEA R6, P1, R206.reuse, R234.reuse, 0x2 ;  /* 0x000000eace067211 */ /* 0x0c0fe400078210ff */
[-C--:B------:R-:W-:Y:S01]  /*86b0*/  LEA.HI.X.SX32 R197, R207, R235.reuse, 0x2, P2 ;  /* 0x000000ebcfc57211 */ /* 0x080fe200010f16ff */
[----:B------:R-:W-:Y:S01]  /*86c0*/  IMAD.MOV.U32 R207, RZ, RZ, c[0x0][0x22c] ;  /* 0x00008b00ffcf7624 */ /* 0x000fe200078e00ff */
[-C--:B-----5:R-:W-:Y:S01]  /*86d0*/  LEA.HI.X.SX32 R7, R206, R235.reuse, 0x2, P1 ;  /* 0x000000ebce077211 */ /* 0x0a0fe200008f16ff */
[----:B------:R-:W-:Y:S01]  /*86e0*/  IMAD.MOV.U32 R206, RZ, RZ, c[0x0][0x22c] ;  /* 0x00008b00ffce7624 */ /* 0x000fe200078e00ff */
[-C--:B------:R-:W-:Y:S01]  /*86f0*/  LEA R4, P0, R208, R234.reuse, 0x2 ;  /* 0x000000ead0047211 */ /* 0x080fe200078010ff */
[----:B------:R4:W-:Y:S01]  /*8700*/  RED.E.ADD.F32.FTZ.RN.STRONG.GPU [R196.64], R9 ;  /* 0x00000009c400798e */ /* 0x0009e2000c10e784 */
[----:B------:R-:W-:Y:S02]  /*8710*/  IMAD R207, R207, c[0x0][0x1c0], RZ ;  /* 0x00007000cfcf7a24 */ /* 0x000fe400078e02ff */
[----:B------:R-:W-:Y:S01]  /*8720*/  IMAD R206, R206, c[0x0][0x1c0], RZ ;  /* 0x00007000cece7a24 */ /* 0x000fe200078e02ff */
[----:B------:R5:W-:Y:S01]  /*8730*/  RED.E.ADD.F32.FTZ.RN.STRONG.GPU [R6.64], R10 ;  /* 0x0000000a0600798e */ /* 0x000be2000c10e784 */
[-C--:B------:R-:W-:Y:S01]  /*8740*/  LEA.HI.X.SX32 R5, R208, R235.reuse, 0x2, P0 ;  /* 0x000000ebd0057211 */ /* 0x080fe200000f16ff */
[----:B------:R-:W-:Y:S02]  /*8750*/  IMAD.SHL.U32 R207, R207, 0x10, RZ ;  /* 0x00000010cfcf7824 */ /* 0x000fe400078e00ff */
[----:B------:R-:W-:Y:S02]  /*8760*/  IMAD.SHL.U32 R206, R206, 0x10, RZ ;  /* 0x00000010cece7824 */ /* 0x000fe400078e00ff */
[----:B------:R5:W-:Y:S01]  /*8770*/  RED.E.ADD.F32.FTZ.RN.STRONG.GPU [R4.64], R11 ;  /* 0x0000000b0400798e */ /* 0x000be2000c10e784 */
[----:B------:R-:W-:Y:S02]  /*8780*/  IADD3 R208, R207, 0x20, RZ ;  /* 0x00000020cfd07810 */ /* 0x000fe40007ffe0ff */
[----:B------:R-:W-:Y:S01]  /*8790*/  IADD3 R206, R206, 0x20, RZ ;  /* 0x00000020cece7810 */ /* 0x000fe20007ffe0ff */
[----:B------:R-:W-:Y:S02]  /*87a0*/  RED.E.ADD.F32.FTZ.RN.STRONG.GPU [R234.64+0x80], R16 ;  /* 0x00008010ea00798e */ /* 0x000fe4000c10e784 */
[----:B------:R-:W-:Y:S01]  /*87b0*/  IMAD.IADD R208, R239, 0x1, R208 ;  /* 0x00000001efd07824 */ /* 0x000fe200078e02d0 */
[CC--:B-1----:R-:W-:Y:S01]  /*87c0*/  LEA R8, P0, R206.reuse, R234.reuse, 0x2 ;  /* 0x000000eace087211 */ /* 0x0c2fe200078010ff */
[----:B------:R-:W-:Y:S04]  /*87d0*/  RED.E.ADD.F32.FTZ.RN.STRONG.GPU [R2.64+0x80], R17 ;  /* 0x000080110200798e */ /* 0x000fe8000c10e784 */
[----:B----4-:R-:W4:Y:S01]  /*87e0*/  LDL R197, [R1+0x38] ;  /* 0x0000380001c57983 */ /* 0x010f220000100800 */
[-C--:B------:R-:W-:Y:S02]  /*87f0*/  LEA.HI.X.SX32 R9, R206, R235.reuse, 0x2, P0 ;  /* 0x000000ebce097211 */ /* 0x080fe400000f16ff */
[C---:B------:R-:W-:Y:S01]  /*8800*/  IADD3 R206, R207.reuse, 0x20, RZ ;  /* 0x00000020cfce7810 */ /* 0x040fe20007ffe0ff */
[----:B------:R-:W4:Y:S01]  /*8810*/  LDL R196, [R1+0x58] ;  /* 0x0000580001c47983 */ /* 0x000f220000100800 */
[----:B------:R-:W-:Y:S02]  /*8820*/  IADD3 R207, R207, 0x20, RZ ;  /* 0x00000020cfcf7810 */ /* 0x000fe40007ffe0ff */
[CC--:B-----5:R-:W-:Y:S01]  /*8830*/  LEA R6, P1, R208.reuse, R234.reuse, 0x2 ;  /* 0x000000ead0067211 */ /* 0x0e0fe200078210ff */
[----:B------:R1:W-:Y:S01]  /*8840*/  RED.E.ADD.F32.FTZ.RN.STRONG.GPU [R8.64], R18 ;  /* 0x000000120800798e */ /* 0x0003e2000c10e784 */
[C---:B------:R-:W-:Y:S02]  /*8850*/  IMAD.IADD R206, R239.reuse, 0x1, R206 ;  /* 0x00000001efce7824 */ /* 0x040fe400078e02ce */
[C---:B------:R-:W-:Y:S01]  /*8860*/  IMAD.IADD R207, R239.reuse, 0x1, R207 ;  /* 0x00000001efcf7824 */ /* 0x040fe200078e02cf */
[-C--:B------:R-:W-:Y:S01]  /*8870*/  LEA.HI.X.SX32 R7, R208, R235.reuse, 0x2, P1 ;  /* 0x000000ebd0077211 */ /* 0x080fe200008f16ff */
[C---:B------:R-:W-:Y:S02]  /*8880*/  IMAD.IADD R206, R239.reuse, 0x1, R206 ;  /* 0x00000001efce7824 */ /* 0x040fe400078e02ce */
[C---:B------:R-:W-:Y:S02]  /*8890*/  IMAD.IADD R207, R239.reuse, 0x1, R207 ;  /* 0x00000001efcf7824 */ /* 0x040fe400078e02cf */
[----:B------:R-:W-:Y:S01]  /*88a0*/  RED.E.ADD.F32.FTZ.RN.STRONG.GPU [R6.64], R19 ;  /* 0x000000130600798e */ /* 0x000fe2000c10e784 */
[----:B------:R-:W-:Y:S02]  /*88b0*/  IMAD.IADD R206, R239, 0x1, R206 ;  /* 0x00000001efce7824 */ /* 0x000fe400078e02ce */
[CC--:B------:R-:W-:Y:S04]  /*88c0*/  LEA R10, P0, R207.reuse, R234.reuse, 0x2 ;  /* 0x000000eacf0a7211 */ /* 0x0c0fe800078010ff */
[-C--:B------:R-:W-:Y:S01]  /*88d0*/  LEA.HI.X.SX32 R11, R207, R235.reuse, 0x2, P0 ;  /* 0x000000ebcf0b7211 */ /* 0x080fe200000f16ff */
[----:B------:R-:W-:Y:S04]  /*88e0*/  IMAD.MOV.U32 R207, RZ, RZ, c[0x0][0x22c] ;  /* 0x00008b00ffcf7624 */ /* 0x000fe800078e00ff */
[----:B------:R5:W-:Y:S01]  /*88f0*/  RED.E.ADD.F32.FTZ.RN.STRONG.GPU [R10.64], R12 ;  /* 0x0000000c0a00798e */ /* 0x000be2000c10e784 */
[----:B------:R-:W-:Y:S04]  /*8900*/  IMAD R207, R207, c[0x0][0x1c0], RZ ;  /* 0x00007000cfcf7a24 */ /* 0x000fe800078e02ff */
[----:B------:R-:W-:Y:S01]  /*8910*/  IMAD.SHL.U32 R207, R207, 0x10, RZ ;  /* 0x00000010cfcf7824 */ /* 0x000fe200078e00ff */
[CC--:B-1----:R-:W-:Y:S04]  /*8920*/  LEA R8, P2, R206.reuse, R234.reuse, 0x2 ;  /* 0x000000eace087211 */ /* 0x0c2fe800078410ff */
[-C--:B------:R-:W-:Y:S02]  /*8930*/  LEA.HI.X.SX32 R9, R206, R235.reuse, 0x2, P2 ;  /* 0x000000ebce097211 */ /* 0x080fe400010f16ff */
[C---:B------:R-:W-:Y:S02]  /*8940*/  IADD3 R199, R207.reuse, 0x40, RZ ;  /* 0x00000040cfc77810 */ /* 0x040fe40007ffe0ff */
[----:B------:R-:W-:Y:S01]  /*8950*/  IADD3 R198, R207, 0x40, RZ ;  /* 0x00000040cfc67810 */ /* 0x000fe20007ffe0ff */
[----:B------:R1:W-:Y:S02]  /*8960*/  RED.E.ADD.F32.FTZ.RN.STRONG.GPU [R8.64], R13 ;  /* 0x0000000d0800798e */ /* 0x0003e4000c10e784 */
[C---:B------:R-:W-:Y:S02]  /*8970*/  IMAD.IADD R199, R239.reuse, 0x1, R199 ;  /* 0x00000001efc77824 */ /* 0x040fe400078e02c7 */
[C---:B------:R-:W-:Y:S02]  /*8980*/  IMAD.IADD R198, R239.reuse, 0x1, R198 ;  /* 0x00000001efc67824 */ /* 0x040fe400078e02c6 */
[C---:B------:R-:W-:Y:S02]  /*8990*/  IMAD.IADD R199, R239.reuse, 0x1, R199 ;  /* 0x00000001efc77824 */ /* 0x040fe400078e02c7 */
[C---:B------:R-:W-:Y:S01]  /*89a0*/  IMAD.IADD R198, R239.reuse, 0x1, R198 ;  /* 0x00000001efc67824 */ /* 0x040fe200078e02c6 */
[----:B-----5:R-:W5:Y:S03]  /*89b0*/  LDL R12, [R1+0x54] ;  /* 0x00005400010c7983 */ /* 0x020f660000100800 */
[----:B------:R-:W-:Y:S05]  /*89c0*/  IMAD.IADD R198, R239, 0x1, R198 ;  /* 0x00000001efc67824 */ /* 0x000fea00078e02c6 */
[CC--:B-1----:R-:W-:Y:S01]  /*89d0*/  LEA R8, P2, R198.reuse, R234.reuse, 0x2 ;  /* 0x000000eac6087211 */ /* 0x0c2fe200078410ff */
[----:B------:R-:W5:Y:S03]  /*89e0*/  LDL R13, [R1+0x50] ;  /* 0x00005000010d7983 */ /* 0x000f660000100800 */
[-C--:B------:R-:W-:Y:S02]  /*89f0*/  LEA.HI.X.SX32 R9, R198, R235.reuse, 0x2, P2 ;  /* 0x000000ebc6097211 */ /* 0x080fe400010f16ff */
[CC--:B--2---:R-:W-:Y:S04]  /*8a00*/  LEA R4, P1, R0.reuse, R234.reuse, 0x2 ;  /* 0x000000ea00047211 */ /* 0x0c4fe800078210ff */
[-C--:B------:R-:W-:Y:S01]  /*8a10*/  LEA.HI.X.SX32 R5, R0, R235.reuse, 0x2, P1 ;  /* 0x000000eb00057211 */ /* 0x080fe200008f16ff */
[----:B------:R-:W-:Y:S04]  /*8a20*/  IMAD.MOV.U32 R0, RZ, RZ, c[0x0][0x22c] ;  /* 0x00008b00ff007624 */ /* 0x000fe800078e00ff */
[----:B------:R1:W-:Y:S01]  /*8a30*/  RED.E.ADD.F32.FTZ.RN.STRONG.GPU [R4.64], R14 ;  /* 0x0000000e0400798e */ /* 0x0003e2000c10e784 */
[----:B------:R-:W-:Y:S04]  /*8a40*/  IMAD R0, R0, c[0x0][0x1c0], RZ ;  /* 0x0000700000007a24 */ /* 0x000fe800078e02ff */
[----:B------:R-:W-:Y:S05]  /*8a50*/  IMAD.SHL.U32 R0, R0, 0x10, RZ ;  /* 0x0000001000007824 */ /* 0x000fea00078e00ff */
[----:B------:R-:W-:Y:S02]  /*8a60*/  IADD3 R0, R0, 0x40, RZ ;  /* 0x0000004000007810 */ /* 0x000fe40007ffe0ff */
[CC--:B---3--:R-:W-:Y:S04]  /*8a70*/  LEA R6, P0, R204.reuse, R234.reuse, 0x2 ;  /* 0x000000eacc067211 */ /* 0x0c8fe800078010ff */
[-C--:B------:R-:W-:Y:S02]  /*8a80*/  LEA.HI.X.SX32 R7, R204, R235.reuse, 0x2, P0 ;  /* 0x000000ebcc077211 */ /* 0x080fe400000f16ff */
[----:B------:R-:W-:Y:S01]  /*8a90*/  IADD3 R204, R207, 0x40, RZ ;  /* 0x00000040cfcc7810 */ /* 0x000fe20007ffe0ff */
[----:B-1----:R-:W2:Y:S01]  /*8aa0*/  LDL R14, [R1+0x30] ;  /* 0x00003000010e7983 */ /* 0x002ea20000100800 */
[CC--:B------:R-:W-:Y:S01]  /*8ab0*/  LEA R4, P0, R0.reuse, R234.reuse, 0x2 ;  /* 0x000000ea00047211 */ /* 0x0c0fe200078010ff */
[----:B------:R-:W-:Y:S02]  /*8ac0*/  IMAD.MOV.U32 R207, RZ, RZ, c[0x0][0x22c] ;  /* 0x00008b00ffcf7624 */ /* 0x000fe400078e00ff */
[----:B------:R1:W-:Y:S01]  /*8ad0*/  RED.E.ADD.F32.FTZ.RN.STRONG.GPU [R6.64], R15 ;  /* 0x0000000f0600798e */ /* 0x0003e2000c10e784 */
[-C--:B------:R-:W-:Y:S01]  /*8ae0*/  LEA.HI.X.SX32 R5, R0, R235.reuse, 0x2, P0 ;  /* 0x000000eb00057211 */ /* 0x080fe200000f16ff */
[----:B------:R-:W-:Y:S01]  /*8af0*/  IMAD.IADD R204, R239, 0x1, R204 ;  /* 0x00000001efcc7824 */ /* 0x000fe200078e02cc */
[-C--:B------:R-:W-:Y:S01]  /*8b00*/  LEA R10, P0, R199, R234.reuse, 0x2 ;  /* 0x000000eac70a7211 */ /* 0x080fe200078010ff */
[----:B------:R-:W3:Y:S01]  /*8b10*/  LDL R0, [R1+0x34] ;  /* 0x0000340001007983 */ /* 0x000ee20000100800 */
[----:B------:R-:W-:Y:S02]  /*8b20*/  IMAD R207, R207, c[0x0][0x1c0], RZ ;  /* 0x00007000cfcf7a24 */ /* 0x000fe400078e02ff */
[-C--:B------:R-:W-:Y:S01]  /*8b30*/  LEA.HI.X.SX32 R11, R199, R235.reuse, 0x2, P0 ;  /* 0x000000ebc70b7211 */ /* 0x080fe200000f16ff */
[----:B------:R-:W-:Y:S01]  /*8b40*/  RED.E.ADD.F32.FTZ.RN.STRONG.GPU [R234.64+0x100], R84 ;  /* 0x00010054ea00798e */ /* 0x000fe2000c10e784 */
[----:B------:R-:W-:Y:S03]  /*8b50*/  IMAD.SHL.U32 R207, R207, 0x10, RZ ;  /* 0x00000010cfcf7824 */ /* 0x000fe600078e00ff */
[----:B------:R-:W-:Y:S02]  /*8b60*/  RED.E.ADD.F32.FTZ.RN.STRONG.GPU [R2.64+0x100], R85 ;  /* 0x000100550200798e */ /* 0x000fe4000c10e784 */
[----:B------:R-:W-:Y:S01]  /*8b70*/  IADD3 R16, R207, 0x60, RZ ;  /* 0x00000060cf107810 */ /* 0x000fe20007ffe0ff */
[----:B------:R-:W-:Y:S01]  /*8b80*/  IMAD.MOV.U32 R207, RZ, RZ, c[0x0][0x22c] ;  /* 0x00008b00ffcf7624 */ /* 0x000fe200078e00ff */
[----:B------:R4:W-:Y:S03]  /*8b90*/  RED.E.ADD.F32.FTZ.RN.STRONG.GPU [R4.64], R86 ;  /* 0x000000560400798e */ /* 0x0009e6000c10e784 */
[----:B------:R-:W-:Y:S04]  /*8ba0*/  IMAD R207, R207, c[0x0][0x1c0], RZ ;  /* 0x00007000cfcf7a24 */ /* 0x000fe800078e02ff */
[----:B------:R-:W-:Y:S01]  /*8bb0*/  IMAD.SHL.U32 R207, R207, 0x10, RZ ;  /* 0x00000010cfcf7824 */ /* 0x000fe200078e00ff */
[CC--:B-1----:R-:W-:Y:S04]  /*8bc0*/  LEA R6, P1, R204.reuse, R234.reuse, 0x2 ;  /* 0x000000eacc067211 */ /* 0x0c2fe800078210ff */
[-C--:B------:R-:W-:Y:S01]  /*8bd0*/  LEA.HI.X.SX32 R7, R204, R235.reuse, 0x2, P1 ;  /* 0x000000ebcc077211 */ /* 0x080fe200008f16ff */
[----:B------:R-:W-:Y:S04]  /*8be0*/  IMAD.MOV.U32 R204, RZ, RZ, c[0x0][0x22c] ;  /* 0x00008b00ffcc7624 */ /* 0x000fe800078e00ff */
[----:B------:R1:W-:Y:S01]  /*8bf0*/  RED.E.ADD.F32.FTZ.RN.STRONG.GPU [R6.64], R87 ;  /* 0x000000570600798e */ /* 0x0003e2000c10e784 */
[----:B------:R-:W-:Y:S03]  /*8c00*/  IMAD R204, R204, c[0x0][0x1c0], RZ ;  /* 0x00007000cccc7a24 */ /* 0x000fe600078e02ff */
[----:B------:R-:W-:Y:S01]  /*8c10*/  RED.E.ADD.F32.FTZ.RN.STRONG.GPU [R10.64], R88 ;  /* 0x000000580a00798e */ /* 0x000fe2000c10e784 */
[----:B------:R-:W-:Y:S01]  /*8c20*/  IMAD.SHL.U32 R204, R204, 0x10, RZ ;  /* 0x00000010cccc7824 */ /* 0x000fe200078e00ff */
[CC--:B----4-:R-:W-:Y:S02]  /*8c30*/  LEA R4, P1, R197.reuse, R234.reuse, 0x2 ;  /* 0x000000eac5047211 */ /* 0x0d0fe400078210ff */
[----:B------:R4:W-:Y:S02]  /*8c40*/  RED.E.ADD.F32.FTZ.RN.STRONG.GPU [R8.64], R89 ;  /* 0x000000590800798e */ /* 0x0009e4000c10e784 */
[C---:B------:R-:W-:Y:S02]  /*8c50*/  IADD3 R17, R204.reuse, 0x60, RZ ;  /* 0x00000060cc117810 */ /* 0x040fe40007ffe0ff */
[-C--:B------:R-:W-:Y:S01]  /*8c60*/  LEA.HI.X.SX32 R5, R197, R235.reuse, 0x2, P1 ;  /* 0x000000ebc5057211 */ /* 0x080fe200008f16ff */
[----:B------:R-:W-:Y:S01]  /*8c70*/  LDSM.16.MT88.4 R84, [R220+0x4000] ;  /* 0x00400000dc54783b */ /* 0x000fe20000004200 */
[----:B------:R-:W-:Y:S01]  /*8c80*/  IADD3 R15, R204, 0x60, RZ ;  /* 0x00000060cc0f7810 */ /* 0x000fe20007ffe0ff */
[C---:B------:R-:W-:Y:S02]  /*8c90*/  IMAD.IADD R17, R239.reuse, 0x1, R17 ;  /* 0x00000001ef117824 */ /* 0x040fe400078e0211 */
[----:B------:R4:W-:Y:S02]  /*8ca0*/  RED.E.ADD.F32.FTZ.RN.STRONG.GPU [R4.64], R90 ;  /* 0x0000005a0400798e */ /* 0x0009e4000c10e784 */
[C---:B------:R-:W-:Y:S04]  /*8cb0*/  IMAD.IADD R15, R239.reuse, 0x1, R15 ;  /* 0x00000001ef0f7824 */ /* 0x040fe800078e020f */
[C---:B------:R-:W-:Y:S01]  /*8cc0*/  IMAD.IADD R15, R239.reuse, 0x1, R15 ;  /* 0x00000001ef0f7824 */ /* 0x040fe200078e020f */
[CC--:B-1----:R-:W-:Y:S03]  /*8cd0*/  LEA R6, P0, R196.reuse, R234.reuse, 0x2 ;  /* 0x000000eac4067211 */ /* 0x0c2fe600078010ff */
[----:B------:R-:W-:Y:S01]  /*8ce0*/  IMAD.IADD R15, R239, 0x1, R15 ;  /* 0x00000001ef0f7824 */ /* 0x000fe200078e020f */
[-C--:B------:R-:W-:Y:S04]  /*8cf0*/  LEA.HI.X.SX32 R7, R196, R235.reuse, 0x2, P0 ;  /* 0x000000ebc4077211 */ /* 0x080fe800000f16ff */
[CC--:B----4-:R-:W-:Y:S01]  /*8d00*/  LEA R8, P2, R15.reuse, R234.reuse, 0x2 ;  /* 0x000000ea0f087211 */ /* 0x0d0fe200078410ff */
[----:B------:R1:W-:Y:S03]  /*8d10*/  RED.E.ADD.F32.FTZ.RN.STRONG.GPU [R6.64], R91 ;  /* 0x0000005b0600798e */ /* 0x0003e6000c10e784 */
[-C--:B------:R-:W-:Y:S01]  /*8d20*/  LEA.HI.X.SX32 R9, R15, R235.reuse, 0x2, P2 ;  /* 0x000000eb0f097211 */ /* 0x080fe200010f16ff */
[----:B------:R-:W-:Y:S01]  /*8d30*/  RED.E.ADD.F32.FTZ.RN.STRONG.GPU [R234.64+0x180], R96 ;  /* 0x00018060ea00798e */ /* 0x000fe2000c10e784 */
[CC--:B------:R-:W-:Y:S03]  /*8d40*/  LEA R4, P0, R16.reuse, R234.reuse, 0x2 ;  /* 0x000000ea10047211 */ /* 0x0c0fe600078010ff */
[----:B------:R-:W-:Y:S01]  /*8d50*/  RED.E.ADD.F32.FTZ.RN.STRONG.GPU [R2.64+0x180], R97 ;  /* 0x000180610200798e */ /* 0x000fe2000c10e784 */
[-C--:B------:R-:W-:Y:S03]  /*8d60*/  LEA.HI.X.SX32 R5, R16, R235.reuse, 0x2, P0 ;  /* 0x000000eb10057211 */ /* 0x080fe600000f16ff */
[----:B------:R-:W-:Y:S01]  /*8d70*/  LDSM.16.MT88.4 R88, [R220+0x6000] ;  /* 0x00600000dc58783b */ /* 0x000fe20000004200 */
[----:B------:R-:W-:Y:S01]  /*8d80*/  IADD3 R16, R204, 0x60, RZ ;  /* 0x00000060cc107810 */ /* 0x000fe20007ffe0ff */
[----:B------:R-:W-:Y:S02]  /*8d90*/  IMAD.MOV.U32 R204, RZ, RZ, c[0x0][0x22c] ;  /* 0x00008b00ffcc7624 */ /* 0x000fe400078e00ff */
[----:B------:R-:W-:Y:S02]  /*8da0*/  RED.E.ADD.F32.FTZ.RN.STRONG.GPU [R4.64], R98 ;  /* 0x000000620400798e */ /* 0x000fe4000c10e784 */
[C---:B------:R-:W-:Y:S02]  /*8db0*/  IMAD.IADD R16, R239.reuse, 0x1, R16 ;  /* 0x00000001ef107824 */ /* 0x040fe400078e0210 */
[----:B------:R-:W-:Y:S02]  /*8dc0*/  IMAD R204, R204, c[0x0][0x1c0], RZ ;  /* 0x00007000cccc7a24 */ /* 0x000fe400078e02ff */
[----:B------:R-:W-:Y:S02]  /*8dd0*/  IMAD.IADD R16, R239, 0x1, R16 ;  /* 0x00000001ef107824 */ /* 0x000fe400078e0210 */
[----:B------:R-:W-:Y:S01]  /*8de0*/  IMAD.SHL.U32 R204, R204, 0x10, RZ ;  /* 0x00000010cccc7824 */ /* 0x000fe200078e00ff */
[CC--:B-1----:R-:W-:Y:S02]  /*8df0*/  LEA R6, P1, R17.reuse, R234.reuse, 0x2 ;  /* 0x000000ea11067211 */ /* 0x0c2fe400078210ff */
[CC--:B------:R-:W-:Y:S02]  /*8e00*/  LEA R10, P0, R16.reuse, R234.reuse, 0x2 ;  /* 0x000000ea100a7211 */ /* 0x0c0fe400078010ff */
[-C--:B------:R-:W-:Y:S02]  /*8e10*/  LEA.HI.X.SX32 R7, R17, R235.reuse, 0x2, P1 ;  /* 0x000000eb11077211 */ /* 0x080fe400008f16ff */
[-C--:B------:R-:W-:Y:S02]  /*8e20*/  LEA.HI.X.SX32 R11, R16, R235.reuse, 0x2, P0 ;  /* 0x000000eb100b7211 */ /* 0x080fe400000f16ff */
[C---:B------:R-:W-:Y:S01]  /*8e30*/  IADD3 R17, R204.reuse, 0x80, RZ ;  /* 0x00000080cc117810 */ /* 0x040fe20007ffe0ff */
[----:B------:R5:W-:Y:S01]  /*8e40*/  RED.E.ADD.F32.FTZ.RN.STRONG.GPU [R6.64], R99 ;  /* 0x000000630600798e */ /* 0x000be2000c10e784 */
[C---:B------:R-:W-:Y:S02]  /*8e50*/  IADD3 R16, R204.reuse, 0x80, RZ ;  /* 0x00000080cc107810 */ /* 0x040fe40007ffe0ff */
[----:B------:R-:W-:Y:S01]  /*8e60*/  IADD3 R15, R204, 0x80, RZ ;  /* 0x00000080cc0f7810 */ /* 0x000fe20007ffe0ff */
[----:B------:R-:W-:Y:S01]  /*8e70*/  RED.E.ADD.F32.FTZ.RN.STRONG.GPU [R10.64], R92 ;  /* 0x0000005c0a00798e */ /* 0x000fe2000c10e784 */
[C---:B------:R-:W-:Y:S02]  /*8e80*/  IMAD.IADD R17, R239.reuse, 0x1, R17 ;  /* 0x00000001ef117824 */ /* 0x040fe400078e0211 */
[C---:B------:R-:W-:Y:S01]  /*8e90*/  IMAD.IADD R16, R239.reuse, 0x1, R16 ;  /* 0x00000001ef107824 */ /* 0x040fe200078e0210 */
[----:B------:R1:W-:Y:S01]  /*8ea0*/  RED.E.ADD.F32.FTZ.RN.STRONG.GPU [R8.64], R93 ;  /* 0x0000005d0800798e */ /* 0x0003e2000c10e784 */
[C---:B------:R-:W-:Y:S02]  /*8eb0*/  IMAD.IADD R15, R239.reuse, 0x1, R15 ;  /* 0x00000001ef0f7824 */ /* 0x040fe400078e020f */
[C---:B------:R-:W-:Y:S01]  /*8ec0*/  IMAD.IADD R16, R239.reuse, 0x1, R16 ;  /* 0x00000001ef107824 */ /* 0x040fe200078e0210 */
[----:B------:R-:W-:Y:S01]  /*8ed0*/  LDSM.16.MT88.4 R96, [R226+0x28800] ;  /* 0x02880000e260783b */ /* 0x000fe20000004200 */
[C---:B------:R-:W-:Y:S02]  /*8ee0*/  IMAD.IADD R15, R239.reuse, 0x1, R15 ;  /* 0x00000001ef0f7824 */ /* 0x040fe400078e020f */
[----:B------:R-:W-:Y:S02]  /*8ef0*/  IMAD.MOV.U32 R204, RZ, RZ, c[0x0][0x22c] ;  /* 0x00008b00ffcc7624 */ /* 0x000fe400078e00ff */
[----:B------:R-:W-:Y:S02]  /*8f00*/  IMAD.IADD R15, R239, 0x1, R15 ;  /* 0x00000001ef0f7824 */ /* 0x000fe400078e020f */
[----:B------:R-:W-:Y:S04]  /*8f10*/  IMAD R204, R204, c[0x0][0x1c0], RZ ;  /* 0x00007000cccc7a24 */ /* 0x000fe800078e02ff */
[----:B------:R-:W-:Y:S01]  /*8f20*/  IMAD.SHL.U32 R204, R204, 0x10, RZ ;  /* 0x00000010cccc7824 */ /* 0x000fe200078e00ff */
[CC--:B-----5:R-:W-:Y:S04]  /*8f30*/  LEA R6, P0, R12.reuse, R234.reuse, 0x2 ;  /* 0x000000ea0c067211 */ /* 0x0e0fe800078010ff */
[-C--:B------:R-:W-:Y:S02]  /*8f40*/  LEA.HI.X.SX32 R7, R12, R235.reuse, 0x2, P0 ;  /* 0x000000eb0c077211 */ /* 0x080fe400000f16ff */
[----:B------:R-:W4:Y:S01]  /*8f50*/  LDL R12, [R1+0x2c] ;  /* 0x00002c00010c7983 */ /* 0x000f220000100800 */
[CC--:B-1----:R-:W-:Y:S04]  /*8f60*/  LEA R8, P2, R15.reuse, R234.reuse, 0x2 ;  /* 0x000000ea0f087211 */ /* 0x0c2fe800078410ff */
[-C--:B------:R-:W-:Y:S02]  /*8f70*/  LEA.HI.X.SX32 R9, R15, R235.reuse, 0x2, P2 ;  /* 0x000000eb0f097211 */ /* 0x080fe400010f16ff */
[----:B------:R-:W-:Y:S05]  /*8f80*/  IADD3 R15, R204, 0xa0, RZ ;  /* 0x000000a0cc0f7810 */ /* 0x000fea0007ffe0ff */
[C---:B------:R-:W-:Y:S04]  /*8f90*/  IMAD.IADD R15, R239.reuse, 0x1, R15 ;  /* 0x00000001ef0f7824 */ /* 0x040fe800078e020f */
[C---:B------:R-:W-:Y:S04]  /*8fa0*/  IMAD.IADD R15, R239.reuse, 0x1, R15 ;  /* 0x00000001ef0f7824 */ /* 0x040fe800078e020f */
[----:B------:R-:W-:Y:S01]  /*8fb0*/  IMAD.IADD R15, R239, 0x1, R15 ;  /* 0x00000001ef0f7824 */ /* 0x000fe200078e020f */
[CC--:B---3--:R-:W-:Y:S04]  /*8fc0*/  LEA R4, P1, R0.reuse, R234.reuse, 0x2 ;  /* 0x000000ea00047211 */ /* 0x0c8fe800078210ff */
        /* <DEDUP_REMOVED lines=30> */
[CC--:B--2---:R-:W-:Y:S04]  /*91b0*/  LEA R4, P1, R14.reuse, R234.reuse, 0x2 ;  /* 0x000000ea0e047211 */ /* 0x0c4fe800078210ff */
[-C--:B------:R-:W-:Y:S02]  /*91c0*/  LEA.HI.X.SX32 R5, R14, R235.reuse, 0x2, P1 ;  /* 0x000000eb0e057211 */ /* 0x080fe400008f16ff */
[----:B------:R-:W2:Y:S01]  /*91d0*/  LDL R14, [R1+0x28] ;  /* 0x00002800010e7983 */ /* 0x000ea20000100800 */
[CC--:B-1----:R-:W-:Y:S03]  /*91e0*/  LEA R6, P0, R13.reuse, R234.reuse, 0x2 ;  /* 0x000000ea0d067211 */ /* 0x0c2fe600078010ff */
[----:B------:R1:W-:Y:S01]  /*91f0*/  RED.E.ADD.F32.FTZ.RN.STRONG.GPU [R4.64], R106 ;  /* 0x0000006a0400798e */ /* 0x0003e2000c10e784 */
[-C--:B------:R-:W-:Y:S02]  /*9200*/  LEA.HI.X.SX32 R7, R13, R235.reuse, 0x2, P0 ;  /* 0x000000eb0d077211 */ /* 0x080fe400000f16ff */
        /* <DEDUP_REMOVED lines=13> */
[----:B------:R-:W2:Y:S01]  /*92e0*/  LDL R13, [R1+0x48] ;  /* 0x00004800010d7983 */ /* 0x000ea20000100800 */
        /* <DEDUP_REMOVED lines=13> */
[CC--:B----4-:R-:W-:Y:S04]  /*93c0*/  LEA R4, P1, R12.reuse, R234.reuse, 0x2 ;  /* 0x000000ea0c047211 */ /* 0x0d0fe800078210ff */
[-C--:B------:R-:W-:Y:S02]  /*93d0*/  LEA.HI.X.SX32 R5, R12, R235.reuse, 0x2, P1 ;  /* 0x000000eb0c057211 */ /* 0x080fe400008f16ff */
[----:B------:R-:W3:Y:S04]  /*93e0*/  LDL R12, [R1+0x24] ;  /* 0x00002400010c7983 */ /* 0x000ee80000100800 */
[----:B------:R1:W-:Y:S01]  /*93f0*/  RED.E.ADD.F32.FTZ.RN.STRONG.GPU [R4.64], R110 ;  /* 0x0000006e0400798e */ /* 0x0003e2000c10e784 */
[CC--:B-----5:R-:W-:Y:S04]  /*9400*/  LEA R6, P0, R0.reuse, R234.reuse, 0x2 ;  /* 0x000000ea00067211 */ /* 0x0e0fe800078010ff */
[-C--:B------:R-:W-:Y:S02]  /*9410*/  LEA.HI.X.SX32 R7, R0, R235.reuse, 0x2, P0 ;  /* 0x000000eb00077211 */ /* 0x080fe400000f16ff */
[CC--:B-1----:R-:W-:Y:S01]  /*9420*/  LEA R4, P0, R15.reuse, R234.reuse, 0x2 ;  /* 0x000000ea0f047211 */ /* 0x0c2fe200078010ff */
[----:B------:R-:W4:Y:S03]  /*9430*/  LDL R0, [R1+0x44] ;  /* 0x0000440001007983 */ /* 0x000f260000100800 */
[-C--:B------:R-:W-:Y:S01]  /*9440*/  LEA.HI.X.SX32 R5, R15, R235.reuse, 0x2, P0 ;  /* 0x000000eb0f057211 */ /* 0x080fe200000f16ff */
[----:B------:R1:W-:Y:S01]  /*9450*/  RED.E.ADD.F32.FTZ.RN.STRONG.GPU [R6.64], R111 ;  /* 0x0000006f0600798e */ /* 0x0003e2000c10e784 */
[----:B------:R-:W-:Y:S01]  /*9460*/  IADD3 R15, R204, 0xc0, RZ ;  /* 0x000000c0cc0f7810 */ /* 0x000fe20007ffe0ff */
[----:B------:R-:W-:Y:S01]  /*9470*/  IMAD.MOV.U32 R204, RZ, RZ, c[0x0][0x22c] ;  /* 0x00008b00ffcc7624 */ /* 0x000fe200078e00ff */
[CC--:B------:R-:W-:Y:S01]  /*9480*/  LEA R10, P0, R16.reuse, R234.reuse, 0x2 ;  /* 0x000000ea100a7211 */ /* 0x0c0fe200078010ff */
[----:B------:R-:W-:Y:S02]  /*9490*/  RED.E.ADD.F32.FTZ.RN.STRONG.GPU [R234.64+0x300], R116 ;  /* 0x00030074ea00798e */ /* 0x000fe4000c10e784 */
[C---:B------:R-:W-:Y:S01]  /*94a0*/  IMAD.IADD R15, R239.reuse, 0x1, R15 ;  /* 0x00000001ef0f7824 */ /* 0x040fe200078e020f */
[-C--:B------:R-:W-:Y:S01]  /*94b0*/  LEA.HI.X.SX32 R11, R16, R235.reuse, 0x2, P0 ;  /* 0x000000eb100b7211 */ /* 0x080fe200000f16ff */
[----:B------:R-:W-:Y:S01]  /*94c0*/  RED.E.ADD.F32.FTZ.RN.STRONG.GPU [R2.64+0x300], R117 ;  /* 0x000300750200798e */ /* 0x000fe2000c10e784 */
[----:B------:R-:W-:Y:S02]  /*94d0*/  IMAD R204, R204, c[0x0][0x1c0], RZ ;  /* 0x00007000cccc7a24 */ /* 0x000fe400078e02ff */
[C---:B------:R-:W-:Y:S01]  /*94e0*/  IMAD.IADD R15, R239.reuse, 0x1, R15 ;  /* 0x00000001ef0f7824 */ /* 0x040fe200078e020f */
[----:B------:R2:W-:Y:S01]  /*94f0*/  RED.E.ADD.F32.FTZ.RN.STRONG.GPU [R4.64], R118 ;  /* 0x000000760400798e */ /* 0x0005e2000c10e784 */
[----:B------:R-:W-:Y:S02]  /*9500*/  IMAD.SHL.U32 R204, R204, 0x10, RZ ;  /* 0x00000010cccc7824 */ /* 0x000fe400078e00ff */
[----:B------:R-:W-:Y:S01]  /*9510*/  IMAD.IADD R15, R239, 0x1, R15 ;  /* 0x00000001ef0f7824 */ /* 0x000fe200078e020f */
[----:B------:R-:W-:Y:S04]  /*9520*/  LDSM.16.MT88.4 R108, [R220+0x6800] ;  /* 0x00680000dc6c783b */ /* 0x000fe80000004200 */
[CC--:B------:R-:W-:Y:S04]  /*9530*/  LEA R8, P2, R15.reuse, R234.reuse, 0x2 ;  /* 0x000000ea0f087211 */ /* 0x0c0fe800078410ff */
[-C--:B------:R-:W-:Y:S02]  /*9540*/  LEA.HI.X.SX32 R9, R15, R235.reuse, 0x2, P2 ;  /* 0x000000eb0f097211 */ /* 0x080fe400010f16ff */
[----:B------:R-:W-:Y:S02]  /*9550*/  IADD3 R15, R205, 0xe0, RZ ;  /* 0x000000e0cd0f7810 */ /* 0x000fe40007ffe0ff */
[-C--:B-1----:R-:W-:Y:S03]  /*9560*/  LEA R6, P1, R17, R234.reuse, 0x2 ;  /* 0x000000ea11067211 */ /* 0x082fe600078210ff */
[----:B------:R-:W-:Y:S01]  /*9570*/  IMAD.IADD R15, R239, 0x1, R15 ;  /* 0x00000001ef0f7824 */ /* 0x000fe200078e020f */
[-C--:B------:R-:W-:Y:S02]  /*9580*/  LEA.HI.X.SX32 R7, R17, R235.reuse, 0x2, P1 ;  /* 0x000000eb11077211 */ /* 0x080fe400008f16ff */
[----:B------:R-:W-:Y:S04]  /*9590*/  LDSM.16.MT88.4 R16, [R220+0x2000] ;  /* 0x00200000dc10783b */ /* 0x000fe80000004200 */
[----:B------:R1:W-:Y:S01]  /*95a0*/  RED.E.ADD.F32.FTZ.RN.STRONG.GPU [R6.64], R119 ;  /* 0x000000770600798e */ /* 0x0003e2000c10e784 */
[CC--:B--2---:R-:W-:Y:S03]  /*95b0*/  LEA R4, P1, R14.reuse, R234.reuse, 0x2 ;  /* 0x000000ea0e047211 */ /* 0x0c4fe600078210ff */
[----:B------:R2:W-:Y:S01]  /*95c0*/  RED.E.ADD.F32.FTZ.RN.STRONG.GPU [R10.64], R120 ;  /* 0x000000780a00798e */ /* 0x0005e2000c10e784 */
[-C--:B------:R-:W-:Y:S02]  /*95d0*/  LEA.HI.X.SX32 R5, R14, R235.reuse, 0x2, P1 ;  /* 0x000000eb0e057211 */ /* 0x080fe400008f16ff */
[----:B------:R-:W-:Y:S01]  /*95e0*/  IADD3 R14, R205, 0xe0, RZ ;  /* 0x000000e0cd0e7810 */ /* 0x000fe20007ffe0ff */
[----:B------:R5:W-:Y:S04]  /*95f0*/  RED.E.ADD.F32.FTZ.RN.STRONG.GPU [R8.64], R121 ;  /* 0x000000790800798e */ /* 0x000be8000c10e784 */
[----:B------:R5:W-:Y:S01]  /*9600*/  RED.E.ADD.F32.FTZ.RN.STRONG.GPU [R4.64], R122 ;  /* 0x0000007a0400798e */ /* 0x000be2000c10e784 */
[C---:B------:R-:W-:Y:S04]  /*9610*/  IMAD.IADD R14, R239.reuse, 0x1, R14 ;  /* 0x00000001ef0e7824 */ /* 0x040fe800078e020e */
[----:B------:R-:W-:Y:S01]  /*9620*/  IMAD.IADD R14, R239, 0x1, R14 ;  /* 0x00000001ef0e7824 */ /* 0x000fe200078e020e */
[CC--:B-1----:R-:W-:Y:S04]  /*9630*/  LEA R6, P0, R13.reuse, R234.reuse, 0x2 ;  /* 0x000000ea0d067211 */ /* 0x0c2fe800078010ff */
[-C--:B------:R-:W-:Y:S02]  /*9640*/  LEA.HI.X.SX32 R7, R13, R235.reuse, 0x2, P0 ;  /* 0x000000eb0d077211 */ /* 0x080fe400000f16ff */
[----:B------:R-:W-:Y:S02]  /*9650*/  IADD3 R13, R204, 0xe0, RZ ;  /* 0x000000e0cc0d7810 */ /* 0x000fe40007ffe0ff */
[-C--:B--2---:R-:W-:Y:S01]  /*9660*/  LEA R10, P0, R15, R234.reuse, 0x2 ;  /* 0x000000ea0f0a7211 */ /* 0x084fe200078010ff */
[----:B------:R1:W-:Y:S01]  /*9670*/  RED.E.ADD.F32.FTZ.RN.STRONG.GPU [R6.64], R123 ;  /* 0x0000007b0600798e */ /* 0x0003e2000c10e784 */
[CC--:B-----5:R-:W-:Y:S02]  /*9680*/  LEA R8, P3, R14.reuse, R234.reuse, 0x2 ;  /* 0x000000ea0e087211 */ /* 0x0e0fe400078610ff */
[-C--:B------:R-:W-:Y:S01]  /*9690*/  LEA R4, P1, R13, R234.reuse, 0x2 ;  /* 0x000000ea0d047211 */ /* 0x080fe200078210ff */
[----:B------:R-:W-:Y:S01]  /*96a0*/  RED.E.ADD.F32.FTZ.RN.STRONG.GPU [R234.64+0x380], R128 ;  /* 0x00038080ea00798e */ /* 0x000fe2000c10e784 */
[-C--:B------:R-:W-:Y:S02]  /*96b0*/  LEA.HI.X.SX32 R11, R15, R235.reuse, 0x2, P0 ;  /* 0x000000eb0f0b7211 */ /* 0x080fe400000f16ff */
[-C--:B------:R-:W-:Y:S01]  /*96c0*/  LEA.HI.X.SX32 R5, R13, R235.reuse, 0x2, P1 ;  /* 0x000000eb0d057211 */ /* 0x080fe200008f16ff */
[----:B------:R-:W-:Y:S01]  /*96d0*/  RED.E.ADD.F32.FTZ.RN.STRONG.GPU [R2.64+0x380], R129 ;  /* 0x000380810200798e */ /* 0x000fe2000c10e784 */
[----:B------:R-:W-:Y:S02]  /*96e0*/  IADD3 R13, R205, 0xe0, RZ ;  /* 0x000000e0cd0d7810 */ /* 0x000fe40007ffe0ff */
[-C--:B------:R-:W-:Y:S01]  /*96f0*/  LEA.HI.X.SX32 R9, R14, R235.reuse, 0x2, P3 ;  /* 0x000000eb0e097211 */ /* 0x080fe200018f16ff */
[----:B------:R3:W-:Y:S02]  /*9700*/  RED.E.ADD.F32.FTZ.RN.STRONG.GPU [R4.64], R130 ;  /* 0x000000820400798e */ /* 0x0007e4000c10e784 */
[C---:B------:R-:W-:Y:S02]  /*9710*/  IMAD.IADD R13, R239.reuse, 0x1, R13 ;  /* 0x00000001ef0d7824 */ /* 0x040fe400078e020d */
[----:B------:R-:W-:Y:S02]  /*9720*/  RED.E.ADD.F32.FTZ.RN.STRONG.GPU [R10.64], R131 ;  /* 0x000000830a00798e */ /* 0x000fe4000c10e784 */
[C---:B------:R-:W-:Y:S02]  /*9730*/  IMAD.IADD R13, R239.reuse, 0x1, R13 ;  /* 0x00000001ef0d7824 */ /* 0x040fe400078e020d */
[----:B------:R-:W-:Y:S02]  /*9740*/  RED.E.ADD.F32.FTZ.RN.STRONG.GPU [R8.64], R124 ;  /* 0x0000007c0800798e */ /* 0x000fe4000c10e784 */
[----:B------:R-:W-:Y:S02]  /*9750*/  IMAD.IADD R13, R239, 0x1, R13 ;  /* 0x00000001ef0d7824 */ /* 0x000fe400078e020d */
[----:B------:R-:W-:Y:S03]  /*9760*/  LDSM.16.MT88.4 R8, [R220] ;  /* 0x00000000dc08783b */ /* 0x000fe60000004200 */
[CC--:B-1----:R-:W-:Y:S04]  /*9770*/  LEA R6, P2, R13.reuse, R234.reuse, 0x2 ;  /* 0x000000ea0d067211 */ /* 0x0c2fe800078410ff */
[-C--:B------:R-:W-:Y:S05]  /*9780*/  LEA.HI.X.SX32 R7, R13, R235.reuse, 0x2, P2 ;  /* 0x000000eb0d077211 */ /* 0x080fea00010f16ff */
[----:B------:R-:W-:Y:S01]  /*9790*/  RED.E.ADD.F32.FTZ.RN.STRONG.GPU [R6.64], R125 ;  /* 0x0000007d0600798e */ /* 0x000fe2000c10e784 */
[CC--:B---3--:R-:W-:Y:S04]  /*97a0*/  LEA R4, P1, R12.reuse, R234.reuse, 0x2 ;  /* 0x000000ea0c047211 */ /* 0x0c8fe800078210ff */
[-C--:B------:R-:W-:Y:S02]  /*97b0*/  LEA.HI.X.SX32 R5, R12, R235.reuse, 0x2, P1 ;  /* 0x000000eb0c057211 */ /* 0x080fe400008f16ff */
[----:B------:R-:W-:Y:S01]  /*97c0*/  LDSM.16.MT88.4 R12, [R226+0x28000] ;  /* 0x02800000e20c783b */ /* 0x000fe20000004200 */
[----:B------:R-:W-:Y:S01]  /*97d0*/  PLOP3.LUT P1, PT, PT, PT, UP0, 0x80, 0x0 ;  /* 0x000000000000781c */ /* 0x000fe20003f2f008 */
[----:B------:R-:W-:Y:S02]  /*97e0*/  @UP3 UIADD3 UR14, UP0, UR14, -0x100, URZ ;  /* 0xffffff000e0e3890 */ /* 0x000fe4000ff1e03f */
[----:B------:R-:W-:Y:S02]  /*97f0*/  RED.E.ADD.F32.FTZ.RN.STRONG.GPU [R4.64], R126 ;  /* 0x0000007e0400798e */ /* 0x000fe4000c10e784 */
[----:B------:R-:W-:Y:S02]  /*9800*/  @UP3 UIADD3.X UR13, UR13, -0x1, URZ, UP0, !UPT ;  /* 0xffffffff0d0d3890 */ /* 0x000fe400087fe43f */
        /* <DEDUP_REMOVED lines=23> */
[-C--:B-1----:R-:W-:Y:S05]  /*9980*/  HMMA.16816.F32.BF16 R132, R8, R92.reuse, R132 ;  /* 0x0000005c0884723c */ /* 0x082fea0000041884 */
[C---:B----4-:R-:W-:Y:S03]  /*9990*/  LEA R2, P0, R0.reuse, R234, 0x2 ;  /* 0x000000ea00027211 */ /* 0x050fe600078010ff */
[C---:B------:R-:W-:Y:S04]  /*99a0*/  HMMA.16816.F32.BF16 R136, R96.reuse, R92, R136 ;  /* 0x0000005c6088723c */ /* 0x040fe80000041888 */
[----:B------:R-:W-:Y:S02]  /*99b0*/  LEA.HI.X.SX32 R3, R0, R235, 0x2, P0 ;  /* 0x000000eb00037211 */ /* 0x000fe400000f16ff */
[----:B------:R-:W-:Y:S02]  /*99c0*/  PLOP3.LUT P0, PT, PT, PT, UP2, 0x80, 0x0 ;  /* 0x000000000000781c */ /* 0x000fe40003f0f028 */
[-C--:B------:R-:W-:Y:S01]  /*99d0*/  HMMA.16816.F32.BF16 R140, R96, R94.reuse, R140 ;  /* 0x0000005e608c723c */ /* 0x080fe2000004188c */
[----:B------:R-:W-:Y:S03]  /*99e0*/  RED.E.ADD.F32.FTZ.RN.STRONG.GPU [R2.64], R127 ;  /* 0x0000007f0200798e */ /* 0x000fe6000c10e784 */
[C---:B------:R-:W-:Y:S02]  /*99f0*/  IADD3 R0, R220.reuse, -0x8000, RZ ;  /* 0xffff8000dc007810 */ /* 0x040fe40007ffe0ff */
[----:B------:R-:W-:Y:S02]  /*9a00*/  @P1 IADD3 R0, R220, 0x8000, RZ ;  /* 0x00008000dc001810 */ /* 0x000fe40007ffe0ff */
        /* <DEDUP_REMOVED lines=269> */
.L_x_442:
        /* <DEDUP_REMOVED lines=18> */
.L_x_443:
        /* <DEDUP_REMOVED lines=51> */
[----:B------:R-:W-:Y:S01]  /*af30*/  IMAD R80, R31, c[0x0][0x3a0], RZ ;  /* 0x0000e8001f507a24 */ /* 0x000fe200078e02ff */
[----:B------:R-:W-:-:S02]  /*af40*/  ISETP.GE.AND P1, PT, R28, c[0x0][0x220], PT ;  /* 0x000088001c007a0c */ /* 0x000fc40003f26270 */
[----:B------:R-:W-:Y:S01]  /*af50*/  LDS.128 R12, [R8+0x1e000] ;  /* 0x01e00000080c7984 */ /* 0x000fe20000000c00 */
[----:B------:R-:W-:-:S03]  /*af60*/  ISETP.GE.AND P0, PT, R29, c[0x0][0x220], PT ;  /* 0x000088001d007a0c */ /* 0x000fc60003f06270 */
[----:B------:R5:W4:Y:S02]  /*af70*/  @!P3 LDS.128 R16, [R8+0x18000] ;  /* 0x018000000810b984 */ /* 0x000b240000000c00 */
[----:B-1---5:R-:W-:-:S04]  /*af80*/  IMAD.WIDE.U32 R8, R0, c[0x0][0x3a0], R2 ;  /* 0x0000e80000087a25 */ /* 0x022fc800078e0002 */
[----:B------:R-:W-:-:S04]  /*af90*/  IMAD R2, R0, c[0x0][0x3a4], R80 ;  /* 0x0000e90000027a24 */ /* 0x000fc800078e0250 */
[----:B------:R-:W-:Y:S01]  /*afa0*/  IMAD.IADD R3, R2, 0x1, R9 ;  /* 0x0000000102037824 */ /* 0x000fe200078e0209 */
[----:B------:R-:W-:-:S04]  /*afb0*/  LEA R2, P4, R8, c[0x0][0x340], 0x1 ;  /* 0x0000d00008027a11 */ /* 0x000fc800078808ff */
[----:B------:R-:W-:-:S05]  /*afc0*/  LEA.HI.X R3, R8, c[0x0][0x344], R3, 0x1, P4 ;  /* 0x0000d10008037a11 */ /* 0x000fca00020f0c03 */
[----:B--2---:R1:W-:Y:S04]  /*afd0*/  @!P2 STG.E.128 [R2.64+0x80], R24 ;  /* 0x000080180200a986 */ /* 0x0043e8000c101d04 */
[----:B---3--:R1:W-:Y:S04]  /*afe0*/  @!P1 STG.E.128 [R2.64+0x100], R20 ;  /* 0x0001001402009986 */ /* 0x0083e8000c101d04 */
[----:B----4-:R1:W-:Y:S04]  /*aff0*/  @!P3 STG.E.128 [R2.64], R16 ;  /* 0x000000100200b986 */ /* 0x0103e8000c101d04 */
[----:B------:R1:W-:Y:S02]  /*b000*/  @!P0 STG.E.128 [R2.64+0x180], R12 ;  /* 0x0001800c02008986 */ /* 0x0003e4000c101d04 */
.L_x_445:
[----:B--23--:R-:W-:Y:S05]  /*b010*/  BSYNC B0 ;  /* 0x0000000000007941 */ /* 0x00cfea0003800000 */
.L_x_444:
        /* <DEDUP_REMOVED lines=21> */
.L_x_447:
[----:B------:R-:W-:Y:S05]  /*b170*/  BSYNC B0 ;  /* 0x0000000000007941 */ /* 0x000fea0003800000 */
.L_x_446:
        /* <DEDUP_REMOVED lines=31> */
.L_x_449:
[----:B------:R-:W-:Y:S05]  /*b370*/  BSYNC B0 ;  /* 0x0000000000007941 */ /* 0x000fea0003800000 */
.L_x_448:
[----:B------:R-:W-:Y:S05]  /*b380*/  @P4 BRA `(.L_x_420) ;  /* 0x0000012000004947 */ /* 0x000fea0003800000 */
[----:B------:R-:W-:Y:S01]  /*b390*/  IADD3 R0, P0, R0, 0x20, RZ ;  /* 0x0000002000007810 */ /* 0x000fe20007f1e0ff */
[----:B-1----:R-:W-:Y:S01]  /*b3a0*/  IMAD.MOV.U32 R3, RZ, RZ, R8 ;  /* 0x000000ffff037224 */ /* 0x002fe200078e0008 */
[----:B------:R-:W-:-:S02]  /*b3b0*/  ISETP.GE.AND P2, PT, R10, c[0x0][0x220], PT ;  /* 0x000088000a007a0c */ /* 0x000fc40003f46270 */
        /* <DEDUP_REMOVED lines=15> */
.L_x_420:
[----:B------:R-:W-:Y:S05]  /*b4b0*/  BSYNC B1 ;  /* 0x0000000000017941 */ /* 0x000fea0003800000 */
.L_x_406:
        /* <DEDUP_REMOVED lines=12> */
.L_x_450:
[----:B------:R-:W-:Y:S05]  /*b580*/  EXIT ;  /* 0x000000000000794d */ /* 0x000fea0003800000 */
.L_x_452:
        /* <DEDUP_REMOVED lines=15> */
.L_x_1029:


//--------------------- .text._ZN5flash27flash_bwd_convert_dq_kernelI23Flash_bwd_kernel_traitsILi256ELi64ELi64ELi8ELi4ELi2ELi2ELb0ELb1EN7cutlass10bfloat16_tE19Flash_kernel_traitsILi256ELi64ELi64ELi8ES3_EEEEvNS_16Flash_bwd_paramsEi --------------------------
	.section	.text._ZN5flash27flash_bwd_convert_dq_kernelI23Flash_bwd_kernel_traitsILi256ELi64ELi64ELi8ELi4ELi2ELi2ELb0ELb1EN7cutlass10bfloat16_tE19Flash_kernel_traitsILi256ELi64ELi64ELi8ES3_EEEEvNS_16Flash_bwd_paramsEi,"ax",@progbits
	.sectioninfo	@"SHI_REGISTERS=96"
	.align	128
        .global         _ZN5flash27flash_bwd_convert_dq_kernelI23Flash_bwd_kernel_traitsILi256ELi64ELi64ELi8ELi4ELi2ELi2ELb0ELb1EN7cutlass10bfloat16_tE19Flash_kernel_traitsILi256ELi64ELi64ELi8ES3_EEEEvNS_16Flash_bwd_paramsEi
        .type           _ZN5flash27flash_bwd_convert_dq_kernelI23Flash_bwd_kernel_traitsILi256ELi64ELi64ELi8ELi4ELi2ELi2ELb0ELb1EN7cutlass10bfloat16_tE19Flash_kernel_traitsILi256ELi64ELi64ELi8ES3_EEEEvNS_16Flash_bwd_paramsEi,@function
        .size           _ZN5flash27flash_bwd_convert_dq_kernelI23Flash_bwd_kernel_traitsILi256ELi64ELi64ELi8ELi4ELi2ELi2ELb0ELb1EN7cutlass10bfloat16_tE19Flash_kernel_traitsILi256ELi64ELi64ELi8ES3_EEEEvNS_16Flash_bwd_paramsEi,(.L_x_1030 - _ZN5flash27flash_bwd_convert_dq_kernelI23Flash_bwd_kernel_traitsILi256ELi64ELi64ELi8ELi4ELi2ELi2ELb0ELb1EN7cutlass10bfloat16_tE19Flash_kernel_traitsILi256ELi64ELi64ELi8ES3_EEEEvNS_16Flash_bwd_paramsEi)
        .other          _ZN5flash27flash_bwd_convert_dq_kernelI23Flash_bwd_kernel_traitsILi256ELi64ELi64ELi8ELi4ELi2ELi2ELb0ELb1EN7cutlass10bfloat16_tE19Flash_kernel_traitsILi256ELi64ELi64ELi8ES3_EEEEvNS_16Flash_bwd_paramsEi,@"STO_CUDA_ENTRY STV_DEFAULT"
_ZN5flash27flash_bwd_convert_dq_kernelI23Flash_bwd_kernel_traitsILi256ELi64ELi64ELi8ELi4ELi2ELi2ELb0ELb1EN7cutlass10bfloat16_tE19Flash_kernel_traitsILi256ELi64ELi64ELi8ES3_EEEEvNS_16Flash_bwd_paramsEi:
.text._ZN5flash27flash_bwd_convert_dq_kernelI23Flash_bwd_kernel_traitsILi256ELi64ELi64ELi8ELi4ELi2ELi2ELb0ELb1EN7cutlass10bfloat16_tE19Flash_kernel_traitsILi256ELi64ELi64ELi8ES3_EEEEvNS_16Flash_bwd_paramsEi:
        /* <DEDUP_REMOVED lines=185> */
.L_x_454:
        /* <DEDUP_REMOVED lines=171> */
.L_x_453:
        /* <DEDUP_REMOVED lines=181> */
.L_x_456:
[----:B------:R-:W-:Y:S05]  /*2190*/  BSYNC B0 ;  /* 0x0000000000007941 */ /* 0x000fea0003800000 */
.L_x_455:
        /* <DEDUP_REMOVED lines=22> */
.L_x_457:
        /* <DEDUP_REMOVED lines=16> */
.L_x_1030:


//--------------------- .text._ZN5flash44flash_bwd_dq_dk_dv_loop_seqk_parallel_kernelI23Flash_bwd_kernel_traitsILi256ELi64ELi64ELi8ELi4ELi2ELi2ELb0ELb1EN7cutlass10bfloat16_tE19Flash_kernel_traitsILi256ELi64ELi64ELi8ES3_EELb1ELb1ELb0ELb0ELb0ELb0ELb0EEEvNS_16Flash_bwd_paramsE --------------------------
	.section	.text._ZN5flash44flash_bwd_dq_dk_dv_loop_seqk_parallel_kernelI23Flash_bwd_kernel_traitsILi256ELi64ELi64ELi8ELi4ELi2ELi2ELb0ELb1EN7cutlass10bfloat16_tE19Flash_kernel_traitsILi256ELi64ELi64ELi8ES3_EELb1ELb1ELb0ELb0ELb0ELb0ELb0EEEvNS_16Flash_bwd_paramsE,"ax",@progbits
	.sectioninfo	@"SHI_REGISTERS=255"
	.align	128
        .global         _ZN5flash44flash_bwd_dq_dk_dv_loop_seqk_parallel_kernelI23Flash_bwd_kernel_traitsILi256ELi64ELi64ELi8ELi4ELi2ELi2ELb0ELb1EN7cutlass10bfloat16_tE19Flash_kernel_traitsILi256ELi64ELi64ELi8ES3_EELb1ELb1ELb0ELb0ELb0ELb0ELb0EEEvNS_16Flash_bwd_paramsE
        .type           _ZN5flash44flash_bwd_dq_dk_dv_loop_seqk_parallel_kernelI23Flash_bwd_kernel_traitsILi256ELi64ELi64ELi8ELi4ELi2ELi2ELb0ELb1EN7cutlass10bfloat16_tE19Flash_kernel_traitsILi256ELi64ELi64ELi8ES3_EELb1ELb1ELb0ELb0ELb0ELb0ELb0EEEvNS_16Flash_bwd_paramsE,@function
        .size           _ZN5flash44flash_bwd_dq_dk_dv_loop_seqk_parallel_kernelI23Flash_bwd_kernel_traitsILi256ELi64ELi64ELi8ELi4ELi2ELi2ELb0ELb1EN7cutlass10bfloat16_tE19Flash_kernel_traitsILi256ELi64ELi64ELi8ES3_EELb1ELb1ELb0ELb0ELb0ELb0ELb0EEEvNS_16Flash_bwd_paramsE,(.L_x_1031 - _ZN5flash44flash_bwd_dq_dk_dv_loop_seqk_parallel_kernelI23Flash_bwd_kernel_traitsILi256ELi64ELi64ELi8ELi4ELi2ELi2ELb0ELb1EN7cutlass10bfloat16_tE19Flash_kernel_traitsILi256ELi64ELi64ELi8ES3_EELb1ELb1ELb0ELb0ELb0ELb0ELb0EEEvNS_16Flash_bwd_paramsE)
        .other          _ZN5flash44flash_bwd_dq_dk_dv_loop_seqk_parallel_kernelI23Flash_bwd_kernel_traitsILi256ELi64ELi64ELi8ELi4ELi2ELi2ELb0ELb1EN7cutlass10bfloat16_tE19Flash_kernel_traitsILi256ELi64ELi64ELi8ES3_EELb1ELb1ELb0ELb0ELb0ELb0ELb0EEEvNS_16Flash_bwd_paramsE,@"STO_CUDA_ENTRY STV_DEFAULT"
_ZN5flash44flash_bwd_dq_dk_dv_loop_seqk_parallel_kernelI23Flash_bwd_kernel_traitsILi256ELi64ELi64ELi8ELi4ELi2ELi2ELb0ELb1EN7cutlass10bfloat16_tE19Flash_kernel_traitsILi256ELi64ELi64ELi8ES3_EELb1ELb1ELb0ELb0ELb0ELb0ELb0EEEvNS_16Flash_bwd_paramsE:
.text._ZN5flash44flash_bwd_dq_dk_dv_loop_seqk_parallel_kernelI23Flash_bwd_kernel_traitsILi256ELi64ELi64ELi8ELi4ELi2ELi2ELb0ELb1EN7cutlass10bfloat16_tE19Flash_kernel_traitsILi256ELi64ELi64ELi8ES3_EELb1ELb1ELb0ELb0ELb0ELb0ELb0EEEvNS_16Flash_bwd_paramsE:
        /* <DEDUP_REMOVED lines=12> */
[----:B------:R-:W-:Y:S01]  /*00c0*/  IMAD.MOV.U32 R218, RZ, RZ, 0x20 ;  /* 0x00000020ffda7424 */ /* 0x000fe200078e00ff */
[----:B------:R-:W-:Y:S01]  /*00d0*/  ULDC.U8 UR9, c[0x0][0x328] ;  /* 0x0000ca0000097ab9 */ /* 0x000fe20000000000 */
[----:B------:R-:W-:Y:S01]  /*00e0*/  IMAD.MOV.U32 R214, RZ, RZ, 0x40 ;  /* 0x00000040ffd67424 */ /* 0x000fe200078e00ff */
[----:B------:R-:W-:Y:S01]  /*00f0*/  UISETP.NE.AND UP5, UPT, UR9, URZ, UPT ;  /* 0x0000003f0900728c */ /* 0x000fe2000bfa5270 */
[----:B------:R-:W-:Y:S01]  /*0100*/  IMAD.MOV.U32 R232, RZ, RZ, -0x10 ;  /* 0xfffffff0ffe87424 */ /* 0x000fe200078e00ff */
[----:B------:R-:W-:Y:S02]  /*0110*/  ULDC UR15, c[0x0][0x224] ;  /* 0x00008900000f7ab9 */ /* 0x000fe40000000800 */
[----:B------:R-:W3:Y:S01]  /*0120*/  S2UR UR37, SR_CTAID.Z ;  /* 0x00000000002579c3 */ /* 0x000ee20000002700 */
[----:B------:R-:W-:-:S02]  /*0130*/  ULDC UR48, c[0x0][0x22c] ;  /* 0x00008b0000307ab9 */ /* 0x000fc40000000800 */
[----:B------:R-:W-:Y:S02]  /*0140*/  ULDC UR38, c[0x0][0x1c0] ;  /* 0x0000700000267ab9 */ /* 0x000fe40000000800 */
[----:B------:R-:W-:Y:S02]  /*0150*/  UMOV UR7, 0x80 ;  /* 0x0000008000077882 */ /* 0x000fe40000000000 */
[----:B------:R-:W-:Y:S02]  /*0160*/  ULDC UR6, c[0x0][0x210] ;  /* 0x0000840000067ab9 */ /* 0x000fe40000000800 */
[----:B------:R-:W-:Y:S02]  /*0170*/  ULDC UR58, c[0x0][0x234] ;  /* 0x00008d00003a7ab9 */ /* 0x000fe40000000800 */
[----:B------:R-:W-:Y:S02]  /*0180*/  ULDC UR12, c[0x0][0x1c0] ;  /* 0x00007000000c7ab9 */ /* 0x000fe40000000800 */
[----:B------:R-:W-:Y:S01]  /*0190*/  ULDC UR13, c[0x0][0x1c0] ;  /* 0x00007000000d7ab9 */ /* 0x000fe20000000800 */
[----:B-1----:R-:W-:Y:S01]  /*01a0*/  SHF.R.S32.HI R5, RZ, 0x1f, R6 ;  /* 0x0000001fff057819 */ /* 0x002fe20000011406 */
[----:B------:R-:W-:-:S02]  /*01b0*/  USHF.R.S32.HI UR8, URZ, 0x1f, UR15 ;  /* 0x0000001f3f087899 */ /* 0x000fc4000801140f */
[----:B--2---:R-:W-:Y:S01]  /*01c0*/  UIMAD.WIDE.U32 UR44, UR35, UR15, URZ ;  /* 0x0000000f232c72a5 */ /* 0x004fe2000f8e003f */
[CC--:B------:R-:W-:Y:S01]  /*01d0*/  LEA.HI R0, R5.reuse, R6.reuse, RZ, 0x5 ;  /* 0x0000000605007211 */ /* 0x0c0fe200078f28ff */
[----:B------:R-:W-:Y:S01]  /*01e0*/  UIMAD.WIDE UR38, UR48, UR38, URZ ;  /* 0x00000026302672a5 */ /* 0x000fe2000f8e023f */
[CC--:B------:R-:W-:Y:S01]  /*01f0*/  LEA.HI R10, R5.reuse, R6.reuse, RZ, 0x3 ;  /* 0x00000006050a7211 */ /* 0x0c0fe200078f18ff */
[----:B------:R-:W-:Y:S01]  /*0200*/  USHF.L.U32 UR15, UR35, 0x7, URZ ;  /* 0x00000007230f7899 */ /* 0x000fe2000800063f */
[CC--:B------:R-:W-:Y:S01]  /*0210*/  LEA.HI R3, R5.reuse, R6.reuse, RZ, 0x4 ;  /* 0x0000000605037211 */ /* 0x0c0fe200078f20ff */
[----:B---3--:R-:W-:Y:S01]  /*0220*/  UIMAD UR49, UR37, UR48, URZ ;  /* 0x00000030253172a4 */ /* 0x008fe2000f8e023f */
[CC--:B------:R-:W-:Y:S01]  /*0230*/  LEA.HI R245, R5.reuse, R6.reuse, RZ, 0x7 ;  /* 0x0000000605f57211 */ /* 0x0c0fe200078f38ff */
[----:B------:R-:W-:Y:S01]  /*0240*/  UIMAD UR58, UR7, UR6, UR58 ;  /* 0x00000006073a72a4 */ /* 0x000fe2000f8e023a */
[CC--:B------:R-:W-:Y:S01]  /*0250*/  LEA.HI R12, R5.reuse, R6.reuse, RZ, 0x6 ;  /* 0x00000006050c7211 */ /* 0x0c0fe200078f30ff */
[----:B------:R-:W-:Y:S01]  /*0260*/  USHF.R.S32.HI UR9, URZ, 0x1f, UR35 ;  /* 0x0000001f3f097899 */ /* 0x000fe20008011423 */
[----:B------:R-:W-:Y:S01]  /*0270*/  LEA.HI R5, R5, R6, RZ, 0x2 ;  /* 0x0000000605057211 */ /* 0x000fe200078f10ff */
[----:B------:R-:W-:Y:S01]  /*0280*/  UIMAD UR48, UR48, UR12, URZ ;  /* 0x0000000c303072a4 */ /* 0x000fe2000f8e023f */
[----:B------:R-:W-:Y:S01]  /*0290*/  LOP3.LUT R2, R0, 0xffffffe0, RZ, 0xc0, !PT ;  /* 0xffffffe000027812 */ /* 0x000fe200078ec0ff */
[----:B------:R-:W-:Y:S01]  /*02a0*/  UIMAD UR6, UR35, UR13, UR37 ;  /* 0x0000000d230672a4 */ /* 0x000fe2000f8e0225 */
[----:B------:R-:W-:Y:S01]  /*02b0*/  LOP3.LUT R4, R5, 0x7ffffffc, RZ, 0xc0, !PT ;  /* 0x7ffffffc05047812 */ /* 0x000fe200078ec0ff */
[----:B------:R-:W-:Y:S01]  /*02c0*/  ULDC UR14, c[0x0][0x1c0] ;  /* 0x00007000000e7ab9 */ /* 0x000fe20000000800 */
        /* <DEDUP_REMOVED lines=10> */
[----:B------:R-:W-:Y:S01]  /*0370*/  LEA.HI R0, R0, R2, RZ, 0x1 ;  /* 0x0000000200007211 */ /* 0x000fe200078f08ff */
[----:B------:R-:W-:Y:S01]  /*0380*/  ULDC UR11, c[0x0][0x1c0] ;  /* 0x00007000000b7ab9 */ /* 0x000fe20000000800 */
[----:B------:R-:W-:Y:S01]  /*0390*/  LEA.HI R3, R3, R4, RZ, 0x1 ;  /* 0x0000000403037211 */ /* 0x000fe200078f08ff */
[----:B------:R-:W-:Y:S01]  /*03a0*/  UIMAD UR55, UR8, UR35, URZ ;  /* 0x00000023083772a4 */ /* 0x000fe2000f8e023f */
[----:B------:R-:W-:Y:S01]  /*03b0*/  LOP3.LUT R0, R0, 0xfffffffe, RZ, 0xc0, !PT ;  /* 0xfffffffe00007812 */ /* 0x000fe200078ec0ff */
[----:B------:R-:W-:Y:S01]  /*03c0*/  UIMAD UR7, UR35, UR11, UR37 ;  /* 0x0000000b230772a4 */ /* 0x000fe2000f8e0225 */
[----:B------:R-:W-:Y:S01]  /*03d0*/  LOP3.LUT R3, R3, 0xfffffffe, RZ, 0xc0, !PT ;  /* 0xfffffffe03037812 */ /* 0x000fe200078ec0ff */
[----:B------:R-:W-:Y:S01]  /*03e0*/  @!UP5 UIMAD UR8, UR35, UR14, UR37 ;  /* 0x0000000e2308d2a4 */ /* 0x000fe2000f8e0225 */
[----:B------:R-:W-:Y:S01]  /*03f0*/  LEA.HI R6, R6, R2, RZ, 0x2 ;  /* 0x0000000206067211 */ /* 0x000fe200078f10ff */
[----:B------:R-:W-:Y:S01]  /*0400*/  IMAD.IADD R216, R2, 0x1, -R0 ;  /* 0x0000000102d87824 */ /* 0x000fe200078e0a00 */
[----:B------:R-:W-:Y:S01]  /*0410*/  SHF.R.S32.HI R0, RZ, 0x1f, R5 ;  /* 0x0000001fff007819 */ /* 0x000fe20000011405 */
[----:B------:R-:W-:Y:S01]  /*0420*/  IMAD.IADD R11, R4, 0x1, -R3 ;  /* 0x00000001040b7824 */ /* 0x000fe200078e0a03 */
[----:B------:R-:W-:Y:S01]  /*0430*/  SHF.R.S32.HI R3, RZ, 0x2, R5 ;  /* 0x00000002ff037819 */ /* 0x000fe20000011405 */
[----:B------:R-:W-:Y:S01]  /*0440*/  USHF.L.U32 UR47, UR48, 0x6, URZ ;  /* 0x00000006302f7899 */ /* 0x000fe2000800063f */
[----:B------:R-:W-:Y:S01]  /*0450*/  LOP3.LUT R6, R6, 0xfffffffc, RZ, 0xc0, !PT ;  /* 0xfffffffc06067812 */ /* 0x000fe200078ec0ff */
[----:B------:R-:W-:Y:S01]  /*0460*/  IMAD.SHL.U32 R213, R11, 0x200, RZ ;  /* 0x000002000bd57824 */ /* 0x000fe200078e00ff */
[----:B------:R-:W-:Y:S01]  /*0470*/  LEA.HI R0, R0, R3, RZ, 0x3 ;  /* 0x0000000300007211 */ /* 0x000fe200078f18ff */
[----:B------:R-:W-:Y:S01]  /*0480*/  USHF.L.U32 UR46, UR6, 0x5, URZ ;  /* 0x00000005062e7899 */ /* 0x000fe2000800063f */
[----:B------:R-:W-:Y:S01]  /*0490*/  SHF.R.S32.HI R239, RZ, 0x3, R10 ;  /* 0x00000003ffef7819 */ /* 0x000fe2000001140a */
[----:B------:R-:W-:Y:S01]  /*04a0*/  IMAD.IADD R246, R2, 0x1, -R6 ;  /* 0x0000000102f67824 */ /* 0x000fe200078e0a06 */
[----:B------:R-:W-:Y:S01]  /*04b0*/  LOP3.LUT R0, R0, 0xfffffff8, RZ, 0xc0, !PT ;  /* 0xfffffff800007812 */ /* 0x000fe200078ec0ff */
[----:B------:R-:W-:Y:S01]  /*04c0*/  ULDC UR52, c[0x0][0x214] ;  /* 0x0000850000347ab9 */ /* 0x000fe20000000800 */
[----:B------:R-:W-:Y:S01]  /*04d0*/  SHF.R.S32.HI R5, RZ, 0x1f, R8 ;  /* 0x0000001fff057819 */ /* 0x000fe20000011408 */
[----:B------:R-:W-:Y:S01]  /*04e0*/  IMAD.SHL.U32 R2, R239, 0x40, RZ ;  /* 0x00000040ef027824 */ /* 0x000fe200078e00ff */
[----:B------:R-:W-:Y:S01]  /*04f0*/  SHF.R.S32.HI R245, RZ, 0x7, R245 ;  /* 0x00000007fff57819 */ /* 0x000fe200000114f5 */
[----:B------:R-:W-:Y:S01]  /*0500*/  IMAD.IADD R4, R3, 0x1, -R0 ;  /* 0x0000000103047824 */ /* 0x000fe200078e0a00 */
[----:B------:R-:W-:Y:S01]  /*0510*/  SHF.R.S32.HI R3, RZ, 0x1f, R9 ;  /* 0x0000001fff037819 */ /* 0x000fe20000011409 */
[----:B------:R-:W-:Y:S01]  /*0520*/  IMAD.U32 R252, RZ, RZ, UR15 ;  /* 0x0000000ffffc7e24 */ /* 0x000fe2000f8e00ff */
[----:B------:R-:W-:Y:S01]  /*0530*/  LOP3.LUT R0, R2, 0x1c0, RZ, 0xc0, !PT ;  /* 0x000001c002007812 */ /* 0x000fe200078ec0ff */
[----:B------:R-:W-:Y:S01]  /*0540*/  IMAD.U32 R251, RZ, RZ, UR9 ;  /* 0x00000009fffb7e24 */ /* 0x000fe2000f8e00ff */
[----:B------:R-:W-:Y:S01]  /*0550*/  LEA.HI R227, R3, R9, RZ, 0x2 ;  /* 0x0000000903e37211 */ /* 0x000fe200078f10ff */
[----:B------:R-:W-:Y:S01]  /*0560*/  ULDC UR59, c[0x0][0x1c8] ;  /* 0x00007200003b7ab9 */ /* 0x000fe20000000800 */
[----:B------:R-:W-:Y:S01]  /*0570*/  LOP3.LUT R2, R0, 0x38, R228, 0xf8, !PT ;  /* 0x0000003800027812 */ /* 0x000fe200078ef8e4 */
[----:B------:R-:W-:Y:S01]  /*0580*/  ULDC.U8 UR10, c[0x0][0x3d0] ;  /* 0x0000f400000a7ab9 */ /* 0x000fe20000000000 */
[----:B------:R-:W-:Y:S01]  /*0590*/  SHF.R.U32.HI R0, RZ, 0x3, R0 ;  /* 0x00000003ff007819 */ /* 0x000fe20000011600 */
[----:B------:R-:W-:Y:S01]  /*05a0*/  ULDC UR53, c[0x0][0x224] ;  /* 0x0000890000357ab9 */ /* 0x000fe20000000800 */
[----:B------:R-:W-:Y:S01]  /*05b0*/  LEA.HI R9, R5, R8, RZ, 0x3 ;  /* 0x0000000805097211 */ /* 0x000fe200078f18ff */
[----:B------:R-:W-:Y:S01]  /*05c0*/  @UP5 UIMAD UR57, UR35, UR52, URZ ;  /* 0x00000034233952a4 */ /* 0x000fe2000f8e023f */
[----:B------:R-:W-:Y:S01]  /*05d0*/  LOP3.LUT R6, R2, R0, RZ, 0x3c, !PT ;  /* 0x0000000002067212 */ /* 0x000fe200078e3cff */
[----:B------:R-:W-:Y:S01]  /*05e0*/  IMAD.SHL.U32 R0, R7, 0x40, RZ ;  /* 0x0000004007007824 */ /* 0x000fe200078e00ff */
[----:B------:R-:W-:Y:S01]  /*05f0*/  LOP3.LUT R2, R9, 0xfffffff8, RZ, 0xc0, !PT ;  /* 0xfffffff809027812 */ /* 0x000fe200078ec0ff */
[----:B------:R-:W-:Y:S01]  /*0600*/  UMOV UR41, URZ ;  /* 0x0000003f00297c82 */ /* 0x000fe20008000000 */
[----:B------:R-:W-:Y:S01]  /*0610*/  LOP3.LUT R3, R4, 0x1, RZ, 0xc0, !PT ;  /* 0x0000000104037812 */ /* 0x000fe200078ec0ff */
[----:B------:R-:W-:Y:S01]  /*0620*/  ULDC.64 UR4, c[0x0][0x118] ;  /* 0x0000460000047ab9 */ /* 0x000fe20000000a00 */
[----:B------:R-:W-:Y:S01]  /*0630*/  LOP3.LUT R0, R0, 0x1c0, RZ, 0xc0, !PT ;  /* 0x000001c000007812 */ /* 0x000fe200078ec0ff */
[----:B------:R-:W-:Y:S01]  /*0640*/  IMAD.IADD R8, R8, 0x1, -R2 ;  /* 0x0000000108087824 */ /* 0x000fe200078e0a02 */
[----:B------:R-:W-:Y:S01]  /*0650*/  ISETP.NE.U32.AND P0, PT, R3, 0x1, PT ;  /* 0x000000010300780c */ /* 0x000fe20003f05070 */
[----:B------:R-:W-:Y:S01]  /*0660*/  IMAD.SHL.U32 R2, R216, 0x10, RZ ;  /* 0x00000010d8027824 */ /* 0x000fe200078e00ff */
[----:B------:R-:W-:Y:S01]  /*0670*/  LOP3.LUT R208, R0, 0x8, R10, 0xf8, !PT ;  /* 0x0000000800d07812 */ /* 0x000fe200078ef80a */
[----:B------:R-:W-:Y:S01]  /*0680*/  IMAD.SHL.U32 R3, R4, 0x40, RZ ;  /* 0x0000004004037824 */ /* 0x000fe200078e00ff */
[----:B------:R-:W-:Y:S01]  /*0690*/  LOP3.LUT P4, RZ, R7, 0x4, RZ, 0xc0, !PT ;  /* 0x0000000407ff7812 */ /* 0x000fe2000788c0ff */
[----:B------:R-:W-:Y:S01]  /*06a0*/  ULOP3.LUT UR59, UR37, UR59, URZ, 0x3c, !UPT ;  /* 0x0000003b253b7292 */ /* 0x000fe2000f8e3c3f */
[----:B------:R-:W-:Y:S01]  /*06b0*/  LOP3.LUT R5, R0, 0x10, R2, 0xf8, !PT ;  /* 0x0000001000057812 */ /* 0x000fe200078ef802 */
[----:B------:R-:W-:Y:S01]  /*06c0*/  IMAD R2, R245, 0x800, R213 ;  /* 0x00000800f5027824 */ /* 0x000fe200078e02d5 */
[----:B------:R-:W-:Y:S01]  /*06d0*/  SHF.R.U32.HI R0, RZ, 0x3, R0 ;  /* 0x00000003ff007819 */ /* 0x000fe20000011600 */
[----:B------:R-:W-:Y:S01]  /*06e0*/  UISETP.NE.AND UP6, UPT, UR10, URZ, UPT ;  /* 0x0000003f0a00728c */ /* 0x000fe2000bfc5270 */
[----:B------:R-:W-:Y:S01]  /*06f0*/  LOP3.LUT R5, R5, 0x8, R10, 0xf8, !PT ;  /* 0x0000000805057812 */ /* 0x000fe200078ef80a */
[----:B------:R-:W-:Y:S01]  /*0700*/  USHF.R.S32.HI UR60, URZ, 0x1f, UR37 ;  /* 0x0000001f3f3c7899 */ /* 0x000fe20008011425 */
[----:B------:R-:W-:Y:S01]  /*0710*/  LOP3.LUT R208, R208, R0, RZ, 0x3c, !PT ;  /* 0x00000000d0d07212 */ /* 0x000fe200078e3cff */
[----:B------:R-:W-:Y:S01]  /*0720*/  USHF.R.S32.HI UR61, URZ, 0x1f, UR37 ;  /* 0x0000001f3f3d7899 */ /* 0x000fe20008011425 */
[----:B------:R-:W-:Y:S01]  /*0730*/  LOP3.LUT P3, RZ, R7, 0x2, RZ, 0xc0, !PT ;  /* 0x0000000207ff7812 */ /* 0x000fe2000786c0ff */
[----:B------:R-:W-:Y:S01]  /*0740*/  UIMAD.WIDE.U32 UR42, UR38, UR44, URZ ;  /* 0x0000002c262a72a5 */ /* 0x000fe2000f8e003f */
[----:B------:R-:W-:Y:S01]  /*0750*/  LOP3.LUT R213, R213, R5, R0, 0xf6, !PT ;  /* 0x00000005d5d57212 */ /* 0x000fe200078ef600 */
[----:B------:R-:W-:Y:S01]  /*0760*/  IMAD.IADD R208, R2, 0x1, R208 ;  /* 0x0000000102d07824 */ /* 0x000fe200078e02d0 */
[----:B------:R-:W-:Y:S01]  /*0770*/  SHF.R.S32.HI R2, RZ, 0x6, R12 ;  /* 0x00000006ff027819 */ /* 0x000fe2000001140c */
[----:B------:R-:W-:Y:S01]  /*0780*/  IMAD.SHL.U32 R5, R245, 0x20, RZ ;  /* 0x00000020f5057824 */ /* 0x000fe200078e00ff */
[----:B------:R-:W-:Y:S01]  /*0790*/  LOP3.LUT R0, R3, 0x1c0, RZ, 0xc0, !PT ;  /* 0x000001c003007812 */ /* 0x000fe200078ec0ff */
[----:B------:R-:W-:Y:S01]  /*07a0*/  IMAD.SHL.U32 R209, R208, 0x2, RZ ;  /* 0x00000002d0d17824 */ /* 0x000fe200078e00ff */
[----:B------:R-:W-:Y:S01]  /*07b0*/  R2P PR, R4, 0x6 ;  /* 0x0000000604007804 */ /* 0x000fe20000000000 */
[C---:B------:R-:W-:Y:S01]  /*07c0*/  IMAD R222, R2.reuse, 0x200, R6 ;  /* 0x0000020002de7824 */ /* 0x040fe200078e0206 */
[----:B------:R-:W-:Y:S01]  /*07d0*/  SHF.R.U32.HI R3, RZ, 0x3, R0 ;  /* 0x00000003ff037819 */ /* 0x000fe20000011600 */
[----:B------:R-:W-:Y:S01]  /*07e0*/  IMAD.SHL.U32 R2, R2, 0x8, RZ ;  /* 0x0000000802027824 */ /* 0x000fe200078e00ff */
[C---:B------:R-:W-:Y:S01]  /*07f0*/  LOP3.LUT P6, RZ, R8.reuse, 0x4, RZ, 0xc0, !PT ;  /* 0x0000000408ff7812 */ /* 0x040fe200078cc0ff */
[----:B------:R-:W-:Y:S01]  /*0800*/  IMAD.SHL.U32 R4, R11, 0x20, RZ ;  /* 0x000000200b047824 */ /* 0x000fe200078e00ff */
[----:B------:R-:W-:Y:S01]  /*0810*/  LOP3.LUT P5, RZ, R8, 0x2, RZ, 0xc0, !PT ;  /* 0x0000000208ff7812 */ /* 0x000fe200078ac0ff */
[----:B------:R-:W-:Y:S01]  /*0820*/  IMAD.SHL.U32 R222, R222, 0x2, RZ ;  /* 0x00000002dede7824 */ /* 0x000fe200078e00ff */
[----:B------:R-:W-:Y:S01]  /*0830*/  LOP3.LUT R2, R2, 0x18, RZ, 0xc0, !PT ;  /* 0x0000001802027812 */ /* 0x000fe200078ec0ff */
[----:B------:R-:W-:Y:S01]  /*0840*/  UIMAD UR54, UR39, UR44, URZ ;  /* 0x0000002c273672a4 */ /* 0x000fe2000f8e023f */
[----:B------:R-:W-:Y:S01]  /*0850*/  SEL R212, R214, 0xffffffc0, !P4 ;  /* 0xffffffc0d6d47807 */ /* 0x000fe20006000000 */
[----:B------:R-:W-:Y:S01]  /*0860*/  USHF.R.S32.HI UR56, URZ, 0x1f, UR49 ;  /* 0x0000001f3f387899 */ /* 0x000fe20008011431 */
[----:B------:R-:W-:Y:S01]  /*0870*/  LOP3.LUT R7, R2, 0x20, R4, 0xf8, !PT ;  /* 0x0000002002077812 */ /* 0x000fe200078ef804 */
[----:B------:R-:W-:Y:S01]  /*0880*/  UIMAD UR53, UR7, UR53, URZ ;  /* 0x00000035073572a4 */ /* 0x000fe2000f8e023f */
[----:B------:R-:W-:Y:S01]  /*0890*/  LOP3.LUT R4, R0, 0x20, R5, 0xf8, !PT ;  /* 0x0000002000047812 */ /* 0x000fe200078ef805 */
[----:B------:R-:W-:Y:S01]  /*08a0*/  IMAD.SHL.U32 R5, R8, 0x40, RZ ;  /* 0x0000004008057824 */ /* 0x000fe200078e00ff */
[----:B------:R-:W-:Y:S01]  /*08b0*/  LOP3.LUT R6, R3, R0, R2, 0x1e, !PT ;  /* 0x0000000003067212 */ /* 0x000fe200078e1e02 */
[----:B------:R-:W-:Y:S01]  /*08c0*/  IMAD.SHL.U32 R0, R13, 0x2, RZ ;  /* 0x000000020d007824 */ /* 0x000fe200078e00ff */
[----:B------:R-:W-:Y:S01]  /*08d0*/  LOP3.LUT R3, R4, R3, RZ, 0x3c, !PT ;  /* 0x0000000304037212 */ /* 0x000fe200078e3cff */
[----:B------:R-:W-:Y:S01]  /*08e0*/  @!UP5 UIMAD UR52, UR8, UR52, URZ ;  /* 0x000000340834d2a4 */ /* 0x000fe2000f8e023f */
[----:B------:R-:W-:Y:S01]  /*08f0*/  SEL R214, R214, 0xffffffc0, !P6 ;  /* 0xffffffc0d6d67807 */ /* 0x000fe20007000000 */
[--C-:B------:R-:W-:Y:S01]  /*0900*/  IMAD R4, R246, 0x400, R0.reuse ;  /* 0x00000400f6047824 */ /* 0x100fe200078e0200 */
[----:B------:R-:W-:Y:S01]  /*0910*/  SEL R232, R232, 0x10, !P0 ;  /* 0x00000010e8e87807 */ /* 0x000fe20004000000 */
[----:B------:R-:W-:Y:S01]  /*0920*/  IMAD R2, R216, 0x400, R0 ;  /* 0x00000400d8027824 */ /* 0x000fe200078e0200 */
[----:B------:R-:W-:Y:S01]  /*0930*/  LOP3.LUT R0, R5, 0x1c0, RZ, 0xc0, !PT ;  /* 0x000001c005007812 */ /* 0x000fe200078ec0ff */
[----:B------:R-:W-:Y:S01]  /*0940*/  IMAD.IADD R230, R4, 0x1, R3 ;  /* 0x0000000104e67824 */ /* 0x000fe200078e0203 */
[----:B------:R-:W-:Y:S01]  /*0950*/  SHF.R.S32.HI R227, RZ, 0x2, R227 ;  /* 0x00000002ffe37819 */ /* 0x000fe200000114e3 */
[----:B------:R-:W-:Y:S01]  /*0960*/  IMAD.IADD R6, R2, 0x1, R6 ;  /* 0x0000000102067824 */ /* 0x000fe200078e0206 */
[--C-:B------:R-:W-:Y:S01]  /*0970*/  SHF.R.U32.HI R2, RZ, 0x3, R0.reuse ;  /* 0x00000003ff027819 */ /* 0x100fe20000011600 */
[----:B------:R-:W-:Y:S01]  /*0980*/  IMAD.SHL.U32 R4, R11, 0x8, RZ ;  /* 0x000000080b047824 */ /* 0x000fe200078e00ff */
[----:B------:R-:W-:Y:S01]  /*0990*/  IADD3 R237, R228, 0x40, RZ ;  /* 0x00000040e4ed7810 */ /* 0x000fe20007ffe0ff */
[----:B------:R-:W-:Y:S01]  /*09a0*/  IMAD.SHL.U32 R3, R9, 0x40, RZ ;  /* 0x0000004009037824 */ /* 0x000fe200078e00ff */
[----:B------:R-:W-:Y:S01]  /*09b0*/  LOP3.LUT R5, R2, R7, R0, 0x1e, !PT ;  /* 0x0000000702057212 */ /* 0x000fe200078e1e00 */
[----:B------:R-:W-:Y:S01]  /*09c0*/  IMAD.SHL.U32 R230, R230, 0x2, RZ ;  /* 0x00000002e6e67824 */ /* 0x000fe200078e00ff */
[----:B------:R-:W-:Y:S01]  /*09d0*/  LOP3.LUT R4, R0, 0x8, R4, 0xf8, !PT ;  /* 0x0000000800047812 */ /* 0x000fe200078ef804 */
[----:B------:R-:W-:Y:S01]  /*09e0*/  IMAD R227, R246, 0x10, R227 ;  /* 0x00000010f6e37824 */ /* 0x000fe200078e02e3 */
[----:B------:R-:W-:Y:S01]  /*09f0*/  LOP3.LUT R0, R3, 0xfffffe00, RZ, 0xc0, !PT ;  /* 0xfffffe0003007812 */ /* 0x000fe200078ec0ff */
[----:B------:R-:W-:Y:S01]  /*0a00*/  IMAD.IADD R233, R230, 0x1, R232 ;  /* 0x00000001e6e97824 */ /* 0x000fe200078e02e8 */
[----:B------:R-:W-:Y:S01]  /*0a10*/  LOP3.LUT R2, R4, R2, RZ, 0x3c, !PT ;  /* 0x0000000204027212 */ /* 0x000fe200078e3cff */
[----:B------:R-:W-:Y:S01]  /*0a20*/  USHF.R.S32.HI UR51, URZ, 0x1f, UR47 ;  /* 0x0000001f3f337899 */ /* 0x000fe2000801142f */
[----:B------:R-:W-:Y:S01]  /*0a30*/  IADD3 R231, R230, 0x20, RZ ;  /* 0x00000020e6e77810 */ /* 0x000fe20007ffe0ff */
[--C-:B------:R-:W-:Y:S01]  /*0a40*/  IMAD R216, R216, 0x400, R0.reuse ;  /* 0x00000400d8d87824 */ /* 0x100fe200078e0200 */
        /* <DEDUP_REMOVED lines=11> */
[----:B------:R-:W-:Y:S01]  /*0b00*/  IMAD R2, R208, 0x2, R2 ;  /* 0x00000002d0027824 */ /* 0x000fe200078e0202 */
[----:B------:R-:W-:Y:S01]  /*0b10*/  IADD3 R243, R242, 0x40, RZ ;  /* 0x00000040f2f37810 */ /* 0x000fe20007ffe0ff */
[----:B------:R-:W-:Y:S01]  /*0b20*/  IMAD.IADD R211, R210, 0x1, R218 ;  /* 0x00000001d2d37824 */ /* 0x000fe200078e02da */
[----:B------:R-:W-:Y:S01]  /*0b30*/  IADD3 R236, R228, 0x80, RZ ;  /* 0x00000080e4ec7810 */ /* 0x000fe20007ffe0ff */
[----:B------:R-:W-:Y:S01]  /*0b40*/  IMAD.IADD R217, R214, 0x1, R216 ;  /* 0x00000001d6d97824 */ /* 0x000fe200078e02d8 */
[----:B------:R-:W-:Y:S01]  /*0b50*/  IADD3 R238, R228, 0xc0, RZ ;  /* 0x000000c0e4ee7810 */ /* 0x000fe20007ffe0ff */
[----:B------:R-:W-:Y:S01]  /*0b60*/  IMAD R208, R208, 0x2, R212 ;  /* 0x00000002d0d07824 */ /* 0x000fe200078e02d4 */
[----:B------:R-:W-:Y:S01]  /*0b70*/  @P2 IADD3 R243, R242, -0x40, RZ ;  /* 0xffffffc0f2f32810 */ /* 0x000fe20007ffe0ff */
[----:B------:R-:W-:Y:S01]  /*0b80*/  IMAD.IADD R3, R212, 0x1, R2 ;  /* 0x00000001d4037824 */ /* 0x000fe200078e0202 */
[----:B------:R-:W-:Y:S01]  /*0b90*/  USHF.R.S32.HI UR50, URZ, 0x1f, UR46 ;  /* 0x0000001f3f327899 */ /* 0x000fe2000801142e */
[----:B------:R-:W-:Y:S01]  /*0ba0*/  IMAD R212, R213, 0x2, R212 ;  /* 0x00000002d5d47824 */ /* 0x000fe200078e02d4 */
[----:B------:R-:W-:Y:S01]  /*0bb0*/  ULDC.U8 UR32, c[0x0][0x2d8] ;  /* 0x0000b60000207ab9 */ /* 0x000fe20000000000 */
[----:B------:R-:W-:-:S02]  /*0bc0*/  IMAD.IADD R215, R210, 0x1, R214 ;  /* 0x00000001d2d77824 */ /* 0x000fc400078e02d6 */
[----:B------:R-:W-:Y:S02]  /*0bd0*/  IMAD.IADD R219, R218, 0x1, R216 ;  /* 0x00000001dadb7824 */ /* 0x000fe400078e02d8 */
[----:B------:R-:W-:Y:S02]  /*0be0*/  IMAD.SHL.U32 R213, R213, 0x2, RZ ;  /* 0x00000002d5d57824 */ /* 0x000fe400078e00ff */
[----:B------:R-:W-:Y:S02]  /*0bf0*/  IMAD.IADD R232, R232, 0x1, R231 ;  /* 0x00000001e8e87824 */ /* 0x000fe400078e02e7 */
[----:B------:R-:W-:Y:S02]  /*0c00*/  IMAD.IADD R214, R211, 0x1, R214 ;  /* 0x00000001d3d67824 */ /* 0x000fe400078e02d6 */
[----:B------:R-:W-:Y:S02]  /*0c10*/  IMAD.IADD R218, R218, 0x1, R217 ;  /* 0x00000001dada7824 */ /* 0x000fe400078e02d9 */
.L_x_502:
        /* <DEDUP_REMOVED lines=35> */
[----:B------:R-:W-:Y:S02]  /*0e50*/  UMOV UR34, 0xffffffff ;  /* 0xffffffff00227882 */ /* 0x000fe40000000000 */
[----:B------:R-:W-:Y:S02]  /*0e60*/  ULDC UR8, c[0x0][0xc] ;  /* 0x0000030000087ab9 */ /* 0x000fe40000000800 */
[----:B------:R-:W-:Y:S02]  /*0e70*/  USHF.L.U32 UR8, UR8, 0x6, URZ ;  /* 0x0000000608087899 */ /* 0x000fe4000800063f */
[----:B------:R-:W-:Y:S01]  /*0e80*/  UMOV UR33, URZ ;  /* 0x0000003f00217c82 */ /* 0x000fe20008000000 */
[----:B------:R-:W-:Y:S01]  /*0e90*/  SHF.R.S32.HI R24, RZ, 0x1f, R239 ;  /* 0x0000001fff187819 */ /* 0x000fe200000114ef */
[----:B-1----:R-:W-:-:S04]  /*0ea0*/  USHF.L.U32 UR6, UR25, 0x6, URZ ;  /* 0x0000000619067899 */ /* 0x002fc8000800063f */
[----:B------:R-:W-:-:S03]  /*0eb0*/  UIMAD UR6, UR8, UR41, UR6 ;  /* 0x00000029080672a4 */ /* 0x000fc6000f8e0206 */
[----:B------:R-:W-:Y:S01]  /*0ec0*/  ULDC UR8, c[0x0][0x218] ;  /* 0x0000860000087ab9 */ /* 0x000fe20000000800 */
        /* <DEDUP_REMOVED lines=19> */
.L_x_458:
        /* <DEDUP_REMOVED lines=21> */
[----:B------:R-:W-:Y:S02]  /*1150*/  UISETP.NE.AND UP0, UPT, UR34, -0x1, UPT ;  /* 0xffffffff2200788c */ /* 0x000fe4000bf05270 */
[----:B------:R-:W-:Y:S02]  /*1160*/  ULDC.64 UR10, c[0x0][0x178] ;  /* 0x00005e00000a7ab9 */ /* 0x000fe40000000a00 */
[----:B------:R-:W-:Y:S02]  /*1170*/  ULDC.64 UR8, c[0x0][0x190] ;  /* 0x0000640000087ab9 */ /* 0x000fe40000000a00 */
[----:B------:R-:W-:Y:S01]  /*1180*/  UISETP.NE.AND UP2, UPT, UR13, -0x1, UPT ;  /* 0xffffffff0d00788c */ /* 0x000fe2000bf45270 */
[----:B------:R-:W-:Y:S01]  /*1190*/  PLOP3.LUT P1, PT, PT, PT, UP0, 0x80, 0x0 ;  /* 0x000000000000781c */ /* 0x000fe20003f2f008 */
[----:B------:R-:W-:Y:S02]  /*11a0*/  UIADD3 UR12, UR31, 0x3f, URZ ;  /* 0x0000003f1f0c7890 */ /* 0x000fe4000fffe03f */
[----:B------:R-:W-:-:S02]  /*11b0*/  UIMAD UR14, UR40, UR10, URZ ;  /* 0x0000000a280e72a4 */ /* 0x000fc4000f8e023f */
[----:B------:R-:W-:Y:S02]  /*11c0*/  UIMAD.WIDE.U32 UR6, UR13, UR8, URZ ;  /* 0x000000080d0672a5 */ /* 0x000fe4000f8e003f */
[----:B------:R-:W-:Y:S02]  /*11d0*/  UIMAD UR16, UR13, UR9, URZ ;  /* 0x000000090d1072a4 */ /* 0x000fe4000f8e023f */
[----:B------:R-:W-:Y:S02]  /*11e0*/  UIMAD.WIDE.U32 UR8, UR35, UR10, URZ ;  /* 0x0000000a230872a5 */ /* 0x000fe4000f8e003f */
[----:B------:R-:W-:Y:S02]  /*11f0*/  USHF.R.S32.HI UR15, URZ, 0x1f, UR12 ;  /* 0x0000001f3f0f7899 */ /* 0x000fe4000801140c */
[----:B------:R-:W-:Y:S02]  /*1200*/  UIMAD UR14, UR35, UR11, UR14 ;  /* 0x0000000b230e72a4 */ /* 0x000fe4000f8e020e */
[----:B------:R-:W-:-:S02]  /*1210*/  @UP0 UIADD3 UR10, UR33, UR34, URZ ;  /* 0x00000022210a0290 */ /* 0x000fc4000fffe03f */
[----:B------:R-:W-:Y:S02]  /*1220*/  ULEA.HI UR11, UR15, UR12, URZ, 0x6 ;  /* 0x0000000c0f0b7291 */ /* 0x000fe4000f8f303f */
[----:B------:R-:W-:Y:S02]  /*1230*/  UIADD3 UR26, UR9, UR14, URZ ;  /* 0x0000000e091a7290 */ /* 0x000fe4000fffe03f */
[----:B------:R-:W-:Y:S02]  /*1240*/  USEL UR28, UR8, UR6, !UP2 ;  /* 0x00000006081c7287 */ /* 0x000fe4000d000000 */
[----:B------:R-:W-:Y:S02]  /*1250*/  @UP2 UIADD3 UR26, UR7, UR16, URZ ;  /* 0x00000010071a2290 */ /* 0x000fe4000fffe03f */
[----:B------:R-:W-:Y:S02]  /*1260*/  ULDC.64 UR8, c[0x0][0x198] ;  /* 0x0000660000087ab9 */ /* 0x000fe40000000a00 */
[----:B------:R-:W-:-:S02]  /*1270*/  @UP0 UIMAD.WIDE.U32 UR6, UR10, UR8, URZ ;  /* 0x000000080a0602a5 */ /* 0x000fc4000f8e003f */
[----:B------:R-:W-:Y:S02]  /*1280*/  ULOP3.LUT UR8, UR11, 0xffffffc0, URZ, 0xc0, !UPT ;  /* 0xffffffc00b087892 */ /* 0x000fe4000f8ec03f */
[----:B------:R-:W-:Y:S02]  /*1290*/  @UP0 UIMAD UR24, UR10, UR9, UR7 ;  /* 0x000000090a1802a4 */ /* 0x000fe4000f8e0207 */
[----:B------:R-:W-:Y:S02]  /*12a0*/  UIADD3 UR19, UR8, -0x40, URZ ;  /* 0xffffffc008137890 */ /* 0x000fe4000fffe03f */
[----:B------:R-:W-:Y:S02]  /*12b0*/  USHF.R.S32.HI UR36, URZ, 0x6, UR11 ;  /* 0x000000063f247899 */ /* 0x000fe4000801140b */
[----:B------:R-:W-:Y:S02]  /*12c0*/  USHF.R.S32.HI UR29, URZ, 0x1f, UR19 ;  /* 0x0000001f3f1d7899 */ /* 0x000fe40008011413 */
[----:B------:R-:W-:Y:S01]  /*12d0*/  @UP0 UMOV UR22, UR6 ;  /* 0x0000000600160c82 */ /* 0x000fe20008000000 */
[----:B------:R-:W-:Y:S05]  /*12e0*/  @P1 BRA `(.L_x_460) ;  /* 0x000000c000001947 */ /* 0x000fea0003800000 */
[----:B------:R-:W-:Y:S02]  /*12f0*/  USHF.R.S32.HI UR6, URZ, 0x1f, UR33 ;  /* 0x0000001f3f067899 */ /* 0x000fe40008011421 */
[----:B------:R-:W-:-:S02]  /*1300*/  ULDC.64 UR8, c[0x0][0x198] ;  /* 0x0000660000087ab9 */ /* 0x000fc40000000a00 */
        /* <DEDUP_REMOVED lines=9> */
[----:B------:R-:W-:Y:S02]  /*13a0*/  UIADD3 UR24, UR7, UR8, URZ ;  /* 0x0000000807187290 */ /* 0x000fe4000fffe03f */
.L_x_460:
        /* <DEDUP_REMOVED lines=34> */
[----:B------:R-:W-:Y:S02]  /*15d0*/  ULDC.64 UR10, c[0x0][0x188] ;  /* 0x00006200000a7ab9 */ /* 0x000fe40000000a00 */
[----:B------:R-:W-:Y:S02]  /*15e0*/  UIMAD UR9, UR33, UR9, UR6 ;  /* 0x00000009210972a4 */ /* 0x000fe4000f8e0206 */
[----:B------:R-:W-:-:S04]  /*15f0*/  UIMAD UR6, UR40, UR10, URZ ;  /* 0x0000000a280672a4 */ /* 0x000fc8000f8e023f */
[----:B------:R-:W-:Y:S02]  /*1600*/  UIMAD UR11, UR35, UR11, UR6 ;  /* 0x0000000b230b72a4 */ /* 0x000fe4000f8e0206 */
[----:B------:R-:W-:-:S04]  /*1610*/  UIMAD.WIDE.U32 UR6, UR33, UR8, URZ ;  /* 0x00000008210672a5 */ /* 0x000fc8000f8e003f */
[----:B------:R-:W-:-:S04]  /*1620*/  UIADD3 UR7, UR7, UR9, URZ ;  /* 0x0000000907077290 */ /* 0x000fc8000fffe03f */
[----:B------:R-:W-:-:S04]  /*1630*/  UIMAD.WIDE.U32 UR6, UR35, UR10, UR6 ;  /* 0x0000000a230672a5 */ /* 0x000fc8000f8e0006 */
[----:B------:R-:W-:-:S03]  /*1640*/  UIADD3 UR23, UR7, UR11, URZ ;  /* 0x0000000b07177290 */ /* 0x000fc6000fffe03f */
[----:B------:R-:W-:Y:S02]  /*1650*/  UMOV UR21, UR6 ;  /* 0x0000000600157c82 */ /* 0x000fe40008000000 */
.L_x_461:
[----:B------:R-:W-:Y:S01]  /*1660*/  ULDC.64 UR8, c[0x0][0x370] ;  /* 0x0000dc0000087ab9 */ /* 0x000fe20000000a00 */
[----:B------:R-:W-:Y:S01]  /*1670*/  PLOP3.LUT P0, PT, PT, PT, UP5, 0x80, 0x0 ;  /* 0x000000000000781c */ /* 0x000fe20003f0f058 */
[----:B------:R-:W-:Y:S02]  /*1680*/  @UP2 UIMAD.WIDE.U32 UR6, UR13, UR8, URZ ;  /* 0x000000080d0622a5 */ /* 0x000fe4000f8e003f */
[----:B------:R-:W-:Y:S02]  /*1690*/  ULDC UR11, c[0x0][0x224] ;  /* 0x00008900000b7ab9 */ /* 0x000fe40000000800 */
[----:B------:R-:W-:Y:S02]  /*16a0*/  @UP2 UIMAD UR18, UR13, UR9, UR7 ;  /* 0x000000090d1222a4 */ /* 0x000fe4000f8e0207 */
[----:B------:R-:W-:Y:S02]  /*16b0*/  USHF.L.U32 UR15, UR35, 0x7, URZ ;  /* 0x00000007230f7899 */ /* 0x000fe4000800063f */
[----:B------:R-:W-:-:S02]  /*16c0*/  @UP2 UMOV UR16, UR6 ;  /* 0x0000000600102c82 */ /* 0x000fc40008000000 */
        /* <DEDUP_REMOVED lines=22> */
[----:B------:R-:W-:Y:S02]  /*1830*/  UIADD3 UR6, UP1, UR19, UR6, URZ ;  /* 0x0000000613067290 */ /* 0x000fe4000ff3e03f */
[----:B------:R-:W-:Y:S02]  /*1840*/  ULDC UR15, c[0x0][0x234] ;  /* 0x00008d00000f7ab9 */ /* 0x000fe40000000800 */
        /* <DEDUP_REMOVED lines=14> */
.L_x_462:
[----:B------:R-:W-:-:S04]  /*1930*/  UMOV UR8, UR53 ;  /* 0x0000003500087c82 */ /* 0x000fc80008000000 */
.L_x_463:
[----:B------:R-:W-:Y:S01]  /*1940*/  UIADD3 UR6, UP4, UP3, UR6, UR47, UR49 ;  /* 0x0000002f06067290 */ /* 0x000fe2000fb9e031 */
[----:B------:R-:W1:Y:S01]  /*1950*/  S2R R21, SR_TID.X ;  /* 0x0000000000157919 */ /* 0x000e620000002100 */
[----:B------:R-:W-:Y:S01]  /*1960*/  UIADD3 UR15, UR19, UR15, URZ ;  /* 0x0000000f130f7290 */ /* 0x000fe2000fffe03f */
[----:B------:R-:W-:Y:S01]  /*1970*/  IADD3 R14, P0, R239, UR19, RZ ;  /* 0x00000013ef0e7c10 */ /* 0x000fe2000ff1e0ff */
[----:B------:R-:W-:Y:S01]  /*1980*/  UIADD3 UR27, UP2, UP1, UR12, UR6, UR14 ;  /* 0x000000060c1b7290 */ /* 0x000fe2000f95e00e */
[----:B------:R-:W-:Y:S01]  /*1990*/  IMAD.U32 R7, RZ, RZ, UR19 ;  /* 0x00000013ff077e24 */ /* 0x000fe2000f8e00ff */
[----:B------:R-:W-:Y:S01]  /*19a0*/  UIADD3.X UR6, UR9, UR51, UR56, UP4, UP3 ;  /* 0x0000003309067290 */ /* 0x000fe2000a7e6438 */
[----:B------:R-:W-:Y:S01]  /*19b0*/  SHF.R.S32.HI R229, RZ, 0x1f, R228 ;  /* 0x0000001fffe57819 */ /* 0x000fe200000114e4 */
[----:B------:R-:W-:Y:S01]  /*19c0*/  ULDC UR13, c[0x0][0x2e8] ;  /* 0x0000ba00000d7ab9 */ /* 0x000fe20000000800 */
[----:B------:R-:W-:Y:S01]  /*19d0*/  IADD3.X R16, R24, UR29, RZ, P0, !PT ;  /* 0x0000001d18107c10 */ /* 0x000fe200087fe4ff */
[----:B------:R-:W-:Y:S01]  /*19e0*/  UIADD3.X UR25, UR10, UR6, UR11, UP2, UP1 ;  /* 0x000000060a197290 */ /* 0x000fe200097e240b */
[----:B------:R-:W-:Y:S01]  /*19f0*/  IMAD.U32 R9, RZ, RZ, UR37 ;  /* 0x00000025ff097e24 */ /* 0x000fe2000f8e00ff */
[----:B------:R-:W-:Y:S01]  /*1a00*/  BSSY B1, `(.L_x_459) ;  /* 0x0000905000017945 */ /* 0x000fe20003800000 */
[----:B------:R-:W-:Y:S01]  /*1a10*/  ULDC.64 UR6, c[0x0][0x1a8] ;  /* 0x00006a0000067ab9 */ /* 0x000fe20000000a00 */
[----:B------:R-:W-:Y:S01]  /*1a20*/  IMAD R8, R16, c[0x0][0x190], RZ ;  /* 0x0000640010087a24 */ /* 0x000fe200078e02ff */
[----:B------:R-:W-:Y:S01]  /*1a30*/  UIMAD UR6, UR60, UR6, URZ ;  /* 0x000000063c0672a4 */ /* 0x000fe2000f8e023f */
[----:B------:R-:W-:Y:S01]  /*1a40*/  IMAD.U32 R12, RZ, RZ, UR37 ;  /* 0x00000025ff0c7e24 */ /* 0x000fe2000f8e00ff */
        /* <DEDUP_REMOVED lines=12> */
[----:B------:R-:W-:Y:S01]  /*1b10*/  UIMAD UR12, UR37, UR7, UR6 ;  /* 0x00000007250c72a4 */ /* 0x000fe2000f8e0206 */
[----:B------:R-:W-:Y:S01]  /*1b20*/  IADD3 R4, P2, R228, UR16, RZ ;  /* 0x00000010e4047c10 */ /* 0x000fe2000ff5e0ff */
[----:B------:R-:W-:Y:S01]  /*1b30*/  UIADD3 UR6, UR19, UR8, URZ ;  /* 0x0000000813067290 */ /* 0x000fe2000fffe03f */
[----:B------:R-:W-:Y:S01]  /*1b40*/  IMAD.IADD R21, R21, 0x1, -R5 ;  /* 0x0000000115157824 */ /* 0x000fe200078e0a05 */
[----:B------:R-:W-:Y:S01]  /*1b50*/  UIADD3 UR8, UR36, -0x1, URZ ;  /* 0xffffffff24087890 */ /* 0x000fe2000fffe03f */
[----:B------:R-:W-:Y:S01]  /*1b60*/  IADD3.X R5, R229, UR18, RZ, P2, !PT ;  /* 0x00000012e5057c10 */ /* 0x000fe200097fe4ff */
[----:B------:R-:W-:Y:S01]  /*1b70*/  UMOV UR19, 0x4 ;  /* 0x0000000400137882 */ /* 0x000fe20000000000 */
[----:B------:R-:W-:Y:S01]  /*1b80*/  IMAD R6, R6, UR48, R21 ;  /* 0x0000003006067c24 */ /* 0x000fe2000f8e0215 */
[----:B------:R-:W-:-:S02]  /*1b90*/  UIMAD.WIDE UR6, UR6, UR19, UR10 ;  /* 0x00000013060672a5 */ /* 0x000fc4000f8e020a */
[----:B------:R-:W-:Y:S02]  /*1ba0*/  IMAD.WIDE.U32 R4, R7, c[0x0][0x370], R4 ;  /* 0x0000dc0007047a25 */ /* 0x000fe400078e0004 */
[----:B------:R-:W-:-:S03]  /*1bb0*/  IADD3 R10, P0, R6, UR27, RZ ;  /* 0x0000001b060a7c10 */ /* 0x000fc6000ff1e0ff */
[----:B------:R-:W-:Y:S01]  /*1bc0*/  UMOV UR11, UR6 ;  /* 0x00000006000b7c82 */ /* 0x000fe20008000000 */
[----:B------:R-:W-:Y:S01]  /*1bd0*/  LEA.HI.X.SX32 R11, R6, UR25, 0x1, P0 ;  /* 0x00000019060b7c11 */ /* 0x000fe200080f0eff */
[----:B------:R-:W-:Y:S01]  /*1be0*/  UIADD3 UR6, -UR20, UR31, UR17 ;  /* 0x0000001f14067290 */ /* 0x000fe2000fffe111 */
[----:B------:R-:W-:Y:S01]  /*1bf0*/  IMAD.WIDE.U32 R6, R14, c[0x0][0x190], R228 ;  /* 0x000064000e067a25 */ /* 0x000fe200078e00e4 */
[----:B------:R-:W-:Y:S01]  /*1c00*/  IADD3 R5, R5, UR9, RZ ;  /* 0x0000000905057c10 */ /* 0x000fe2000fffe0ff */
[----:B------:R-:W-:Y:S02]  /*1c10*/  UMOV UR10, UR7 ;  /* 0x00000007000a7c82 */ /* 0x000fe40008000000 */
[----:B------:R-:W-:Y:S01]  /*1c20*/  UIADD3 UR6, UR6, -UR13, URZ ;  /* 0x8000000d06067290 */ /* 0x000fe2000fffe03f */
[----:B------:R-:W-:Y:S01]  /*1c30*/  IADD3 R8, P0, R6, UR28, RZ ;  /* 0x0000001c06087c10 */ /* 0x000fe2000ff1e0ff */
[----:B------:R-:W-:Y:S02]  /*1c40*/  IMAD.WIDE.U32 R4, R9, c[0x0][0x378], R4 ;  /* 0x0000de0009047a25 */ /* 0x000fe400078e0004 */
[----:B------:R-:W-:Y:S01]  /*1c50*/  USHF.R.S32.HI UR13, URZ, 0x1f, UR6 ;  /* 0x0000001f3f0d7899 */ /* 0x000fe20008011406 */
[----:B------:R-:W-:Y:S01]  /*1c60*/  IADD3.X R9, R7, UR26, R17, P0, !PT ;  /* 0x0000001a07097c10 */ /* 0x000fe200087fe411 */
[----:B------:R-:W-:Y:S01]  /*1c70*/  IMAD.MOV.U32 R6, RZ, RZ, R4 ;  /* 0x000000ffff067224 */ /* 0x000fe200078e0004 */
[----:B------:R-:W-:Y:S01]  /*1c80*/  LEA R220, P0, R10, c[0x0][0x350], 0x2 ;  /* 0x0000d4000adc7a11 */ /* 0x000fe200078010ff */
[----:B------:R-:W-:Y:S01]  /*1c90*/  ULEA.HI UR13, UR13, UR6, URZ, 0x6 ;  /* 0x000000060d0d7291 */ /* 0x000fe2000f8f303f */
[----:B------:R-:W-:Y:S01]  /*1ca0*/  IADD3 R7, R5, UR12, RZ ;  /* 0x0000000c05077c10 */ /* 0x000fe2000fffe0ff */
[----:B------:R-:W-:Y:S01]  /*1cb0*/  IMAD R5, R24, c[0x0][0x370], RZ ;  /* 0x0000dc0018057a24 */ /* 0x000fe200078e02ff */
[----:B------:R-:W-:Y:S01]  /*1cc0*/  LEA.HI.X R221, R10, c[0x0][0x354], R11, 0x2, P0 ;  /* 0x0000d5000add7a11 */ /* 0x000fe200000f140b */
[----:B------:R-:W-:Y:S01]  /*1cd0*/  USHF.R.S32.HI UR13, URZ, 0x6, UR13 ;  /* 0x000000063f0d7899 */ /* 0x000fe2000801140d */
[----:B------:R-:W-:Y:S01]  /*1ce0*/  IMAD.WIDE.U32 R12, R12, c[0x0][0x1a8], R8 ;  /* 0x00006a000c0c7a25 */ /* 0x000fe200078e0008 */
[----:B------:R-:W-:-:S02]  /*1cf0*/  ULDC.64 UR6, c[0x0][0x200] ;  /* 0x0000800000067ab9 */ /* 0x000fc40000000a00 */
[----:B------:R-:W-:Y:S01]  /*1d00*/  UISETP.LT.AND UP1, UPT, URZ, UR13, UPT ;  /* 0x0000000d3f00728c */ /* 0x000fe2000bf21270 */
[----:B------:R-:W-:Y:S01]  /*1d10*/  IMAD R4, R239, c[0x0][0x374], R5 ;  /* 0x0000dd00ef047a24 */ /* 0x000fe200078e0205 */
[----:B------:R-:W-:Y:S01]  /*1d20*/  IADD3 R18, R13, UR14, RZ ;  /* 0x0000000e0d127c10 */ /* 0x000fe2000fffe0ff */
[----:B------:R-:W-:Y:S01]  /*1d30*/  IMAD.WIDE.U32 R6, R239, c[0x0][0x370], R6 ;  /* 0x0000dc00ef067a25 */ /* 0x000fe200078e0006 */
[----:B------:R-:W-:Y:S01]  /*1d40*/  USEL UR13, URZ, UR13, !UP1 ;  /* 0x0000000d3f0d7287 */ /* 0x000fe2000c800000 */
[----:B------:R-:W-:Y:S01]  /*1d50*/  LEA R224, P3, R12, c[0x0][0x160], 0x1 ;  /* 0x000058000ce07a11 */ /* 0x000fe200078608ff */
[----:B------:R-:W-:Y:S01]  /*1d60*/  UIMAD.WIDE UR6, UR15, UR19, UR6 ;  /* 0x000000130f0672a5 */ /* 0x000fe2000f8e0206 */
[----:B------:R-:W-:Y:S01]  /*1d70*/  IMAD.IADD R11, R7, 0x1, R4 ;  /* 0x00000001070b7824 */ /* 0x000fe200078e0204 */
[----:B------:R-:W-:Y:S01]  /*1d80*/  UISETP.GT.AND UP1, UPT, UR36, UR13, UPT ;  /* 0x0000000d2400728c */ /* 0x000fe2000bf24270 */
[----:B------:R-:W-:Y:S02]  /*1d90*/  LEA R223, P2, R6, c[0x0][0x330], 0x1 ;  /* 0x0000cc0006df7a11 */ /* 0x000fe400078408ff */
[----:B------:R-:W-:-:S02]  /*1da0*/  LEA.HI.X R225, R12, c[0x0][0x164], R18, 0x1, P3 ;  /* 0x000059000ce17a11 */ /* 0x000fc400018f0c12 */
[----:B------:R-:W-:Y:S02]  /*1db0*/  LEA.HI.X R226, R6, c[0x0][0x334], R11, 0x1, P2 ;  /* 0x0000cd0006e27a11 */ /* 0x000fe400010f0c0b */
        /* <DEDUP_REMOVED lines=20> */
.L_x_465:
        /* <DEDUP_REMOVED lines=18> */
.L_x_466:
        /* <DEDUP_REMOVED lines=35> */
.L_x_468:
[----:B------:R-:W-:Y:S05]  /*2250*/  BSYNC B0 ;  /* 0x0000000000007941 */ /* 0x000fea0003800000 */
.L_x_467:
        /* <DEDUP_REMOVED lines=21> */
.L_x_470:
[----:B------:R-:W-:Y:S05]  /*23b0*/  BSYNC B0 ;  /* 0x0000000000007941 */ /* 0x000fea0003800000 */
.L_x_469:
        /* <DEDUP_REMOVED lines=31> */
.L_x_472:
[----:B------:R-:W-:Y:S05]  /*25b0*/  BSYNC B0 ;  /* 0x0000000000007941 */ /* 0x000fea0003800000 */
.L_x_471:
        /* <DEDUP_REMOVED lines=20> */
.L_x_464:
        /* <DEDUP_REMOVED lines=15> */
[----:B------:R-:W-:Y:S01]  /*27f0*/  IMAD R8, R14, c[0x0][0x374], R8 ;  /* 0x0000dd000e087a24 */ /* 0x000fe200078e0208 */
        /* <DEDUP_REMOVED lines=34> */
.L_x_475:
[----:B------:R-:W-:Y:S05]  /*2a20*/  BSYNC B0 ;  /* 0x0000000000007941 */ /* 0x000fea0003800000 */
.L_x_474:
        /* <DEDUP_REMOVED lines=48> */
.L_x_477:
[----:B------:R-:W-:Y:S05]  /*2d30*/  BSYNC B0 ;  /* 0x0000000000007941 */ /* 0x000fea0003800000 */
.L_x_476:
        /* <DEDUP_REMOVED lines=44> */
.L_x_479:
[----:B------:R-:W-:Y:S05]  /*3000*/  BSYNC B0 ;  /* 0x0000000000007941 */ /* 0x000fea0003800000 */
.L_x_478:
        /* <DEDUP_REMOVED lines=45> */
.L_x_481:
[----:B------:R-:W-:Y:S05]  /*32e0*/  BSYNC B0 ;  /* 0x0000000000007941 */ /* 0x000fea0003800000 */
.L_x_480:
[C---:B--23--:R-:W-:Y:S01]  /*32f0*/  IADD3 R4, R227.reuse, 0x8, RZ ;  /* 0x00000008e3047810 */ /* 0x04cfe20007ffe0ff */
[----:B------:R-:W-:Y:S01]  /*3300*/  USHF.R.S32.HI UR12, URZ, 0x1f, UR17 ;  /* 0x0000001f3f0c7899 */ /* 0x000fe20008011411 */
[C---:B------:R-:W-:Y:S01]  /*3310*/  ISETP.GE.AND P1, PT, R227.reuse, UR9, PT ;  /* 0x00000009e3007c0c */ /* 0x040fe2000bf26270 */
[----:B------:R-:W-:Y:S01]  /*3320*/  ULDC.64 UR14, c[0x0][0x198] ;  /* 0x00006600000e7ab9 */ /* 0x000fe20000000a00 */
[----:B------:R-:W-:Y:S01]  /*3330*/  ISETP.GE.AND P0, PT, R4, UR9, PT ;  /* 0x0000000904007c0c */ /* 0x000fe2000bf06270 */
[----:B------:R-:W-:Y:S01]  /*3340*/  UIMAD UR9, UR12, UR14, URZ ;  /* 0x0000000e0c0972a4 */ /* 0x000fe2000f8e023f */
[----:B------:R-:W-:Y:S01]  /*3350*/  IMAD.MOV.U32 R4, RZ, RZ, 0x4 ;  /* 0x00000004ff047424 */ /* 0x000fe200078e00ff */
[----:B------:R-:W-:Y:S01]  /*3360*/  MOV R235, 0x7f800000 ;  /* 0x7f80000000eb7802 */ /* 0x000fe20000000f00 */
[----:B------:R-:W-:Y:S01]  /*3370*/  IMAD.MOV.U32 R234, RZ, RZ, 0x7f800000 ;  /* 0x7f800000ffea7424 */ /* 0x000fe200078e00ff */
[----:B------:R-:W-:Y:S01]  /*3380*/  UIMAD UR9, UR17, UR15, UR9 ;  /* 0x0000000f110972a4 */ /* 0x000fe2000f8e0209 */
[----:B------:R-:W-:-:S05]  /*3390*/  IMAD.WIDE R4, R227, R4, UR6 ;  /* 0x00000006e3047e25 */ /* 0x000fca000f8e0204 */
[----:B------:R-:W-:Y:S01]  /*33a0*/  IMAD.U32 R6, RZ, RZ, UR9 ;  /* 0x00000009ff067e24 */ /* 0x000fe2000f8e00ff */
[----:B------:R-:W-:Y:S01]  /*33b0*/  UIADD3 UR9, -UR17, UR20, URZ ;  /* 0x0000001411097290 */ /* 0x000fe2000fffe13f */
[----:B------:R-:W-:Y:S01]  /*33c0*/  MOV R17, UR17 ;  /* 0x0000001100117c02 */ /* 0x000fe20008000f00 */
[----:B------:R2:W5:Y:S04]  /*33d0*/  @!P1 LDG.E R234, [R4.64] ;  /* 0x0000000404ea9981 */ /* 0x000568000c1e1900 */
[----:B------:R-:W-:Y:S01]  /*33e0*/  ISETP.GE.AND P5, PT, R239, UR9, PT ;  /* 0x00000009ef007c0c */ /* 0x000fe2000bfa6270 */
[----:B------:R2:W5:Y:S01]  /*33f0*/  @!P0 LDG.E R235, [R4.64+0x20] ;  /* 0x0000200404eb8981 */ /* 0x000562000c1e1900 */
[----:B------:R-:W-:Y:S11]  /*3400*/  BSSY B0, `(.L_x_482) ;  /* 0x000003a000007945 */ /* 0x000ff60003800000 */
[----:B------:R3:W-:Y:S04]  /*3410*/  @P5 STS.128 [R222+0x10000], RZ ;  /* 0x010000ffde005388 */ /* 0x0007e80000000c00 */
[----:B------:R3:W-:Y:S04]  /*3420*/  @P5 STS.128 [R222+0x12000], RZ ;  /* 0x012000ffde005388 */ /* 0x0007e80000000c00 */
[----:B------:R3:W-:Y:S04]  /*3430*/  @P5 STS.128 [R222+0x14000], RZ ;  /* 0x014000ffde005388 */ /* 0x0007e80000000c00 */
[----:B------:R3:W-:Y:S01]  /*3440*/  @P5 STS.128 [R222+0x16000], RZ ;  /* 0x016000ffde005388 */ /* 0x0007e20000000c00 */
[----:B--2---:R-:W-:-:S05]  /*3450*/  IMAD.WIDE.U32 R4, R17, c[0x0][0x198], R228 ;  /* 0x0000660011047a25 */ /* 0x004fca00078e00e4 */
[----:B------:R-:W-:-:S04]  /*3460*/  IADD3 R4, P0, R4, UR22, RZ ;  /* 0x0000001604047c10 */ /* 0x000fc8000ff1e0ff */
[----:B------:R-:W-:Y:S01]  /*3470*/  IADD3.X R5, R5, UR24, R6, P0, !PT ;  /* 0x0000001805057c10 */ /* 0x000fe200087fe406 */
[----:B------:R-:W-:-:S04]  /*3480*/  IMAD R6, R22, c[0x0][0x1b0], RZ ;  /* 0x00006c0016067a24 */ /* 0x000fc800078e02ff */
[C---:B------:R-:W-:Y:S02]  /*3490*/  IMAD R14, R15.reuse, c[0x0][0x1b4], R6 ;  /* 0x00006d000f0e7a24 */ /* 0x040fe400078e0206 */
[----:B------:R-:W-:-:S05]  /*34a0*/  IMAD.WIDE.U32 R10, R15, c[0x0][0x1b0], R4 ;  /* 0x00006c000f0a7a25 */ /* 0x000fca00078e0004 */
[----:B------:R-:W-:Y:S01]  /*34b0*/  IADD3 R16, R11, R14, RZ ;  /* 0x0000000e0b107210 */ /* 0x000fe20007ffe0ff */
[----:B------:R-:W-:Y:S05]  /*34c0*/  @P5 BRA `(.L_x_483) ;  /* 0x000002d000005947 */ /* 0x000fea0003800000 */
[----:B---3--:R-:W-:Y:S01]  /*34d0*/  ISETP.GE.AND P3, PT, R228, c[0x0][0x220], PT ;  /* 0x00008800e4007a0c */ /* 0x008fe20003f66270 */
        /* <DEDUP_REMOVED lines=44> */
.L_x_483:
[----:B---3--:R-:W-:Y:S05]  /*37a0*/  BSYNC B0 ;  /* 0x0000000000007941 */ /* 0x008fea0003800000 */
.L_x_482:
        /* <DEDUP_REMOVED lines=8> */
[----:B--2---:R-:W-:Y:S01]  /*3830*/  IMAD.U32 R4, RZ, RZ, UR22 ;  /* 0x00000016ff047e24 */ /* 0x004fe2000f8e00ff */
        /* <DEDUP_REMOVED lines=10> */
[C---:B------:R-:W-:Y:S01]  /*38e0*/  IMAD.WIDE.U32 R10, R7.reuse, c[0x0][0x198], R10 ;  /* 0x00006600070a7a25 */ /* 0x040fe200078e000a */
        /* <DEDUP_REMOVED lines=35> */
.L_x_485:
[----:B------:R-:W-:Y:S05]  /*3b20*/  BSYNC B0 ;  /* 0x0000000000007941 */ /* 0x000fea0003800000 */
.L_x_484:
        /* <DEDUP_REMOVED lines=62> */
.L_x_487:
[----:B------:R-:W-:Y:S05]  /*3f10*/  BSYNC B0 ;  /* 0x0000000000007941 */ /* 0x000fea0003800000 */
.L_x_486:
[----:B------:R1:W-:Y:S01]  /*3f20*/  @P4 STS.128 [R222+0x19000], RZ ;  /* 0x019000ffde004388 */ /* 0x0003e20000000c00 */
[----:B------:R-:W-:Y:S03]  /*3f30*/  BSSY B0, `(.L_x_488) ;  /* 0x0000034000007945 */ /* 0x000fe60003800000 */
[----:B------:R1:W-:Y:S04]  /*3f40*/  @P4 STS.128 [R222+0x1b000], RZ ;  /* 0x01b000ffde004388 */ /* 0x0003e80000000c00 */
[----:B------:R1:W-:Y:S04]  /*3f50*/  @P4 STS.128 [R222+0x1d000], RZ ;  /* 0x01d000ffde004388 */ /* 0x0003e80000000c00 */
[----:B------:R1:W-:Y:S01]  /*3f60*/  @P4 STS.128 [R222+0x1f000], RZ ;  /* 0x01f000ffde004388 */ /* 0x0003e20000000c00 */
[----:B------:R-:W-:Y:S05]  /*3f70*/  @P4 BRA `(.L_x_489) ;  /* 0x000002f000004947 */ /* 0x000fea0003800000 */
[----:B------:R-:W-:Y:S01]  /*3f80*/  IADD3 R6, P0, R19, 0x20, RZ ;  /* 0x0000002013067810 */ /* 0x000fe20007f1e0ff */
[----:B-12---:R-:W-:Y:S01]  /*3f90*/  IMAD.U32 R5, RZ, RZ, UR23 ;  /* 0x00000017ff057e24 */ /* 0x006fe2000f8e00ff */
        /* <DEDUP_REMOVED lines=44> */
[----:B------:R1:W-:Y:S02]  /*4260*/  @!P0 LDGSTS.E.BYPASS.LTC128B.128 [R222+0x1f000], [R4.64+0x180] ;  /* 0x1f00018004de8fae */ /* 0x0003e4000b901d44 */
.L_x_489:
[----:B------:R-:W-:Y:S05]  /*4270*/  BSYNC B0 ;  /* 0x0000000000007941 */ /* 0x000fea0003800000 */
.L_x_488:
[----:B------:R-:W-:Y:S01]  /*4280*/  IMAD.MOV.U32 R6, RZ, RZ, c[0x0][0x308] ;  /* 0x0000c200ff067624 */ /* 0x000fe200078e00ff */
[----:B------:R-:W-:Y:S01]  /*4290*/  MOV R7, c[0x0][0x30c] ;  /* 0x0000c30000077a02 */ /* 0x000fe20000000f00 */
[----:B------:R-:W0:Y:S04]  /*42a0*/  LDGDEPBAR ;  /* 0x00000000000079af */ /* 0x000e280000000000 */
[----:B-12---:R1:W2:Y:S04]  /*42b0*/  LDG.E.64 R4, [R6.64+0x8] ;  /* 0x0000080406047981 */ /* 0x0062a8000c1e1b00 */
[----:B-1-3--:R-:W3:Y:S01]  /*42c0*/  LDG.E.64 R6, [R6.64] ;  /* 0x0000000406067981 */ /* 0x00aee2000c1e1b00 */
[----:B------:R-:W-:Y:S01]  /*42d0*/  IMAD.MOV.U32 R247, RZ, RZ, c[0x0][0x22c] ;  /* 0x00008b00fff77624 */ /* 0x000fe200078e00ff */
[--C-:B------:R-:W-:Y:S01]  /*42e0*/  SHF.R.S32.HI R8, RZ, 0x1f, R21.reuse ;  /* 0x0000001fff087819 */ /* 0x100fe20000011415 */
[----:B------:R-:W-:Y:S01]  /*42f0*/  UIADD3 UR16, UR31, 0x40, UR17 ;  /* 0x000000401f107890 */ /* 0x000fe2000fffe011 */
        /* <DEDUP_REMOVED lines=64> */
[----:B------:R-:W-:Y:S01]  /*4700*/  SHF.L.U32 R250, R245, 0x5, RZ ;  /* 0x00000005f5fa7819 */ /* 0x000fe200000006ff */
[----:B------:R-:W-:Y:S01]  /*4710*/  IMAD.U32 R249, R247, -0x40, RZ ;  /* 0xffffffc0f7f97824 */ /* 0x000fe200078e00ff */
[----:B------:R-:W-:Y:S01]  /*4720*/  UIADD3 UR16, UR16, -UR20, URZ ;  /* 0x8000001410107290 */ /* 0x000fe2000fffe03f */
[----:B--2---:R-:W-:-:S02]  /*4730*/  IADD3 R240, P1, P0, R4, UR46, R21 ;  /* 0x0000002e04f07c10 */ /* 0x004fc4000f83e015 */
[----:B------:R-:W-:Y:S02]  /*4740*/  CS2R R20, SRZ ;  /* 0x0000000000147805 */ /* 0x000fe4000001ff00 */
[----:B------:R-:W-:Y:S01]  /*4750*/  IADD3.X R244, R5, UR50, R8, P1, P0 ;  /* 0x0000003205f47c10 */ /* 0x000fe20008fe0408 */
[----:B------:R-:W-:Y:S01]  /*4760*/  IMAD.WIDE.U32 R240, R240, -0x2daee0ad, RZ ;  /* 0xd2511f53f0f07825 */ /* 0x000fe200078e00ff */
[----:B---3--:R-:W1:Y:S08]  /*4770*/  R2UR UR14, R7 ;  /* 0x00000000070e73c2 */ /* 0x008e7000000e0000 */
[----:B------:R-:W2:Y:S01]  /*4780*/  R2UR UR15, R6 ;  /* 0x00000000060f73c2 */ /* 0x000ea200000e0000 */
[----:B-1----:R-:W-:-:S02]  /*4790*/  UIADD3 UR28, UR14, -0x4498517b, URZ ;  /* 0xbb67ae850e1c7890 */ /* 0x002fc4000fffe03f */
[----:B------:R-:W-:Y:S02]  /*47a0*/  UIADD3 UR26, UR14, 0x76cf5d0a, URZ ;  /* 0x76cf5d0a0e1a7890 */ /* 0x000fe4000fffe03f */
[----:B------:R-:W-:Y:S02]  /*47b0*/  UIADD3 UR24, UR14, 0x32370b8f, URZ ;  /* 0x32370b8f0e187890 */ /* 0x000fe4000fffe03f */
[----:B------:R-:W-:Y:S02]  /*47c0*/  UIADD3 UR22, UR14, -0x126145ec, URZ ;  /* 0xed9eba140e167890 */ /* 0x000fe4000fffe03f */
[----:B--2---:R-:W-:Y:S02]  /*47d0*/  UIADD3 UR29, UR15, -0x61c88647, URZ ;  /* 0x9e3779b90f1d7890 */ /* 0x004fe4000fffe03f */
[----:B------:R-:W-:Y:S02]  /*47e0*/  UIADD3 UR27, UR15, 0x3c6ef372, URZ ;  /* 0x3c6ef3720f1b7890 */ /* 0x000fe4000fffe03f */
[----:B------:R-:W-:-:S02]  /*47f0*/  UIADD3 UR25, UR15, -0x255992d5, URZ ;  /* 0xdaa66d2b0f197890 */ /* 0x000fc4000fffe03f */
[----:B------:R-:W-:Y:S02]  /*4800*/  UIADD3 UR23, UR15, 0x78dde6e4, URZ ;  /* 0x78dde6e40f177890 */ /* 0x000fe4000fffe03f */
[----:B------:R-:W-:Y:S02]  /*4810*/  UIADD3 UR21, UR15, 0x1715609d, URZ ;  /* 0x1715609d0f157890 */ /* 0x000fe4000fffe03f */
[----:B------:R-:W-:Y:S02]  /*4820*/  UIADD3 UR19, UR14, -0x56f99767, URZ ;  /* 0xa90668990e137890 */ /* 0x000fe4000fffe03f */
[----:B------:R-:W-:Y:S02]  /*4830*/  UIADD3 UR18, UR15, -0x4ab325aa, URZ ;  /* 0xb54cda560f127890 */ /* 0x000fe4000fffe03f */
[----:B------:R-:W-:Y:S02]  /*4840*/  UIADD3 UR17, UR14, 0x646e171e, URZ ;  /* 0x646e171e0e117890 */ /* 0x000fe4000fffe03f */
.L_x_492:
[----:B------:R-:W0:Y:S01]  /*4850*/  LDGDEPBAR ;  /* 0x00000000000079af */ /* 0x000e220000000000 */
[----:B------:R-:W-:Y:S01]  /*4860*/  USHF.L.U32 UR9, UR8, 0x6, URZ ;  /* 0x0000000608097899 */ /* 0x000fe2000800063f */
[C---:B-----5:R-:W-:Y:S01]  /*4870*/  FSETP.NEU.FTZ.AND P0, PT, R234.reuse, -INF , PT ;  /* 0xff800000ea00780b */ /* 0x060fe20003f1d000 */
[----:B------:R-:W-:Y:S02]  /*4880*/  UISETP.GT.AND UP1, UPT, UR8, UR13, UPT ;  /* 0x0000000d0800728c */ /* 0x000fe4000bf24270 */
[----:B------:R-:W-:Y:S02]  /*4890*/  UISETP.GE.AND UP0, UPT, UR9, UR16, UPT ;  /* 0x000000100900728c */ /* 0x000fe4000bf06270 */
[----:B------:R-:W-:Y:S01]  /*48a0*/  IMAD.U32 R116, RZ, RZ, UR9 ;  /* 0x00000009ff747e24 */ /* 0x000fe2000f8e00ff */
[----:B------:R-:W-:Y:S04]  /*48b0*/  USHF.L.U32 UR9, UR30, 0x6, URZ ;  /* 0x000000061e097899 */ /* 0x000fe8000800063f */
[----:B------:R-:W-:Y:S04]  /*48c0*/  UIADD3 UR9, UR9, 0x40, URZ ;  /* 0x0000004009097890 */ /* 0x000fe8000fffe03f */
[----:B------:R-:W-:Y:S06]  /*48d0*/  UISETP.LT.AND UP0, UPT, UR9, UR20, UP0 ;  /* 0x000000140900728c */ /* 0x000fec0008701270 */
[----:B------:R-:W-:Y:S01]  /*48e0*/  PLOP3.LUT P4, PT, PT, PT, UP0, 0x80, 0x0 ;  /* 0x000000000000781c */ /* 0x000fe20003f8f008 */
[----:B------:R-:W-:Y:S04]  /*48f0*/  DEPBAR.LE SB0, 0x0 ;  /* 0x000080000000791a */ /* 0x000fe80000000000 */
[----:B------:R-:W-:Y:S06]  /*4900*/  BAR.SYNC.DEFER_BLOCKING 0x0 ;  /* 0x0000000000007b1d */ /* 0x000fec0000010000 */
[----:B------:R-:W-:Y:S06]  /*4910*/  LDSM.16.M88.4 R16, [R210] ;  /* 0x00000000d210783b */ /* 0x000fec0000000200 */
[----:B-1----:R-:W1:Y:S06]  /*4920*/  LDSM.16.M88.4 R8, [R209+0x10000] ;  /* 0x01000000d108783b */ /* 0x002e6c0000000200 */
[----:B------:R-:W2:Y:S06]  /*4930*/  LDSM.16.M88.4 R84, [R209+0x10800] ;  /* 0x01080000d154783b */ /* 0x000eac0000000200 */
[----:B------:R-:W-:Y:S06]  /*4940*/  LDSM.16.M88.4 R88, [R211] ;  /* 0x00000000d358783b */ /* 0x000fec0000000200 */
[----:B------:R-:W3:Y:S06]  /*4950*/  LDSM.16.M88.4 R92, [R2+0x10000] ;  /* 0x01000000025c783b */ /* 0x000eec0000000200 */
[----:B------:R-:W4:Y:S06]  /*4960*/  LDSM.16.M88.4 R96, [R2+0x10800] ;  /* 0x010800000260783b */ /* 0x000f2c0000000200 */
[----:B------:R-:W-:Y:S06]  /*4970*/  LDSM.16.M88.4 R100, [R215] ;  /* 0x00000000d764783b */ /* 0x000fec0000000200 */
[----:B------:R-:W4:Y:S01]  /*4980*/  LDSM.16.M88.4 R104, [R208+0x10000] ;  /* 0x01000000d068783b */ /* 0x000f220000000200 */
[C---:B-1----:R-:W-:Y:S05]  /*4990*/  HMMA.16816.F32.BF16 R4, R16.reuse, R8, RZ ;  /* 0x000000081004723c */ /* 0x042fea00000418ff */
[----:B------:R-:W-:Y:S03]  /*49a0*/  LDSM.16.M88.4 R108, [R214] ;  /* 0x00000000d66c783b */ /* 0x000fe60000000200 */
[C---:B------:R-:W-:Y:S03]  /*49b0*/  HMMA.16816.F32.BF16 R8, R16.reuse, R10, RZ ;  /* 0x0000000a1008723c */ /* 0x040fe600000418ff */
[----:B------:R-:W-:Y:S05]  /*49c0*/  LDSM.16.M88.4 R112, [R3+0x10000] ;  /* 0x010000000370783b */ /* 0x000fea0000000200 */
[C---:B--2---:R-:W-:Y:S08]  /*49d0*/  HMMA.16816.F32.BF16 R12, R16.reuse, R84, RZ ;  /* 0x00000054100c723c */ /* 0x044ff000000418ff */
[----:B------:R-:W-:Y:S01]  /*49e0*/  HMMA.16816.F32.BF16 R16, R16, R86, RZ ;  /* 0x000000561010723c */ /* 0x000fe200000418ff */
[----:B------:R-:W1:Y:S07]  /*49f0*/  LDSM.16.M88.4 R84, [R208+0x10800] ;  /* 0x01080000d054783b */ /* 0x000e6e0000000200 */
[C---:B---3--:R-:W-:Y:S08]  /*4a00*/  HMMA.16816.F32.BF16 R4, R88.reuse, R92, R4 ;  /* 0x0000005c5804723c */ /* 0x048ff00000041804 */
[C---:B------:R-:W-:Y:S01]  /*4a10*/  HMMA.16816.F32.BF16 R8, R88.reuse, R94, R8 ;  /* 0x0000005e5808723c */ /* 0x040fe20000041808 */
[----:B------:R-:W-:Y:S07]  /*4a20*/  LDSM.16.M88.4 R92, [R210+0x2000] ;  /* 0x00200000d25c783b */ /* 0x000fee0000000200 */
[C---:B----4-:R-:W-:Y:S08]  /*4a30*/  HMMA.16816.F32.BF16 R12, R88.reuse, R96, R12 ;  /* 0x00000060580c723c */ /* 0x050ff0000004180c */
[----:B------:R-:W-:Y:S01]  /*4a40*/  HMMA.16816.F32.BF16 R16, R88, R98, R16 ;  /* 0x000000625810723c */ /* 0x000fe20000041810 */
[----:B------:R-:W2:Y:S06]  /*4a50*/  LDSM.16.M88.4 R88, [R3+0x10800] ;  /* 0x010800000358783b */ /* 0x000eac0000000200 */
[----:B------:R-:W3:Y:S01]  /*4a60*/  LDSM.16.M88.4 R96, [R209+0x12000] ;  /* 0x01200000d160783b */ /* 0x000ee20000000200 */
[C---:B------:R-:W-:Y:S08]  /*4a70*/  HMMA.16816.F32.BF16 R4, R100.reuse, R104, R4 ;  /* 0x000000686404723c */ /* 0x040ff00000041804 */
[C---:B------:R-:W-:Y:S01]  /*4a80*/  HMMA.16816.F32.BF16 R8, R100.reuse, R106, R8 ;  /* 0x0000006a6408723c */ /* 0x040fe20000041808 */
[----:B------:R-:W-:Y:S07]  /*4a90*/  LDSM.16.M88.4 R104, [R2+0x12000] ;  /* 0x012000000268783b */ /* 0x000fee0000000200 */
[C---:B-1----:R-:W-:Y:S08]  /*4aa0*/  HMMA.16816.F32.BF16 R12, R100.reuse, R84, R12 ;  /* 0x00000054640c723c */ /* 0x042ff0000004180c */
[----:B------:R-:W-:Y:S01]  /*4ab0*/  HMMA.16816.F32.BF16 R16, R100, R86, R16 ;  /* 0x000000566410723c */ /* 0x000fe20000041810 */
[----:B------:R-:W1:Y:S06]  /*4ac0*/  LDSM.16.M88.4 R84, [R209+0x12800] ;  /* 0x01280000d154783b */ /* 0x000e6c0000000200 */
[----:B------:R-:W4:Y:S01]  /*4ad0*/  LDSM.16.M88.4 R100, [R211+0x2000] ;  /* 0x00200000d364783b */ /* 0x000f220000000200 */
[C---:B------:R-:W-:Y:S08]  /*4ae0*/  HMMA.16816.F32.BF16 R4, R108.reuse, R112, R4 ;  /* 0x000000706c04723c */ /* 0x040ff00000041804 */
[C---:B------:R-:W-:Y:S01]  /*4af0*/  HMMA.16816.F32.BF16 R8, R108.reuse, R114, R8 ;  /* 0x000000726c08723c */ /* 0x040fe20000041808 */
[----:B------:R-:W-:Y:S07]  /*4b00*/  LDSM.16.M88.4 R112, [R208+0x12000] ;  /* 0x01200000d070783b */ /* 0x000fee0000000200 */
[C---:B--2---:R-:W-:Y:S08]  /*4b10*/  HMMA.16816.F32.BF16 R12, R108.reuse, R88, R12 ;  /* 0x000000586c0c723c */ /* 0x044ff0000004180c */
[----:B------:R-:W-:Y:S01]  /*4b20*/  HMMA.16816.F32.BF16 R16, R108, R90, R16 ;  /* 0x0000005a6c10723c */ /* 0x000fe20000041810 */
[----:B------:R-:W2:Y:S06]  /*4b30*/  LDSM.16.M88.4 R88, [R2+0x12800] ;  /* 0x012800000258783b */ /* 0x000eac0000000200 */
[----:B------:R-:W2:Y:S01]  /*4b40*/  LDSM.16.M88.4 R108, [R215+0x2000] ;  /* 0x00200000d76c783b */ /* 0x000ea20000000200 */
[C---:B---3--:R-:W-:Y:S08]  /*4b50*/  HMMA.16816.F32.BF16 R4, R92.reuse, R96, R4 ;  /* 0x000000605c04723c */ /* 0x048ff00000041804 */
[C---:B------:R-:W-:Y:S01]  /*4b60*/  HMMA.16816.F32.BF16 R8, R92.reuse, R98, R8 ;  /* 0x000000625c08723c */ /* 0x040fe20000041808 */
[----:B------:R-:W-:Y:S07]  /*4b70*/  LDSM.16.M88.4 R96, [R3+0x12000] ;  /* 0x012000000360783b */ /* 0x000fee0000000200 */
[C---:B-1----:R-:W-:Y:S08]  /*4b80*/  HMMA.16816.F32.BF16 R12, R92.reuse, R84, R12 ;  /* 0x000000545c0c723c */ /* 0x042ff0000004180c */
[----:B------:R-:W-:Y:S01]  /*4b90*/  HMMA.16816.F32.BF16 R16, R92, R86, R16 ;  /* 0x000000565c10723c */ /* 0x000fe20000041810 */
[----:B------:R-:W1:Y:S06]  /*4ba0*/  LDSM.16.M88.4 R84, [R208+0x12800] ;  /* 0x01280000d054783b */ /* 0x000e6c0000000200 */
[----:B------:R-:W3:Y:S01]  /*4bb0*/  LDSM.16.M88.4 R92, [R214+0x2000] ;  /* 0x00200000d65c783b */ /* 0x000ee20000000200 */
[C---:B----4-:R-:W-:Y:S08]  /*4bc0*/  HMMA.16816.F32.BF16 R4, R100.reuse, R104, R4 ;  /* 0x000000686404723c */ /* 0x050ff00000041804 */
[C---:B------:R-:W-:Y:S01]  /*4bd0*/  HMMA.16816.F32.BF16 R8, R100.reuse, R106, R8 ;  /* 0x0000006a6408723c */ /* 0x040fe20000041808 */
[----:B------:R-:W-:Y:S07]  /*4be0*/  LDSM.16.M88.4 R104, [R209+0x14000] ;  /* 0x01400000d168783b */ /* 0x000fee0000000200 */
[C---:B--2---:R-:W-:Y:S08]  /*4bf0*/  HMMA.16816.F32.BF16 R12, R100.reuse, R88, R12 ;  /* 0x00000058640c723c */ /* 0x044ff0000004180c */
[----:B------:R-:W-:Y:S01]  /*4c00*/  HMMA.16816.F32.BF16 R16, R100, R90, R16 ;  /* 0x0000005a6410723c */ /* 0x000fe20000041810 */
[----:B------:R-:W2:Y:S06]  /*4c10*/  LDSM.16.M88.4 R88, [R3+0x12800] ;  /* 0x012800000358783b */ /* 0x000eac0000000200 */
[----:B------:R-:W4:Y:S01]  /*4c20*/  LDSM.16.M88.4 R100, [R210+0x4000] ;  /* 0x00400000d264783b */ /* 0x000f220000000200 */
[C---:B------:R-:W-:Y:S08]  /*4c30*/  HMMA.16816.F32.BF16 R4, R108.reuse, R112, R4 ;  /* 0x000000706c04723c */ /* 0x040ff00000041804 */
[C---:B------:R-:W-:Y:S01]  /*4c40*/  HMMA.16816.F32.BF16 R8, R108.reuse, R114, R8 ;  /* 0x000000726c08723c */ /* 0x040fe20000041808 */
[----:B------:R-:W-:Y:S07]  /*4c50*/  LDSM.16.M88.4 R112, [R2+0x14000] ;  /* 0x014000000270783b */ /* 0x000fee0000000200 */
[C---:B-1----:R-:W-:Y:S08]  /*4c60*/  HMMA.16816.F32.BF16 R12, R108.reuse, R84, R12 ;  /* 0x000000546c0c723c */ /* 0x042ff0000004180c */
[----:B------:R-:W-:Y:S01]  /*4c70*/  HMMA.16816.F32.BF16 R16, R108, R86, R16 ;  /* 0x000000566c10723c */ /* 0x000fe20000041810 */
[----:B------:R-:W1:Y:S06]  /*4c80*/  LDSM.16.M88.4 R84, [R209+0x14800] ;  /* 0x01480000d154783b */ /* 0x000e6c0000000200 */
[----:B------:R-:W1:Y:S01]  /*4c90*/  LDSM.16.M88.4 R108, [R211+0x4000] ;  /* 0x00400000d36c783b */ /* 0x000e620000000200 */
[C---:B---3--:R-:W-:Y:S08]  /*4ca0*/  HMMA.16816.F32.BF16 R4, R92.reuse, R96, R4 ;  /* 0x000000605c04723c */ /* 0x048ff00000041804 */
[C---:B------:R-:W-:Y:S01]  /*4cb0*/  HMMA.16816.F32.BF16 R8, R92.reuse, R98, R8 ;  /* 0x000000625c08723c */ /* 0x040fe20000041808 */
[----:B------:R-:W-:Y:S07]  /*4cc0*/  LDSM.16.M88.4 R96, [R208+0x14000] ;  /* 0x01400000d060783b */ /* 0x000fee0000000200 */
[C---:B--2---:R-:W-:Y:S08]  /*4cd0*/  HMMA.16816.F32.BF16 R12, R92.reuse, R88, R12 ;  /* 0x000000585c0c723c */ /* 0x044ff0000004180c */
[----:B------:R-:W-:Y:S01]  /*4ce0*/  HMMA.16816.F32.BF16 R16, R92, R90, R16 ;  /* 0x0000005a5c10723c */ /* 0x000fe20000041810 */
[----:B------:R-:W2:Y:S06]  /*4cf0*/  LDSM.16.M88.4 R88, [R2+0x14800] ;  /* 0x014800000258783b */ /* 0x000eac0000000200 */
[----:B------:R-:W3:Y:S01]  /*4d00*/  LDSM.16.M88.4 R92, [R215+0x4000] ;  /* 0x00400000d75c783b */ /* 0x000ee20000000200 */
[C---:B----4-:R-:W-:Y:S08]  /*4d10*/  HMMA.16816.F32.BF16 R4, R100.reuse, R104, R4 ;  /* 0x000000686404723c */ /* 0x050ff00000041804 */
        /* <DEDUP_REMOVED lines=35> */
[C---:B------:R-:W-:Y:S08]  /*4f50*/  HMMA.16816.F32.BF16 R8, R92.reuse, R98, R8 ;  /* 0x000000625c08723c */ /* 0x040ff00000041808 */
[C---:B--2---:R-:W-:Y:S01]  /*4f60*/  HMMA.16816.F32.BF16 R12, R92.reuse, R88, R12 ;  /* 0x000000585c0c723c */ /* 0x044fe2000004180c */
[----:B------:R-:W2:Y:S07]  /*4f70*/  @!P4 S2R R88, SR_TID.X ;  /* 0x000000000058c919 */ /* 0x000eae0000002100 */
[----:B------:R-:W-:Y:S07]  /*4f80*/  HMMA.16816.F32.BF16 R16, R92, R90, R16 ;  /* 0x0000005a5c10723c */ /* 0x000fee0000041810 */
[----:B------:R-:W-:Y:S01]  /*4f90*/  FMUL.FTZ R90, R234, 1.4426950216293334961 ;  /* 0x3fb8aa3bea5a7820 */ /* 0x000fe20000410000 */
[C---:B----4-:R-:W-:Y:S01]  /*4fa0*/  HMMA.16816.F32.BF16 R4, R100.reuse, R104, R4 ;  /* 0x000000686404723c */ /* 0x050fe20000041804 */
[----:B------:R-:W-:Y:S04]  /*4fb0*/  IMAD.U32 R93, RZ, RZ, UR30 ;  /* 0x0000001eff5d7e24 */ /* 0x000fe8000f8e00ff */
[----:B------:R-:W-:Y:S01]  /*4fc0*/  FSEL R90, R90, RZ, P0 ;  /* 0x000000ff5a5a7208 */ /* 0x000fe20000000000 */
[C---:B------:R-:W-:Y:S01]  /*4fd0*/  FMUL.FTZ R94, R235.reuse, 1.4426950216293334961 ;  /* 0x3fb8aa3beb5e7820 */ /* 0x040fe20000410000 */
[----:B------:R-:W-:Y:S01]  /*4fe0*/  FSETP.NEU.FTZ.AND P0, PT, R235, -INF , PT ;  /* 0xff800000eb00780b */ /* 0x000fe20003f1d000 */
[C---:B------:R-:W-:Y:S04]  /*4ff0*/  HMMA.16816.F32.BF16 R8, R100.reuse, R106, R8 ;  /* 0x0000006a6408723c */ /* 0x040fe80000041808 */
[----:B--2---:R-:W-:Y:S02]  /*5000*/  @!P4 IMAD.SHL.U32 R88, R88, 0x2, RZ ;  /* 0x000000025858c824 */ /* 0x004fe400078e00ff */
[----:B------:R-:W-:Y:S02]  /*5010*/  IMAD R93, R93, 0x2, R245 ;  /* 0x000000025d5d7824 */ /* 0x000fe400078e02f5 */
[C---:B-1----:R-:W-:Y:S04]  /*5020*/  HMMA.16816.F32.BF16 R12, R100.reuse, R84, R12 ;  /* 0x00000054640c723c */ /* 0x042fe8000004180c */
[----:B------:R-:W-:Y:S03]  /*5030*/  @!P4 LOP3.LUT R88, R250, 0x6, R88, 0xf8, !PT ;  /* 0x00000006fa58c812 */ /* 0x000fe600078ef858 */
[----:B------:R-:W-:Y:S01]  /*5040*/  IMAD.U32 R85, RZ, RZ, UR30 ;  /* 0x0000001eff557e24 */ /* 0x000fe2000f8e00ff */
[----:B------:R-:W-:Y:S01]  /*5050*/  HMMA.16816.F32.BF16 R16, R100, R86, R16 ;  /* 0x000000566410723c */ /* 0x000fe20000041810 */
[----:B------:R-:W-:Y:S03]  /*5060*/  IMAD.U32 R84, RZ, RZ, UR31 ;  /* 0x0000001fff547e24 */ /* 0x000fe6000f8e00ff */
[----:B------:R-:W-:Y:S02]  /*5070*/  @!P4 IMAD R88, R85, 0x40, R88 ;  /* 0x000000405558c824 */ /* 0x000fe400078e0258 */
[----:B------:R-:W-:Y:S01]  /*5080*/  @!P4 IADD3 R84, -R84, 0x1, R227 ;  /* 0x000000015454c810 */ /* 0x000fe20007ffe1e3 */
[----:B------:R-:W-:Y:S01]  /*5090*/  IMAD.U32 R86, RZ, RZ, UR8 ;  /* 0x00000008ff567e24 */ /* 0x000fe2000f8e00ff */
[C---:B------:R-:W-:Y:S05]  /*50a0*/  HMMA.16816.F32.BF16 R4, R108.reuse, R112, R4 ;  /* 0x000000706c04723c */ /* 0x040fea0000041804 */
[----:B------:R-:W-:Y:S01]  /*50b0*/  @!P4 IADD3 R84, R116, UR20, R84 ;  /* 0x000000147454cc10 */ /* 0x000fe2000fffe054 */
[----:B------:R-:W-:Y:S01]  /*50c0*/  IMAD R96, R86, 0x4, R246 ;  /* 0x0000000456607824 */ /* 0x000fe200078e02f6 */
[----:B------:R-:W-:Y:S01]  /*50d0*/  @!P4 IADD3 R91, R88, 0x1, RZ ;  /* 0x00000001585bc810 */ /* 0x000fe20007ffe0ff */
[C---:B------:R-:W-:Y:S04]  /*50e0*/  HMMA.16816.F32.BF16 R8, R108.reuse, R114, R8 ;  /* 0x000000726c08723c */ /* 0x040fe80000041808 */
[----:B------:R-:W-:Y:S01]  /*50f0*/  @!P4 IMNMX R89, R84, UR20, PT ;  /* 0x000000145459cc17 */ /* 0x000fe2000b800200 */
[----:B------:R-:W-:Y:S03]  /*5100*/  IMAD.WIDE.U32 R96, R96, -0x326172a9, RZ ;  /* 0xcd9e8d5760607825 */ /* 0x000fe600078e00ff */
[-C--:B------:R-:W-:Y:S08]  /*5110*/  @!P4 ISETP.GE.AND P1, PT, R88, R89.reuse, PT ;  /* 0x000000595800c20c */ /* 0x080ff00003f26270 */
[----:B------:R-:W-:Y:S02]  /*5120*/  @!P4 FSEL R4, R4, -INF , !P1 ;  /* 0xff8000000404c808 */ /* 0x000fe40004800000 */
[-C--:B------:R-:W-:Y:S03]  /*5130*/  @!P4 ISETP.GE.AND P1, PT, R91, R89.reuse, PT ;  /* 0x000000595b00c20c */ /* 0x080fe60003f26270 */
[--C-:B------:R-:W-:Y:S01]  /*5140*/  FFMA.FTZ R85, R4, c[0x0][0x23c], -R90.reuse ;  /* 0x00008f0004557a23 */ /* 0x100fe2000001085a */
[----:B------:R-:W-:Y:S02]  /*5150*/  @!P4 IADD3 R4, R84, 0x8, RZ ;  /* 0x000000085404c810 */ /* 0x000fe40007ffe0ff */
[----:B------:R-:W-:Y:S01]  /*5160*/  @!P4 FSEL R5, R5, -INF , !P1 ;  /* 0xff8000000505c808 */ /* 0x000fe20004800000 */
[----:B------:R1:W-:Y:S01]  /*5170*/  MUFU.EX2 R131, R85 ;  /* 0x0000005500837308 */ /* 0x0003e20000000800 */
[----:B------:R-:W-:Y:S03]  /*5180*/  @!P4 IMNMX R4, R4, UR20, PT ;  /* 0x000000140404cc17 */ /* 0x000fe6000b800200 */
[----:B------:R-:W-:Y:S01]  /*5190*/  FFMA.FTZ R92, R5, c[0x0][0x23c], -R90 ;  /* 0x00008f00055c7a23 */ /* 0x000fe2000001085a */
[-C--:B------:R-:W-:Y:S02]  /*51a0*/  @!P4 ISETP.GE.AND P1, PT, R88, R4.reuse, PT ;  /* 0x000000045800c20c */ /* 0x080fe40003f26270 */
[----:B------:R-:W-:Y:S02]  /*51b0*/  FSEL R5, R94, RZ, P0 ;  /* 0x000000ff5e057208 */ /* 0x000fe40000000000 */
[----:B------:R-:W-:Y:S01]  /*51c0*/  @!P4 FSEL R6, R6, -INF , !P1 ;  /* 0xff8000000606c808 */ /* 0x000fe20004800000 */
[----:B------:R2:W3:Y:S01]  /*51d0*/  MUFU.EX2 R130, R92 ;  /* 0x0000005c00827308 */ /* 0x0004e20000000800 */
[-C--:B------:R-:W-:Y:S02]  /*51e0*/  @!P4 ISETP.GE.AND P0, PT, R91, R4.reuse, PT ;  /* 0x000000045b00c20c */ /* 0x080fe40003f06270 */
[----:B------:R-:W-:Y:S01]  /*51f0*/  @!P4 IADD3 R91, R88, 0x8, RZ ;  /* 0x00000008585bc810 */ /* 0x000fe20007ffe0ff */
[--C-:B------:R-:W-:Y:S01]  /*5200*/  FFMA.FTZ R6, R6, c[0x0][0x23c], -R5.reuse ;  /* 0x00008f0006067a23 */ /* 0x100fe20000010805 */
[----:B------:R-:W-:Y:S02]  /*5210*/  @!P4 FSEL R7, R7, -INF , !P0 ;  /* 0xff8000000707c808 */ /* 0x000fe40004000000 */
[-C--:B------:R-:W-:Y:S02]  /*5220*/  @!P4 ISETP.GE.AND P0, PT, R91, R89.reuse, PT ;  /* 0x000000595b00c20c */ /* 0x080fe40003f06270 */
[----:B------:R-:W-:Y:S01]  /*5230*/  LOP3.LUT R94, R97, UR15, R244, 0x96, !PT ;  /* 0x0000000f615e7c12 */ /* 0x000fe2000f8e96f4 */
[----:B------:R4:W3:Y:S01]  /*5240*/  MUFU.EX2 R197, R6 ;  /* 0x0000000600c57308 */ /* 0x0008e20000000800 */
[----:B------:R-:W-:Y:S01]  /*5250*/  FFMA.FTZ R7, R7, c[0x0][0x23c], -R5 ;  /* 0x00008f0007077a23 */ /* 0x000fe20000010805 */
[----:B------:R-:W-:Y:S01]  /*5260*/  @!P4 FSEL R8, R8, -INF , !P0 ;  /* 0xff8000000808c808 */ /* 0x000fe20004000000 */
[----:B-1----:R-:W1:Y:S01]  /*5270*/  LDSM.16.M88.4 R84, [R3+0x16800] ;  /* 0x016800000354783b */ /* 0x002e620000000200 */
[----:B------:R-:W-:Y:S04]  /*5280*/  IMAD.WIDE.U32 R94, R94, -0x2daee0ad, RZ ;  /* 0xd2511f535e5e7825 */ /* 0x000fe800078e00ff */
[----:B------:R-:W-:Y:S02]  /*5290*/  FFMA.FTZ R8, R8, c[0x0][0x23c], -R90 ;  /* 0x00008f0008087a23 */ /* 0x000fe4000001085a */
[----:B------:R3:W1:Y:S01]  /*52a0*/  MUFU.EX2 R196, R7 ;  /* 0x0000000700c47308 */ /* 0x0006620000000800 */
[----:B--2---:R-:W-:Y:S05]  /*52b0*/  LOP3.LUT R92, R241, UR14, R93, 0x96, !PT ;  /* 0x0000000ef15c7c12 */ /* 0x004fea000f8e965d */
[----:B------:R-:W-:Y:S04]  /*52c0*/  IMAD.WIDE.U32 R92, R92, -0x326172a9, RZ ;  /* 0xcd9e8d575c5c7825 */ /* 0x000fe800078e00ff */
[----:B------:R2:W1:Y:S01]  /*52d0*/  MUFU.EX2 R128, R8 ;  /* 0x0000000800807308 */ /* 0x0004620000000800 */
[----:B----4-:R-:W-:Y:S02]  /*52e0*/  LOP3.LUT R6, R95, UR28, R240, 0x96, !PT ;  /* 0x0000001c5f067c12 */ /* 0x010fe4000f8e96f0 */
[----:B------:R-:W-:Y:S02]  /*52f0*/  @!P4 IADD3 R95, R88, 0x9, RZ ;  /* 0x00000009585fc810 */ /* 0x000fe40007ffe0ff */
[----:B------:R-:W-:Y:S02]  /*5300*/  LOP3.LUT R96, R93, UR29, R96, 0x96, !PT ;  /* 0x0000001d5d607c12 */ /* 0x000fe4000f8e9660 */
[-C--:B------:R-:W-:Y:S03]  /*5310*/  @!P4 ISETP.GE.AND P0, PT, R95, R89.reuse, PT ;  /* 0x000000595f00c20c */ /* 0x080fe60003f06270 */
[----:B------:R-:W-:Y:S01]  /*5320*/  IMAD.WIDE.U32 R96, R96, -0x2daee0ad, RZ ;  /* 0xd2511f5360607825 */ /* 0x000fe200078e00ff */
[----:B------:R-:W-:Y:S02]  /*5330*/  @!P4 FSEL R9, R9, -INF , !P0 ;  /* 0xff8000000909c808 */ /* 0x000fe40004000000 */
[-C--:B------:R-:W-:Y:S01]  /*5340*/  @!P4 ISETP.GE.AND P0, PT, R91, R4.reuse, PT ;  /* 0x000000045b00c20c */ /* 0x080fe20003f06270 */
[----:B---3--:R-:W-:Y:S01]  /*5350*/  IMAD.WIDE.U32 R6, R6, -0x326172a9, RZ ;  /* 0xcd9e8d5706067825 */ /* 0x008fe200078e00ff */
[----:B------:R-:W-:Y:S02]  /*5360*/  LOP3.LUT R93, R97, UR26, R94, 0x96, !PT ;  /* 0x0000001a615d7c12 */ /* 0x000fe4000f8e965e */
[----:B------:R-:W-:Y:S02]  /*5370*/  @!P4 FSEL R10, R10, -INF , !P0 ;  /* 0xff8000000a0ac808 */ /* 0x000fe40004000000 */
[-C--:B------:R-:W-:Y:S01]  /*5380*/  @!P4 ISETP.GE.AND P0, PT, R95, R4.reuse, PT ;  /* 0x000000045f00c20c */ /* 0x080fe20003f06270 */
[C---:B-1----:R-:W-:Y:S03]  /*5390*/  HMMA.16816.F32.BF16 R12, R108.reuse, R84, R12 ;  /* 0x000000546c0c723c */ /* 0x042fe6000004180c */
[----:B--2---:R-:W-:Y:S01]  /*53a0*/  LOP3.LUT R8, R7, UR27, R92, 0x96, !PT ;  /* 0x0000001b07087c12 */ /* 0x004fe2000f8e965c */
[----:B------:R-:W-:Y:S01]  /*53b0*/  FFMA.FTZ R7, R9, c[0x0][0x23c], -R90 ;  /* 0x00008f0009077a23 */ /* 0x000fe2000001085a */
[----:B------:R-:W-:Y:S01]  /*53c0*/  @!P4 FSEL R11, R11, -INF , !P0 ;  /* 0xff8000000b0bc808 */ /* 0x000fe20004000000 */
[--C-:B------:R-:W-:Y:S02]  /*53d0*/  FFMA.FTZ R10, R10, c[0x0][0x23c], -R5.reuse ;  /* 0x00008f000a0a7a23 */ /* 0x100fe40000010805 */
[----:B------:R-:W-:Y:S01]  /*53e0*/  HMMA.16816.F32.BF16 R16, R108, R86, R16 ;  /* 0x000000566c10723c */ /* 0x000fe20000041810 */
[----:B------:R1:W-:Y:S03]  /*53f0*/  MUFU.EX2 R126, R7 ;  /* 0x00000007007e7308 */ /* 0x0003e60000000800 */
[--C-:B------:R-:W-:Y:S02]  /*5400*/  FFMA.FTZ R11, R11, c[0x0][0x23c], -R5.reuse ;  /* 0x00008f000b0b7a23 */ /* 0x100fe40000010805 */
[----:B------:R-:W-:Y:S05]  /*5410*/  IMAD.WIDE.U32 R92, R93, -0x326172a9, RZ ;  /* 0xcd9e8d575d5c7825 */ /* 0x000fea00078e00ff */
[----:B------:R2:W-:Y:S01]  /*5420*/  MUFU.EX2 R129, R10 ;  /* 0x0000000a00817308 */ /* 0x0005e20000000800 */
[----:B------:R-:W-:Y:S01]  /*5430*/  IMAD.WIDE.U32 R8, R8, -0x2daee0ad, RZ ;  /* 0xd2511f5308087825 */ /* 0x000fe200078e00ff */
[----:B------:R-:W-:Y:S02]  /*5440*/  LOP3.LUT R84, R93, UR25, R6, 0x96, !PT ;  /* 0x000000195d547c12 */ /* 0x000fe4000f8e9606 */
[----:B------:R-:W-:Y:S03]  /*5450*/  @!P4 IADD3 R6, R88, 0x10, RZ ;  /* 0x000000105806c810 */ /* 0x000fe60007ffe0ff */
[----:B------:R-:W-:Y:S01]  /*5460*/  IMAD.WIDE.U32 R84, R84, -0x2daee0ad, RZ ;  /* 0xd2511f5354547825 */ /* 0x000fe200078e00ff */
[CC--:B------:R-:W-:Y:S02]  /*5470*/  @!P4 ISETP.GE.AND P3, PT, R6.reuse, R4.reuse, PT ;  /* 0x000000040600c20c */ /* 0x0c0fe40003f66270 */
[----:B------:R3:W-:Y:S01]  /*5480*/  MUFU.EX2 R127, R11 ;  /* 0x0000000b007f7308 */ /* 0x0007e20000000800 */
[-C--:B------:R-:W-:Y:S02]  /*5490*/  @!P4 ISETP.GE.AND P1, PT, R6, R89.reuse, PT ;  /* 0x000000590600c20c */ /* 0x080fe40003f26270 */
[----:B------:R-:W-:Y:S02]  /*54a0*/  @!P4 FSEL R14, R14, -INF , !P3 ;  /* 0xff8000000e0ec808 */ /* 0x000fe40005800000 */
[----:B-1----:R-:W-:Y:S02]  /*54b0*/  LOP3.LUT R7, R9, UR24, R96, 0x96, !PT ;  /* 0x0000001809077c12 */ /* 0x002fe4000f8e9660 */
[----:B------:R-:W-:Y:S01]  /*54c0*/  @!P4 IADD3 R9, R88, 0x11, RZ ;  /* 0x000000115809c810 */ /* 0x000fe20007ffe0ff */
[--C-:B------:R-:W-:Y:S01]  /*54d0*/  FFMA.FTZ R14, R14, c[0x0][0x23c], -R5.reuse ;  /* 0x00008f000e0e7a23 */ /* 0x100fe20000010805 */
[----:B------:R-:W-:Y:S01]  /*54e0*/  LOP3.LUT R93, R85, UR22, R8, 0x96, !PT ;  /* 0x00000016555d7c12 */ /* 0x000fe2000f8e9608 */
[----:B------:R-:W-:Y:S01]  /*54f0*/  IMAD.WIDE.U32 R6, R7, -0x326172a9, RZ ;  /* 0xcd9e8d5707067825 */ /* 0x000fe200078e00ff */
[-C--:B------:R-:W-:Y:S01]  /*5500*/  @!P4 ISETP.GE.AND P6, PT, R9, R89.reuse, PT ;  /* 0x000000590900c20c */ /* 0x080fe20003fc6270 */
[----:B------:R-:W-:Y:S01]  /*5510*/  MUFU.EX2 R125, R14 ;  /* 0x0000000e007d7308 */ /* 0x000fe20000000800 */
[----:B------:R-:W-:Y:S02]  /*5520*/  @!P4 FSEL R12, R12, -INF , !P1 ;  /* 0xff8000000c0cc808 */ /* 0x000fe40004800000 */
[----:B------:R-:W-:Y:S02]  /*5530*/  @!P4 FSEL R13, R13, -INF , !P6 ;  /* 0xff8000000d0dc808 */ /* 0x000fe40007000000 */
[----:B--2---:R-:W-:Y:S01]  /*5540*/  LOP3.LUT R10, R7, UR23, R92, 0x96, !PT ;  /* 0x00000017070a7c12 */ /* 0x004fe2000f8e965c */
[----:B------:R-:W-:Y:S01]  /*5550*/  IMAD.WIDE.U32 R92, R93, -0x326172a9, RZ ;  /* 0xcd9e8d575d5c7825 */ /* 0x000fe200078e00ff */
[C---:B------:R-:W-:Y:S02]  /*5560*/  @!P4 IADD3 R7, R88.reuse, 0x18, RZ ;  /* 0x000000185807c810 */ /* 0x040fe40007ffe0ff */
[----:B------:R-:W-:Y:S01]  /*5570*/  @!P4 IADD3 R88, R88, 0x19, RZ ;  /* 0x000000195858c810 */ /* 0x000fe20007ffe0ff */
[----:B------:R-:W-:Y:S01]  /*5580*/  FFMA.FTZ R13, R13, c[0x0][0x23c], -R90 ;  /* 0x00008f000d0d7a23 */ /* 0x000fe2000001085a */
[----:B------:R-:W-:Y:S01]  /*5590*/  LOP3.LUT R8, R93, UR21, R6, 0x96, !PT ;  /* 0x000000155d087c12 */ /* 0x000fe2000f8e9606 */
[----:B---3--:R-:W-:Y:S01]  /*55a0*/  IMAD.WIDE.U32 R10, R10, -0x2daee0ad, RZ ;  /* 0xd2511f530a0a7825 */ /* 0x008fe200078e00ff */
[CC--:B------:R-:W-:Y:S01]  /*55b0*/  @!P4 ISETP.GE.AND P1, PT, R7.reuse, R89.reuse, PT ;  /* 0x000000590700c20c */ /* 0x0c0fe20003f26270 */
[----:B------:R1:W-:Y:S01]  /*55c0*/  MUFU.EX2 R122, R13 ;  /* 0x0000000d007a7308 */ /* 0x0003e20000000800 */
[-C--:B------:R-:W-:Y:S01]  /*55d0*/  @!P4 ISETP.GE.AND P5, PT, R7, R4.reuse, PT ;  /* 0x000000040700c20c */ /* 0x080fe20003fa6270 */
[----:B------:R-:W-:Y:S01]  /*55e0*/  FFMA.FTZ R12, R12, c[0x0][0x23c], -R90 ;  /* 0x00008f000c0c7a23 */ /* 0x000fe2000001085a */
[----:B------:R-:W-:Y:S02]  /*55f0*/  LOP3.LUT R6, R11, UR19, R84, 0x96, !PT ;  /* 0x000000130b067c12 */ /* 0x000fe4000f8e9654 */
[-C--:B------:R-:W-:Y:S01]  /*5600*/  @!P4 ISETP.GE.AND P0, PT, R9, R4.reuse, PT ;  /* 0x000000040900c20c */ /* 0x080fe20003f06270 */
[----:B------:R-:W-:Y:S01]  /*5610*/  IMAD.WIDE.U32 R8, R8, -0x2daee0ad, RZ ;  /* 0xd2511f5308087825 */ /* 0x000fe200078e00ff */
[----:B------:R-:W-:Y:S02]  /*5620*/  @!P4 ISETP.GE.AND P6, PT, R88, R4, PT ;  /* 0x000000045800c20c */ /* 0x000fe40003fc6270 */
[----:B------:R-:W-:Y:S01]  /*5630*/  @!P4 FSEL R15, R15, -INF , !P0 ;  /* 0xff8000000f0fc808 */ /* 0x000fe20004000000 */
[----:B------:R2:W3:Y:S01]  /*5640*/  MUFU.EX2 R124, R12 ;  /* 0x0000000c007c7308 */ /* 0x0004e20000000800 */
[----:B------:R-:W-:Y:S01]  /*5650*/  IMAD.WIDE.U32 R6, R6, -0x326172a9, RZ ;  /* 0xcd9e8d5706067825 */ /* 0x000fe200078e00ff */
[----:B------:R-:W-:Y:S02]  /*5660*/  LOP3.LUT R86, R8, 0xffff, RZ, 0xc0, !PT ;  /* 0x0000ffff08567812 */ /* 0x000fe400078ec0ff */
[----:B------:R-:W-:Y:S01]  /*5670*/  LOP3.LUT R10, R9, UR17, R10, 0x96, !PT ;  /* 0x00000011090a7c12 */ /* 0x000fe2000f8e960a */
[----:B------:R-:W-:Y:S01]  /*5680*/  FFMA.FTZ R15, R15, c[0x0][0x23c], -R5 ;  /* 0x00008f000f0f7a23 */ /* 0x000fe20000010805 */
[----:B------:R-:W-:Y:S02]  /*5690*/  LOP3.LUT R4, R7, UR18, R92, 0x96, !PT ;  /* 0x0000001207047c12 */ /* 0x000fe4000f8e965c */
[----:B------:R-:W-:Y:S02]  /*56a0*/  LOP3.LUT R9, R6, 0xffff, RZ, 0xc0, !PT ;  /* 0x0000ffff06097812 */ /* 0x000fe400078ec0ff */
[----:B------:R-:W-:Y:S01]  /*56b0*/  LOP3.LUT R7, R4, 0xffff, RZ, 0xc0, !PT ;  /* 0x0000ffff04077812 */ /* 0x000fe200078ec0ff */
[----:B------:R-:W4:Y:S01]  /*56c0*/  MUFU.EX2 R123, R15 ;  /* 0x0000000f007b7308 */ /* 0x000f220000000800 */
[----:B------:R-:W-:Y:S02]  /*56d0*/  LOP3.LUT R84, R6, 0xff, RZ, 0xc0, !PT ;  /* 0x000000ff06547812 */ /* 0x000fe400078ec0ff */
[--C-:B-1----:R-:W-:Y:S02]  /*56e0*/  SHF.R.U32.HI R13, RZ, 0x18, R6.reuse ;  /* 0x00000018ff0d7819 */ /* 0x102fe40000011606 */
[----:B------:R-:W-:Y:S02]  /*56f0*/  SHF.R.U32.HI R14, RZ, 0x10, R6 ;  /* 0x00000010ff0e7819 */ /* 0x000fe40000011606 */
[----:B------:R-:W-:Y:S02]  /*5700*/  SHF.R.U32.HI R6, RZ, 0x8, R7 ;  /* 0x00000008ff067819 */ /* 0x000fe40000011607 */
[----:B------:R-:W-:Y:S02]  /*5710*/  @!P4 FSEL R19, R19, -INF , !P6 ;  /* 0xff8000001313c808 */ /* 0x000fe40007000000 */
[----:B------:R-:W-:Y:S02]  /*5720*/  @!P4 FSEL R18, R18, -INF , !P5 ;  /* 0xff8000001212c808 */ /* 0x000fe40006800000 */
[----:B------:R-:W-:Y:S02]  /*5730*/  SHF.R.U32.HI R7, RZ, 0x10, R4 ;  /* 0x00000010ff077819 */ /* 0x000fe40000011604 */
[----:B------:R-:W-:Y:S01]  /*5740*/  @!P4 ISETP.GE.AND P2, PT, R88, R89, PT ;  /* 0x000000595800c20c */ /* 0x000fe20003f46270 */
[--C-:B------:R-:W-:Y:S01]  /*5750*/  FFMA.FTZ R18, R18, c[0x0][0x23c], -R5.reuse ;  /* 0x00008f0012127a23 */ /* 0x100fe20000010805 */
[----:B------:R-:W-:Y:S01]  /*5760*/  LOP3.LUT R6, R6, 0xffff, RZ, 0xc0, !PT ;  /* 0x0000ffff06067812 */ /* 0x000fe200078ec0ff */
[----:B------:R-:W-:Y:S01]  /*5770*/  FFMA.FTZ R5, R19, c[0x0][0x23c], -R5 ;  /* 0x00008f0013057a23 */ /* 0x000fe20000010805 */
[----:B------:R-:W-:Y:S01]  /*5780*/  LOP3.LUT R7, R7, 0xff, RZ, 0xc0, !PT ;  /* 0x000000ff07077812 */ /* 0x000fe200078ec0ff */
[----:B------:R-:W1:Y:S01]  /*5790*/  MUFU.EX2 R121, R18 ;  /* 0x0000001200797308 */ /* 0x000e620000000800 */
[--C-:B------:R-:W-:Y:S02]  /*57a0*/  SHF.R.U32.HI R11, RZ, 0x18, R8.reuse ;  /* 0x00000018ff0b7819 */ /* 0x100fe40000011608 */
[----:B------:R-:W-:Y:S02]  /*57b0*/  SHF.R.U32.HI R85, RZ, 0x10, R8 ;  /* 0x00000010ff557819 */ /* 0x000fe40000011608 */
[----:B------:R-:W-:Y:S02]  /*57c0*/  @!P4 FSEL R17, R17, -INF , !P2 ;  /* 0xff8000001111c808 */ /* 0x000fe40005000000 */
[----:B--2---:R-:W-:Y:S02]  /*57d0*/  LOP3.LUT R12, R8, 0xff, RZ, 0xc0, !PT ;  /* 0x000000ff080c7812 */ /* 0x004fe400078ec0ff */
[----:B------:R-:W-:Y:S01]  /*57e0*/  LOP3.LUT R8, R4, 0xff, RZ, 0xc0, !PT ;  /* 0x000000ff04087812 */ /* 0x000fe200078ec0ff */
[----:B------:R2:W1:Y:S01]  /*57f0*/  MUFU.EX2 R120, R5 ;  /* 0x0000000500787308 */ /* 0x0004620000000800 */
[----:B------:R-:W-:Y:S02]  /*5800*/  ISETP.LE.U32.AND P2, PT, R6, UR32, PT ;  /* 0x0000002006007c0c */ /* 0x000fe4000bf43070 */
[----:B------:R-:W-:Y:S02]  /*5810*/  SHF.R.U32.HI R4, RZ, 0x18, R4 ;  /* 0x00000018ff047819 */ /* 0x000fe40000011604 */
[----:B------:R-:W-:Y:S02]  /*5820*/  ISETP.LE.U32.AND P5, PT, R7, UR32, PT ;  /* 0x0000002007007c0c */ /* 0x000fe4000bfa3070 */
[----:B------:R-:W-:Y:S02]  /*5830*/  @!P4 FSEL R16, R16, -INF , !P1 ;  /* 0xff8000001010c808 */ /* 0x000fe40004800000 */
[----:B------:R-:W-:Y:S02]  /*5840*/  ISETP.LE.U32.AND P1, PT, R8, UR32, PT ;  /* 0x0000002008007c0c */ /* 0x000fe4000bf23070 */
[----:B------:R-:W-:Y:S01]  /*5850*/  ISETP.LE.U32.AND P6, PT, R4, UR32, PT ;  /* 0x0000002004007c0c */ /* 0x000fe2000bfc3070 */
[--C-:B------:R-:W-:Y:S01]  /*5860*/  FFMA.FTZ R16, R16, c[0x0][0x23c], -R90.reuse ;  /* 0x00008f0010107a23 */ /* 0x100fe2000001085a */
[----:B------:R-:W-:Y:S01]  /*5870*/  SHF.R.U32.HI R6, RZ, 0x8, R9 ;  /* 0x00000008ff067819 */ /* 0x000fe20000011609 */
[----:B------:R-:W-:Y:S01]  /*5880*/  @!P2 FADD.FTZ R130, -R130, -RZ ;  /* 0x800000ff8282a221 */ /* 0x000fe20000010100 */
[----:B------:R-:W-:Y:S01]  /*5890*/  ISETP.LE.U32.AND P4, PT, R84, UR32, PT ;  /* 0x0000002054007c0c */ /* 0x000fe2000bf83070 */
[----:B------:R-:W-:Y:S01]  /*58a0*/  FFMA.FTZ R90, R17, c[0x0][0x23c], -R90 ;  /* 0x00008f00115a7a23 */ /* 0x000fe2000001085a */
[----:B------:R-:W-:Y:S01]  /*58b0*/  LOP3.LUT R4, R10, 0xff, RZ, 0xc0, !PT ;  /* 0x000000ff0a047812 */ /* 0x000fe200078ec0ff */
[----:B------:R-:W-:Y:S01]  /*58c0*/  @!P5 FADD.FTZ R197, -R197, -RZ ;  /* 0x800000ffc5c5d221 */ /* 0x000fe20000010100 */
[----:B------:R-:W-:Y:S01]  /*58d0*/  LOP3.LUT R6, R6, 0xffff, RZ, 0xc0, !PT ;  /* 0x0000ffff06067812 */ /* 0x000fe200078ec0ff */
[----:B------:R-:W-:Y:S01]  /*58e0*/  MUFU.EX2 R119, R16 ;  /* 0x0000001000777308 */ /* 0x000fe20000000800 */
[----:B------:R-:W-:Y:S01]  /*58f0*/  ISETP.LE.U32.AND P2, PT, R4, UR32, PT ;  /* 0x0000002004007c0c */ /* 0x000fe2000bf43070 */
[----:B------:R-:W-:Y:S01]  /*5900*/  @!P1 FADD.FTZ R131, -R131, -RZ ;  /* 0x800000ff83839221 */ /* 0x000fe20000010100 */
[----:B------:R-:W-:Y:S01]  /*5910*/  LOP3.LUT R4, R14, 0xff, RZ, 0xc0, !PT ;  /* 0x000000ff0e047812 */ /* 0x000fe200078ec0ff */
[----:B------:R-:W-:Y:S01]  /*5920*/  @!P6 FADD.FTZ R196, -R196, -RZ ;  /* 0x800000ffc4c4e221 */ /* 0x000fe20000010100 */
[----:B------:R-:W-:Y:S02]  /*5930*/  ISETP.LE.U32.AND P5, PT, R6, UR32, PT ;  /* 0x0000002006007c0c */ /* 0x000fe4000bfa3070 */
[----:B------:R-:W-:Y:S01]  /*5940*/  ISETP.LE.U32.AND P1, PT, R13, UR32, PT ;  /* 0x000000200d007c0c */ /* 0x000fe2000bf23070 */
[----:B------:R-:W-:Y:S01]  /*5950*/  @!P4 FADD.FTZ R128, -R128, -RZ ;  /* 0x800000ff8080c221 */ /* 0x000fe20000010100 */
[----:B------:R-:W-:Y:S01]  /*5960*/  ISETP.LE.U32.AND P6, PT, R4, UR32, PT ;  /* 0x0000002004007c0c */ /* 0x000fe2000bfc3070 */
[----:B------:R-:W1:Y:S01]  /*5970*/  MUFU.EX2 R118, R90 ;  /* 0x0000005a00767308 */ /* 0x000e620000000800 */
[--C-:B------:R-:W-:Y:S02]  /*5980*/  SHF.R.U32.HI R4, RZ, 0x18, R10.reuse ;  /* 0x00000018ff047819 */ /* 0x100fe4000001160a */
[----:B------:R-:W-:Y:S01]  /*5990*/  SHF.R.U32.HI R6, RZ, 0x10, R10 ;  /* 0x00000010ff067819 */ /* 0x000fe2000001160a */
[----:B---3--:R-:W-:Y:S01]  /*59a0*/  @!P2 FADD.FTZ R124, -R124, -RZ ;  /* 0x800000ff7c7ca221 */ /* 0x008fe20000010100 */
[----:B------:R-:W-:Y:S02]  /*59b0*/  LOP3.LUT R10, R10, 0xffff, RZ, 0xc0, !PT ;  /* 0x0000ffff0a0a7812 */ /* 0x000fe400078ec0ff */
[----:B------:R-:W-:Y:S01]  /*59c0*/  ISETP.LE.U32.AND P4, PT, R4, UR32, PT ;  /* 0x0000002004007c0c */ /* 0x000fe2000bf83070 */
[----:B------:R-:W-:Y:S01]  /*59d0*/  @!P5 FADD.FTZ R126, -R126, -RZ ;  /* 0x800000ff7e7ed221 */ /* 0x000fe20000010100 */
[----:B------:R-:W-:Y:S01]  /*59e0*/  LOP3.LUT R4, R6, 0xff, RZ, 0xc0, !PT ;  /* 0x000000ff06047812 */ /* 0x000fe200078ec0ff */
[----:B------:R-:W-:Y:S01]  /*59f0*/  @!P1 FADD.FTZ R127, -R127, -RZ ;  /* 0x800000ff7f7f9221 */ /* 0x000fe20000010100 */
[----:B------:R-:W-:Y:S01]  /*5a00*/  SHF.R.U32.HI R6, RZ, 0x8, R10 ;  /* 0x00000008ff067819 */ /* 0x000fe2000001160a */
[----:B------:R-:W-:Y:S01]  /*5a10*/  @!P6 FADD.FTZ R129, -R129, -RZ ;  /* 0x800000ff8181e221 */ /* 0x000fe20000010100 */
[----:B--2---:R-:W-:Y:S02]  /*5a20*/  LOP3.LUT R5, R85, 0xff, RZ, 0xc0, !PT ;  /* 0x000000ff55057812 */ /* 0x004fe400078ec0ff */
[----:B------:R-:W-:Y:S02]  /*5a30*/  LOP3.LUT R6, R6, 0xffff, RZ, 0xc0, !PT ;  /* 0x0000ffff06067812 */ /* 0x000fe400078ec0ff */
[----:B------:R-:W-:Y:S02]  /*5a40*/  ISETP.LE.U32.AND P5, PT, R4, UR32, PT ;  /* 0x0000002004007c0c */ /* 0x000fe4000bfa3070 */
[----:B------:R-:W-:Y:S01]  /*5a50*/  SHF.R.U32.HI R4, RZ, 0x8, R86 ;  /* 0x00000008ff047819 */ /* 0x000fe20000011656 */
[----:B----4-:R-:W-:Y:S01]  /*5a60*/  @!P4 FADD.FTZ R123, -R123, -RZ ;  /* 0x800000ff7b7bc221 */ /* 0x010fe20000010100 */
[----:B------:R-:W-:Y:S02]  /*5a70*/  ISETP.LE.U32.AND P6, PT, R6, UR32, PT ;  /* 0x0000002006007c0c */ /* 0x000fe4000bfc3070 */
[----:B------:R-:W-:Y:S02]  /*5a80*/  F2FP.RELU.BF16.PACK_AB R6, R130, R131 ;  /* 0x000000838206723e */ /* 0x000fe400000018ff */
[----:B------:R-:W-:Y:S02]  /*5a90*/  ISETP.LE.U32.AND P1, PT, R5, UR32, PT ;  /* 0x0000002005007c0c */ /* 0x000fe4000bf23070 */
[----:B------:R-:W-:Y:S01]  /*5aa0*/  F2FP.RELU.BF16.PACK_AB R5, R196, R197 ;  /* 0x000000c5c405723e */ /* 0x000fe200000018ff */
[----:B------:R2:W-:Y:S01]  /*5ab0*/  STS [R230+0x22000], R6 ;  /* 0x02200006e6007388 */ /* 0x0005e20000000800 */
[----:B------:R-:W-:Y:S01]  /*5ac0*/  LOP3.LUT R4, R4, 0xffff, RZ, 0xc0, !PT ;  /* 0x0000ffff04047812 */ /* 0x000fe200078ec0ff */
[----:B------:R-:W-:Y:S01]  /*5ad0*/  @!P5 FADD.FTZ R125, -R125, -RZ ;  /* 0x800000ff7d7dd221 */ /* 0x000fe20000010100 */
[----:B------:R-:W-:Y:S02]  /*5ae0*/  ISETP.LE.U32.AND P0, PT, R11, UR32, PT ;  /* 0x000000200b007c0c */ /* 0x000fe4000bf03070 */
[----:B------:R-:W-:Y:S01]  /*5af0*/  ISETP.LE.U32.AND P2, PT, R4, UR32, PT ;  /* 0x0000002004007c0c */ /* 0x000fe2000bf43070 */
[----:B------:R3:W-:Y:S01]  /*5b00*/  STS [R230+0x22400], R5 ;  /* 0x02240005e6007388 */ /* 0x0007e20000000800 */
[----:B------:R-:W-:Y:S01]  /*5b10*/  F2FP.RELU.BF16.PACK_AB R4, R126, R128 ;  /* 0x000000807e04723e */ /* 0x000fe200000018ff */
[----:B------:R-:W-:Y:S01]  /*5b20*/  @!P6 FADD.FTZ R122, -R122, -RZ ;  /* 0x800000ff7a7ae221 */ /* 0x000fe20000010100 */
[----:B------:R-:W-:Y:S01]  /*5b30*/  ISETP.LE.U32.AND P3, PT, R12, UR32, PT ;  /* 0x000000200c007c0c */ /* 0x000fe2000bf63070 */
[----:B-1----:R-:W-:Y:S01]  /*5b40*/  @!P1 FADD.FTZ R121, -R121, -RZ ;  /* 0x800000ff79799221 */ /* 0x002fe20000010100 */
[----:B------:R-:W-:Y:S01]  /*5b50*/  F2FP.RELU.BF16.PACK_AB R8, R127, R129 ;  /* 0x000000817f08723e */ /* 0x000fe200000018ff */
[----:B------:R1:W-:Y:S01]  /*5b60*/  STS [R233+0x22000], R4 ;  /* 0x02200004e9007388 */ /* 0x0003e20000000800 */
[----:B------:R-:W-:Y:S02]  /*5b70*/  F2FP.RELU.BF16.PACK_AB R7, R122, R124 ;  /* 0x0000007c7a07723e */ /* 0x000fe400000018ff */
[----:B------:R-:W-:Y:S01]  /*5b80*/  FSETP.GE.FTZ.AND P1, PT, R130, RZ, PT ;  /* 0x000000ff8200720b */ /* 0x000fe20003f36000 */
[----:B------:R-:W-:Y:S02]  /*5b90*/  @!P0 FADD.FTZ R120, -R120, -RZ ;  /* 0x800000ff78788221 */ /* 0x000fe40000010100 */
[----:B------:R-:W-:Y:S01]  /*5ba0*/  STS [R233+0x22400], R8 ;  /* 0x02240008e9007388 */ /* 0x000fe20000000800 */
[----:B------:R-:W-:Y:S01]  /*5bb0*/  @!P2 FADD.FTZ R118, -R118, -RZ ;  /* 0x800000ff7676a221 */ /* 0x000fe20000010100 */
[----:B------:R-:W-:Y:S02]  /*5bc0*/  FSETP.GE.FTZ.AND P2, PT, R131, RZ, PT ;  /* 0x000000ff8300720b */ /* 0x000fe40003f56000 */
[----:B------:R-:W-:Y:S01]  /*5bd0*/  @!P3 FADD.FTZ R119, -R119, -RZ ;  /* 0x800000ff7777b221 */ /* 0x000fe20000010100 */
[----:B------:R-:W-:Y:S01]  /*5be0*/  FSETP.GE.FTZ.AND P3, PT, R124, RZ, PT ;  /* 0x000000ff7c00720b */ /* 0x000fe20003f76000 */
[----:B------:R-:W-:Y:S01]  /*5bf0*/  STS [R231+0x22000], R7 ;  /* 0x02200007e7007388 */ /* 0x000fe20000000800 */
[----:B--2---:R-:W-:Y:S05]  /*5c00*/  F2FP.RELU.BF16.PACK_AB R6, R123, R125 ;  /* 0x0000007d7b06723e */ /* 0x004fea00000018ff */
[----:B------:R-:W-:Y:S01]  /*5c10*/  STS [R231+0x22400], R6 ;  /* 0x02240006e7007388 */ /* 0x000fe20000000800 */
[----:B---3--:R-:W-:Y:S05]  /*5c20*/  F2FP.RELU.BF16.PACK_AB R5, R118, R119 ;  /* 0x000000777605723e */ /* 0x008fea00000018ff */
[----:B------:R-:W-:Y:S01]  /*5c30*/  STS [R232+0x22000], R5 ;  /* 0x02200005e8007388 */ /* 0x000fe20000000800 */
[----:B-1----:R-:W-:Y:S05]  /*5c40*/  F2FP.RELU.BF16.PACK_AB R4, R120, R121 ;  /* 0x000000797804723e */ /* 0x002fea00000018ff */
[----:B------:R-:W-:Y:S06]  /*5c50*/  STS [R232+0x22400], R4 ;  /* 0x02240004e8007388 */ /* 0x000fec0000000800 */
[----:B------:R-:W-:Y:S06]  /*5c60*/  LDSM.16.M88.4 R16, [R210+0x8000] ;  /* 0x00800000d210783b */ /* 0x000fec0000000200 */
[----:B------:R-:W1:Y:S06]  /*5c70*/  LDSM.16.M88.4 R8, [R209+0x18000] ;  /* 0x01800000d108783b */ /* 0x000e6c0000000200 */
[----:B------:R-:W2:Y:S06]  /*5c80*/  LDSM.16.M88.4 R84, [R209+0x18800] ;  /* 0x01880000d154783b */ /* 0x000eac0000000200 */
[----:B------:R-:W-:Y:S06]  /*5c90*/  LDSM.16.M88.4 R88, [R211+0x8000] ;  /* 0x00800000d358783b */ /* 0x000fec0000000200 */
[----:B------:R-:W3:Y:S06]  /*5ca0*/  LDSM.16.M88.4 R92, [R2+0x18000] ;  /* 0x01800000025c783b */ /* 0x000eec0000000200 */
[----:B------:R-:W4:Y:S06]  /*5cb0*/  LDSM.16.M88.4 R96, [R2+0x18800] ;  /* 0x018800000260783b */ /* 0x000f2c0000000200 */
[----:B------:R-:W-:Y:S06]  /*5cc0*/  LDSM.16.M88.4 R100, [R215+0x8000] ;  /* 0x00800000d764783b */ /* 0x000fec0000000200 */
[----:B------:R-:W4:Y:S01]  /*5cd0*/  LDSM.16.M88.4 R104, [R208+0x18000] ;  /* 0x01800000d068783b */ /* 0x000f220000000200 */
[C---:B-1----:R-:W-:Y:S05]  /*5ce0*/  HMMA.16816.F32.BF16 R4, R16.reuse, R8, RZ ;  /* 0x000000081004723c */ /* 0x042fea00000418ff */
[----:B------:R-:W-:Y:S03]  /*5cf0*/  LDSM.16.M88.4 R108, [R214+0x8000] ;  /* 0x00800000d66c783b */ /* 0x000fe60000000200 */
        /* <DEDUP_REMOVED lines=18> */
[----:B------:R-:W-:Y:S01]  /*5e20*/  IMAD.U32 R100, RZ, RZ, UR11 ;  /* 0x0000000bff647e24 */ /* 0x000fe2000f8e00ff */
[C---:B------:R-:W-:Y:S01]  /*5e30*/  HMMA.16816.F32.BF16 R4, R108.reuse, R112, R4 ;  /* 0x000000706c04723c */ /* 0x040fe20000041804 */
[----:B------:R-:W-:Y:S04]  /*5e40*/  IMAD.U32 R101, RZ, RZ, UR10 ;  /* 0x0000000aff657e24 */ /* 0x000fe8000f8e00ff */
[C---:B------:R-:W-:Y:S03]  /*5e50*/  LEA R116, P0, R227.reuse, R100, 0x2 ;  /* 0x00000064e3747211 */ /* 0x040fe600078010ff */
[C---:B------:R-:W-:Y:S04]  /*5e60*/  HMMA.16816.F32.BF16 R8, R108.reuse, R114, R8 ;  /* 0x000000726c08723c */ /* 0x040fe80000041808 */
[----:B------:R-:W-:Y:S02]  /*5e70*/  LEA.HI.X.SX32 R117, R227, R101, 0x2, P0 ;  /* 0x00000065e3757211 */ /* 0x000fe400000f16ff */
[----:B------:R-:W4:Y:S01]  /*5e80*/  LDSM.16.M88.4 R100, [R211+0xa000] ;  /* 0x00a00000d364783b */ /* 0x000f220000000200 */
[----:B------:R-:W-:Y:S01]  /*5e90*/  FSETP.GE.FTZ.AND P0, PT, R128, RZ, PT ;  /* 0x000000ff8000720b */ /* 0x000fe20003f16000 */
[C---:B--2---:R-:W-:Y:S04]  /*5ea0*/  HMMA.16816.F32.BF16 R12, R108.reuse, R88, R12 ;  /* 0x000000586c0c723c */ /* 0x044fe8000004180c */
[----:B------:R-:W2:Y:S04]  /*5eb0*/  LDG.E R113, [R116.64] ;  /* 0x0000000474717981 */ /* 0x000ea8000c1e1900 */
[----:B------:R-:W-:Y:S02]  /*5ec0*/  HMMA.16816.F32.BF16 R16, R108, R90, R16 ;  /* 0x0000005a6c10723c */ /* 0x000fe40000041810 */
[----:B------:R-:W4:Y:S06]  /*5ed0*/  LDSM.16.M88.4 R88, [R2+0x1a800] ;  /* 0x01a800000258783b */ /* 0x000f2c0000000200 */
[C---:B---3--:R-:W-:Y:S01]  /*5ee0*/  HMMA.16816.F32.BF16 R4, R92.reuse, R96, R4 ;  /* 0x000000605c04723c */ /* 0x048fe20000041804 */
[----:B------:R-:W3:Y:S06]  /*5ef0*/  LDG.E R112, [R116.64+0x20] ;  /* 0x0000200474707981 */ /* 0x000eec000c1e1900 */
[----:B------:R-:W-:Y:S01]  /*5f00*/  LDSM.16.M88.4 R108, [R208+0x1a000] ;  /* 0x01a00000d06c783b */ /* 0x000fe20000000200 */
[C---:B------:R-:W-:Y:S05]  /*5f10*/  HMMA.16816.F32.BF16 R8, R92.reuse, R98, R8 ;  /* 0x000000625c08723c */ /* 0x040fea0000041808 */
[----:B------:R-:W4:Y:S03]  /*5f20*/  LDSM.16.M88.4 R96, [R215+0xa000] ;  /* 0x00a00000d760783b */ /* 0x000f260000000200 */
[C---:B-1----:R-:W-:Y:S08]  /*5f30*/  HMMA.16816.F32.BF16 R12, R92.reuse, R84, R12 ;  /* 0x000000545c0c723c */ /* 0x042ff0000004180c */
[----:B------:R-:W-:Y:S01]  /*5f40*/  HMMA.16816.F32.BF16 R16, R92, R86, R16 ;  /* 0x000000565c10723c */ /* 0x000fe20000041810 */
[----:B------:R-:W1:Y:S06]  /*5f50*/  LDSM.16.M88.4 R84, [R208+0x1a800] ;  /* 0x01a80000d054783b */ /* 0x000e6c0000000200 */
[----:B------:R-:W-:Y:S01]  /*5f60*/  LDSM.16.M88.4 R92, [R214+0xa000] ;  /* 0x00a00000d65c783b */ /* 0x000fe20000000200 */
[C---:B----4-:R-:W-:Y:S08]  /*5f70*/  HMMA.16816.F32.BF16 R4, R100.reuse, R104, R4 ;  /* 0x000000686404723c */ /* 0x050ff00000041804 */
[C---:B------:R-:W-:Y:S01]  /*5f80*/  HMMA.16816.F32.BF16 R8, R100.reuse, R106, R8 ;  /* 0x0000006a6408723c */ /* 0x040fe20000041808 */
[----:B------:R-:W4:Y:S07]  /*5f90*/  LDSM.16.M88.4 R104, [R3+0x1a000] ;  /* 0x01a000000368783b */ /* 0x000f2e0000000200 */
[C---:B------:R-:W-:Y:S08]  /*5fa0*/  HMMA.16816.F32.BF16 R12, R100.reuse, R88, R12 ;  /* 0x00000058640c723c */ /* 0x040ff0000004180c */
[----:B------:R-:W-:Y:S01]  /*5fb0*/  HMMA.16816.F32.BF16 R16, R100, R90, R16 ;  /* 0x0000005a6410723c */ /* 0x000fe20000041810 */
[----:B------:R-:W4:Y:S06]  /*5fc0*/  LDSM.16.M88.4 R88, [R3+0x1a800] ;  /* 0x01a800000358783b */ /* 0x000f2c0000000200 */
[----:B------:R-:W-:Y:S01]  /*5fd0*/  LDSM.16.M88.4 R100, [R210+0xc000] ;  /* 0x00c00000d264783b */ /* 0x000fe20000000200 */
[C---:B------:R-:W-:Y:S08]  /*5fe0*/  HMMA.16816.F32.BF16 R4, R96.reuse, R108, R4 ;  /* 0x0000006c6004723c */ /* 0x040ff00000041804 */
[C---:B------:R-:W-:Y:S01]  /*5ff0*/  HMMA.16816.F32.BF16 R8, R96.reuse, R110, R8 ;  /* 0x0000006e6008723c */ /* 0x040fe20000041808 */
[----:B------:R-:W4:Y:S07]  /*6000*/  LDSM.16.M88.4 R108, [R209+0x1c000] ;  /* 0x01c00000d16c783b */ /* 0x000f2e0000000200 */
        /* <DEDUP_REMOVED lines=37> */
[----:B------:R-:W2:Y:S06]  /*6260*/  LDSM.16.M88.4 R88, [R2+0x1e800] ;  /* 0x01e800000258783b */ /* 0x000eac0000000200 */
[----:B------:R-:W-:Y:S01]  /*6270*/  LDSM.16.M88.4 R100, [R215+0xe000] ;  /* 0x00e00000d764783b */ /* 0x000fe20000000200 */
[C---:B------:R-:W-:Y:S08]  /*6280*/  HMMA.16816.F32.BF16 R4, R96.reuse, R108, R4 ;  /* 0x0000006c6004723c */ /* 0x040ff00000041804 */
[C---:B------:R-:W-:Y:S01]  /*6290*/  HMMA.16816.F32.BF16 R8, R96.reuse, R110, R8 ;  /* 0x0000006e6008723c */ /* 0x040fe20000041808 */
[----:B------:R-:W3:Y:S07]  /*62a0*/  LDSM.16.M88.4 R108, [R208+0x1e000] ;  /* 0x01e00000d06c783b */ /* 0x000eee0000000200 */
[C---:B-1----:R-:W-:Y:S08]  /*62b0*/  HMMA.16816.F32.BF16 R12, R96.reuse, R84, R12 ;  /* 0x00000054600c723c */ /* 0x042ff0000004180c */
[----:B------:R-:W-:Y:S01]  /*62c0*/  HMMA.16816.F32.BF16 R16, R96, R86, R16 ;  /* 0x000000566010723c */ /* 0x000fe20000041810 */
[----:B------:R-:W1:Y:S06]  /*62d0*/  LDSM.16.M88.4 R84, [R208+0x1e800] ;  /* 0x01e80000d054783b */ /* 0x000e6c0000000200 */
[----:B------:R-:W-:Y:S01]  /*62e0*/  LDSM.16.M88.4 R96, [R214+0xe000] ;  /* 0x00e00000d660783b */ /* 0x000fe20000000200 */
[C---:B----4-:R-:W-:Y:S08]  /*62f0*/  HMMA.16816.F32.BF16 R4, R92.reuse, R104, R4 ;  /* 0x000000685c04723c */ /* 0x050ff00000041804 */
[C---:B------:R-:W-:Y:S01]  /*6300*/  HMMA.16816.F32.BF16 R8, R92.reuse, R106, R8 ;  /* 0x0000006a5c08723c */ /* 0x040fe20000041808 */
[----:B------:R-:W4:Y:S07]  /*6310*/  LDSM.16.M88.4 R104, [R3+0x1e000] ;  /* 0x01e000000368783b */ /* 0x000f2e0000000200 */
[C---:B--2---:R-:W-:Y:S08]  /*6320*/  HMMA.16816.F32.BF16 R12, R92.reuse, R88, R12 ;  /* 0x000000585c0c723c */ /* 0x044ff0000004180c */
[----:B------:R-:W-:Y:S01]  /*6330*/  HMMA.16816.F32.BF16 R16, R92, R90, R16 ;  /* 0x0000005a5c10723c */ /* 0x000fe20000041810 */
[----:B------:R-:W2:Y:S07]  /*6340*/  LDSM.16.M88.4 R88, [R3+0x1e800] ;  /* 0x01e800000358783b */ /* 0x000eae0000000200 */
[C---:B---3--:R-:W-:Y:S08]  /*6350*/  HMMA.16816.F32.BF16 R4, R100.reuse, R108, R4 ;  /* 0x0000006c6404723c */ /* 0x048ff00000041804 */
[C---:B------:R-:W-:Y:S08]  /*6360*/  HMMA.16816.F32.BF16 R8, R100.reuse, R110, R8 ;  /* 0x0000006e6408723c */ /* 0x040ff00000041808 */
[C---:B-1----:R-:W-:Y:S08]  /*6370*/  HMMA.16816.F32.BF16 R12, R100.reuse, R84, R12 ;  /* 0x00000054640c723c */ /* 0x042ff0000004180c */
[----:B------:R-:W-:Y:S08]  /*6380*/  HMMA.16816.F32.BF16 R16, R100, R86, R16 ;  /* 0x000000566410723c */ /* 0x000ff00000041810 */
[C---:B----4-:R-:W-:Y:S08]  /*6390*/  HMMA.16816.F32.BF16 R4, R96.reuse, R104, R4 ;  /* 0x000000686004723c */ /* 0x050ff00000041804 */
[C---:B------:R-:W-:Y:S08]  /*63a0*/  HMMA.16816.F32.BF16 R8, R96.reuse, R106, R8 ;  /* 0x0000006a6008723c */ /* 0x040ff00000041808 */
[C---:B--2---:R-:W-:Y:S08]  /*63b0*/  HMMA.16816.F32.BF16 R12, R96.reuse, R88, R12 ;  /* 0x00000058600c723c */ /* 0x044ff0000004180c */
[----:B------:R-:W-:Y:S04]  /*63c0*/  HMMA.16816.F32.BF16 R16, R96, R90, R16 ;  /* 0x0000005a6010723c */ /* 0x000fe80000041810 */
[C---:B------:R-:W-:Y:S02]  /*63d0*/  FADD.FTZ R84, -R113.reuse, R4 ;  /* 0x0000000471547221 */ /* 0x040fe40000010100 */
[C---:B------:R-:W-:Y:S02]  /*63e0*/  FADD.FTZ R5, -R113.reuse, R5 ;  /* 0x0000000571057221 */ /* 0x040fe40000010100 */
[C---:B------:R-:W-:Y:S01]  /*63f0*/  FADD.FTZ R4, -R113.reuse, R8 ;  /* 0x0000000871047221 */ /* 0x040fe20000010100 */
[-C--:B------:R-:W-:Y:S02]  /*6400*/  FSEL R8, R84, R113.reuse, P2 ;  /* 0x0000007154087208 */ /* 0x080fe40001000000 */
[----:B------:R-:W-:Y:S01]  /*6410*/  FSETP.GE.FTZ.AND P2, PT, R122, RZ, PT ;  /* 0x000000ff7a00720b */ /* 0x000fe20003f56000 */
[----:B------:R-:W-:Y:S01]  /*6420*/  FADD.FTZ R9, -R113, R9 ;  /* 0x0000000971097221 */ /* 0x000fe20000010100 */
[-C--:B------:R-:W-:Y:S01]  /*6430*/  FSEL R5, R5, R113.reuse, P1 ;  /* 0x0000007105057208 */ /* 0x080fe20000800000 */
[----:B------:R-:W-:Y:S01]  /*6440*/  FMUL.FTZ R8, R131, R8 ;  /* 0x0000000883087220 */ /* 0x000fe20000410000 */
[----:B------:R-:W-:Y:S01]  /*6450*/  FSEL R4, R4, R113, P0 ;  /* 0x0000007104047208 */ /* 0x000fe20000000000 */
[C---:B------:R-:W-:Y:S01]  /*6460*/  FADD.FTZ R12, -R113.reuse, R12 ;  /* 0x0000000c710c7221 */ /* 0x040fe20000010100 */
[----:B------:R-:W-:Y:S01]  /*6470*/  FSETP.GE.FTZ.AND P0, PT, R118, RZ, PT ;  /* 0x000000ff7600720b */ /* 0x000fe20003f16000 */
[----:B------:R-:W-:Y:S01]  /*6480*/  FMUL.FTZ R5, R130, R5 ;  /* 0x0000000582057220 */ /* 0x000fe20000410000 */
[----:B------:R-:W-:Y:S01]  /*6490*/  FSETP.GE.FTZ.AND P1, PT, R126, RZ, PT ;  /* 0x000000ff7e00720b */ /* 0x000fe20003f36000 */
[----:B------:R-:W-:Y:S01]  /*64a0*/  FMUL.FTZ R84, R128, R4 ;  /* 0x0000000480547220 */ /* 0x000fe20000410000 */
[-C--:B------:R-:W-:Y:S01]  /*64b0*/  FSEL R12, R12, R113.reuse, P3 ;  /* 0x000000710c0c7208 */ /* 0x080fe20001800000 */
[----:B------:R-:W-:Y:S01]  /*64c0*/  FADD.FTZ R13, -R113, R13 ;  /* 0x0000000d710d7221 */ /* 0x000fe20000010100 */
[----:B------:R-:W-:Y:S01]  /*64d0*/  F2FP.BF16.PACK_AB R4, R5, R8 ;  /* 0x000000080504723e */ /* 0x000fe200000010ff */
[----:B------:R-:W-:Y:S01]  /*64e0*/  FADD.FTZ R16, -R113, R16 ;  /* 0x0000001071107221 */ /* 0x000fe20000010100 */
[-C--:B------:R-:W-:Y:S01]  /*64f0*/  FSEL R9, R9, R113.reuse, P1 ;  /* 0x0000007109097208 */ /* 0x080fe20000800000 */
[C---:B------:R-:W-:Y:S01]  /*6500*/  FADD.FTZ R6, -R112.reuse, R6 ;  /* 0x0000000670067221 */ /* 0x040fe20000010100 */
[----:B------:R-:W-:Y:S01]  /*6510*/  FSETP.GE.FTZ.AND P1, PT, R119, RZ, PT ;  /* 0x000000ff7700720b */ /* 0x000fe20003f36000 */
[----:B------:R1:W-:Y:S01]  /*6520*/  STS [R230+0x20000], R4 ;  /* 0x02000004e6007388 */ /* 0x0003e20000000800 */
[-C--:B------:R-:W-:Y:S01]  /*6530*/  FSEL R13, R13, R113.reuse, P2 ;  /* 0x000000710d0d7208 */ /* 0x080fe20001000000 */
[----:B------:R-:W-:Y:S01]  /*6540*/  FADD.FTZ R11, -R112, R11 ;  /* 0x0000000b700b7221 */ /* 0x000fe20000010100 */
[----:B------:R-:W-:Y:S01]  /*6550*/  FSEL R16, R16, R113, P1 ;  /* 0x0000007110107208 */ /* 0x000fe20000800000 */
[----:B------:R-:W-:Y:S01]  /*6560*/  @P0 FADD.FTZ R113, -R113, R17 ;  /* 0x0000001171710221 */ /* 0x000fe20000010100 */
[----:B------:R-:W-:Y:S01]  /*6570*/  FSETP.GE.FTZ.AND P0, PT, R196, RZ, PT ;  /* 0x000000ffc400720b */ /* 0x000fe20003f16000 */
[----:B------:R-:W-:Y:S01]  /*6580*/  FMUL.FTZ R12, R124, R12 ;  /* 0x0000000c7c0c7220 */ /* 0x000fe20000410000 */
[----:B------:R-:W-:Y:S01]  /*6590*/  FSETP.GE.FTZ.AND P1, PT, R197, RZ, PT ;  /* 0x000000ffc500720b */ /* 0x000fe20003f36000 */
[----:B------:R-:W-:Y:S01]  /*65a0*/  FMUL.FTZ R8, R122, R13 ;  /* 0x0000000d7a087220 */ /* 0x000fe20000410000 */
[----:B------:R-:W-:Y:S01]  /*65b0*/  FSETP.GE.FTZ.AND P2, PT, R123, RZ, PT ;  /* 0x000000ff7b00720b */ /* 0x000fe20003f56000 */
[----:B------:R-:W-:Y:S01]  /*65c0*/  FADD.FTZ R15, -R112, R15 ;  /* 0x0000000f700f7221 */ /* 0x000fe20000010100 */
[----:B------:R-:W-:Y:S01]  /*65d0*/  FSEL R6, R6, R112, P1 ;  /* 0x0000007006067208 */ /* 0x000fe20000800000 */
[----:B------:R-:W-:Y:S01]  /*65e0*/  FMUL.FTZ R9, R126, R9 ;  /* 0x000000097e097220 */ /* 0x000fe20000410000 */
[----:B------:R-:W-:Y:S01]  /*65f0*/  FSETP.GE.FTZ.AND P1, PT, R127, RZ, PT ;  /* 0x000000ff7f00720b */ /* 0x000fe20003f36000 */
[----:B------:R-:W-:Y:S01]  /*6600*/  FADD.FTZ R18, -R112, R18 ;  /* 0x0000001270127221 */ /* 0x000fe20000010100 */
[----:B------:R-:W-:Y:S01]  /*6610*/  F2FP.BF16.PACK_AB R8, R8, R12 ;  /* 0x0000000c0808723e */ /* 0x000fe200000010ff */
[----:B------:R-:W-:Y:S01]  /*6620*/  FMUL.FTZ R13, R197, R6 ;  /* 0x00000006c50d7220 */ /* 0x000fe20000410000 */
[----:B------:R-:W-:Y:S01]  /*6630*/  FSETP.GE.FTZ.AND P3, PT, R125, RZ, PT ;  /* 0x000000ff7d00720b */ /* 0x000fe20003f76000 */
[----:B------:R-:W-:Y:S01]  /*6640*/  FMUL.FTZ R16, R119, R16 ;  /* 0x0000001077107220 */ /* 0x000fe20000410000 */
[----:B------:R-:W-:Y:S01]  /*6650*/  FSEL R15, R15, R112, P2 ;  /* 0x000000700f0f7208 */ /* 0x000fe20001000000 */
[----:B------:R-:W-:Y:S01]  /*6660*/  FMUL.FTZ R113, R118, R113 ;  /* 0x0000007176717220 */ /* 0x000fe20000410000 */
[----:B------:R-:W-:Y:S01]  /*6670*/  F2FP.BF16.PACK_AB R9, R9, R84 ;  /* 0x000000540909723e */ /* 0x000fe200000010ff */
[----:B-1----:R-:W-:Y:S03]  /*6680*/  FADD.FTZ R4, -R112, R7 ;  /* 0x0000000770047221 */ /* 0x002fe60000010100 */
[----:B------:R-:W-:Y:S02]  /*6690*/  F2FP.BF16.PACK_AB R7, R113, R16 ;  /* 0x000000107107723e */ /* 0x000fe400000010ff */
[-C--:B------:R-:W-:Y:S01]  /*66a0*/  FSEL R5, R4, R112.reuse, P0 ;  /* 0x0000007004057208 */ /* 0x080fe20000000000 */
[----:B------:R-:W-:Y:S01]  /*66b0*/  FADD.FTZ R4, -R112, R10 ;  /* 0x0000000a70047221 */ /* 0x000fe20000010100 */
[C---:B------:R-:W-:Y:S03]  /*66c0*/  FSETP.GE.FTZ.AND P0, PT, R129.reuse, RZ, PT ;  /* 0x000000ff8100720b */ /* 0x040fe60003f16000 */
[----:B------:R-:W-:Y:S01]  /*66d0*/  FMUL.FTZ R10, R196, R5 ;  /* 0x00000005c40a7220 */ /* 0x000fe20000410000 */
[----:B------:R-:W-:Y:S01]  /*66e0*/  FSEL R4, R4, R112, P0 ;  /* 0x0000007004047208 */ /* 0x000fe20000000000 */
[----:B------:R-:W-:Y:S01]  /*66f0*/  FADD.FTZ R5, -R112, R14 ;  /* 0x0000000e70057221 */ /* 0x000fe20000010100 */
[----:B------:R-:W-:Y:S03]  /*6700*/  FSETP.GE.FTZ.AND P0, PT, R120, RZ, PT ;  /* 0x000000ff7800720b */ /* 0x000fe60003f16000 */
[----:B------:R-:W-:Y:S01]  /*6710*/  FMUL.FTZ R12, R129, R4 ;  /* 0x00000004810c7220 */ /* 0x000fe20000410000 */
[-C--:B------:R-:W-:Y:S02]  /*6720*/  FSEL R4, R11, R112.reuse, P1 ;  /* 0x000000700b047208 */ /* 0x080fe40000800000 */
[----:B------:R-:W-:Y:S02]  /*6730*/  FSEL R5, R5, R112, P3 ;  /* 0x0000007005057208 */ /* 0x000fe40001800000 */
[----:B------:R-:W-:Y:S01]  /*6740*/  FSETP.GE.FTZ.AND P1, PT, R121, RZ, PT ;  /* 0x000000ff7900720b */ /* 0x000fe20003f36000 */
[----:B------:R-:W-:Y:S01]  /*6750*/  FMUL.FTZ R6, R127, R4 ;  /* 0x000000047f067220 */ /* 0x000fe20000410000 */
[----:B------:R-:W-:Y:S01]  /*6760*/  F2FP.BF16.PACK_AB R4, R10, R13 ;  /* 0x0000000d0a04723e */ /* 0x000fe200000010ff */
[----:B------:R-:W-:Y:S01]  /*6770*/  FMUL.FTZ R10, R125, R5 ;  /* 0x000000057d0a7220 */ /* 0x000fe20000410000 */
[----:B------:R-:W-:Y:S01]  /*6780*/  FSEL R18, R18, R112, P1 ;  /* 0x0000007012127208 */ /* 0x000fe20000800000 */
[----:B------:R-:W-:Y:S01]  /*6790*/  FMUL.FTZ R5, R123, R15 ;  /* 0x0000000f7b057220 */ /* 0x000fe20000410000 */
[----:B------:R-:W-:Y:S01]  /*67a0*/  F2FP.BF16.PACK_AB R6, R6, R12 ;  /* 0x0000000c0606723e */ /* 0x000fe200000010ff */
[----:B------:R1:W-:Y:S01]  /*67b0*/  STS [R230+0x20400], R4 ;  /* 0x02040004e6007388 */ /* 0x0003e20000000800 */
[----:B------:R-:W-:Y:S01]  /*67c0*/  @P0 FADD.FTZ R112, -R112, R19 ;  /* 0x0000001370700221 */ /* 0x000fe20000010100 */
[----:B------:R-:W-:Y:S01]  /*67d0*/  PLOP3.LUT P1, PT, PT, PT, UP1, 0x80, 0x0 ;  /* 0x000000000000781c */ /* 0x000fe20003f2f018 */
[----:B------:R-:W-:Y:S01]  /*67e0*/  FMUL.FTZ R18, R121, R18 ;  /* 0x0000001279127220 */ /* 0x000fe20000410000 */
[----:B------:R-:W-:Y:S01]  /*67f0*/  F2FP.BF16.PACK_AB R5, R5, R10 ;  /* 0x0000000a0505723e */ /* 0x000fe200000010ff */
[----:B------:R-:W-:Y:S01]  /*6800*/  FMUL.FTZ R112, R120, R112 ;  /* 0x0000007078707220 */ /* 0x000fe20000410000 */
[----:B------:R-:W-:Y:S01]  /*6810*/  STS [R233+0x20000], R9 ;  /* 0x02000009e9007388 */ /* 0x000fe20000000800 */
[C---:B------:R-:W-:Y:S04]  /*6820*/  LEA R220, P0, R249.reuse, R220, 0x2 ;  /* 0x000000dcf9dc7211 */ /* 0x040fe800078010ff */
[----:B------:R-:W-:Y:S01]  /*6830*/  LEA.HI.X.SX32 R221, R249, R221, 0x2, P0 ;  /* 0x000000ddf9dd7211 */ /* 0x000fe200000f16ff */
[----:B------:R-:W-:Y:S06]  /*6840*/  STS [R233+0x20400], R6 ;  /* 0x02040006e9007388 */ /* 0x000fec0000000800 */
[----:B------:R-:W-:Y:S06]  /*6850*/  STS [R231+0x20000], R8 ;  /* 0x02000008e7007388 */ /* 0x000fec0000000800 */
[----:B------:R-:W-:Y:S01]  /*6860*/  STS [R231+0x20400], R5 ;  /* 0x02040005e7007388 */ /* 0x000fe20000000800 */
[----:B-1----:R-:W-:Y:S05]  /*6870*/  F2FP.BF16.PACK_AB R4, R112, R18 ;  /* 0x000000127004723e */ /* 0x002fea00000010ff */
[----:B------:R-:W-:Y:S06]  /*6880*/  STS [R232+0x20000], R7 ;  /* 0x02000007e8007388 */ /* 0x000fec0000000800 */
[----:B------:R-:W-:Y:S06]  /*6890*/  STS [R232+0x20400], R4 ;  /* 0x02040004e8007388 */ /* 0x000fec0000000800 */
[----:B------:R-:W-:Y:S06]  /*68a0*/  BAR.SYNC.DEFER_BLOCKING 0x0 ;  /* 0x0000000000007b1d */ /* 0x000fec0000010000 */
[----:B------:R-:W-:Y:S06]  /*68b0*/  LDSM.16.MT88.4 R4, [R213+0x22000] ;  /* 0x02200000d504783b */ /* 0x000fec0000004200 */
[----:B------:R-:W1:Y:S06]  /*68c0*/  LDSM.16.MT88.4 R8, [R0+0x8000] ;  /* 0x008000000008783b */ /* 0x000e6c0000004200 */
[----:B------:R-:W2:Y:S06]  /*68d0*/  LDSM.16.MT88.4 R12, [R212+0x22000] ;  /* 0x02200000d40c783b */ /* 0x000eac0000004200 */
[----:B------:R-:W3:Y:S06]  /*68e0*/  LDSM.16.MT88.4 R16, [R0+0xa000] ;  /* 0x00a000000010783b */ /* 0x000eec0000004200 */
[----:B------:R-:W4:Y:S06]  /*68f0*/  LDSM.16.MT88.4 R84, [R0+0xc000] ;  /* 0x00c000000054783b */ /* 0x000f2c0000004200 */
[----:B------:R-:W3:Y:S06]  /*6900*/  LDSM.16.MT88.4 R88, [R0+0xe000] ;  /* 0x00e000000058783b */ /* 0x000eec0000004200 */
[----:B------:R-:W-:Y:S06]  /*6910*/  LDSM.16.MT88.4 R92, [R0+0x8800] ;  /* 0x00880000005c783b */ /* 0x000fec0000004200 */
[----:B------:R-:W-:Y:S01]  /*6920*/  LDSM.16.MT88.4 R96, [R212+0x22800] ;  /* 0x02280000d460783b */ /* 0x000fe20000004200 */
[-C--:B-1----:R-:W-:Y:S05]  /*6930*/  HMMA.16816.F32.BF16 R20, R4, R8.reuse, R20 ;  /* 0x000000080414723c */ /* 0x082fea0000041814 */
[----:B------:R-:W-:Y:S03]  /*6940*/  LDSM.16.MT88.4 R100, [R0+0xa800] ;  /* 0x00a800000064783b */ /* 0x000fe60000004200 */
[C---:B--2---:R-:W-:Y:S03]  /*6950*/  HMMA.16816.F32.BF16 R24, R12.reuse, R8, R24 ;  /* 0x000000080c18723c */ /* 0x044fe60000041818 */
[----:B------:R-:W-:Y:S06]  /*6960*/  LDSM.16.MT88.4 R104, [R0+0xc800] ;  /* 0x00c800000068783b */ /* 0x000fec0000004200 */
[----:B------:R-:W-:Y:S01]  /*6970*/  LDSM.16.MT88.4 R108, [R0+0xe800] ;  /* 0x00e80000006c783b */ /* 0x000fe20000004200 */
        /* <DEDUP_REMOVED lines=18> */
[----:B------:R-:W2:Y:S06]  /*6aa0*/  LDSM.16.MT88.4 R4, [R213+0x23000] ;  /* 0x02300000d504783b */ /* 0x000eac0000004200 */
[----:B------:R-:W3:Y:S01]  /*6ab0*/  LDSM.16.MT88.4 R88, [R0+0xd000] ;  /* 0x00d000000058783b */ /* 0x000ee20000004200 */
        /* <DEDUP_REMOVED lines=20> */
[----:B------:R-:W4:Y:S06]  /*6c00*/  LDSM.16.MT88.4 R8, [R213+0x23800] ;  /* 0x02380000d508783b */ /* 0x000f2c0000004200 */
[----:B------:R-:W1:Y:S01]  /*6c10*/  LDSM.16.MT88.4 R108, [R0+0xd800] ;  /* 0x00d80000006c783b */ /* 0x000e620000004200 */
[-C--:B--2---:R-:W-:Y:S08]  /*6c20*/  HMMA.16816.F32.BF16 R20, R4, R12.reuse, R20 ;  /* 0x0000000c0414723c */ /* 0x084ff00000041814 */
[C---:B------:R-:W-:Y:S08]  /*6c30*/  HMMA.16816.F32.BF16 R24, R16.reuse, R12, R24 ;  /* 0x0000000c1018723c */ /* 0x040ff00000041818 */
[-C--:B------:R-:W-:Y:S08]  /*6c40*/  HMMA.16816.F32.BF16 R28, R16, R14.reuse, R28 ;  /* 0x0000000e101c723c */ /* 0x080ff0000004181c */
[C---:B------:R-:W-:Y:S01]  /*6c50*/  HMMA.16816.F32.BF16 R32, R4.reuse, R14, R32 ;  /* 0x0000000e0420723c */ /* 0x040fe20000041820 */
[----:B------:R-:W2:Y:S06]  /*6c60*/  LDSM.16.MT88.4 R12, [R0+0xf800] ;  /* 0x00f80000000c783b */ /* 0x000eac0000004200 */
[----:B------:R-:W-:Y:S01]  /*6c70*/  BAR.SYNC.DEFER_BLOCKING 0x0 ;  /* 0x0000000000007b1d */ /* 0x000fe20000010000 */
        /* <DEDUP_REMOVED lines=57> */
[CCC-:B------:R-:W-:Y:S01]  /*7010*/  @!P4 LEA.HI.X R13, R6.reuse, R226.reuse, R7.reuse, 0x1, P6 ;  /* 0x000000e2060dc211 */ /* 0x1c0fe200030f0c07 */
        /* <DEDUP_REMOVED lines=36> */
.L_x_490:
[----:B------:R-:W-:Y:S01]  /*7260*/  LDSM.16.M88.4 R128, [R216] ;  /* 0x00000000d880783b */ /* 0x000fe20000000200 */
[----:B------:R-:W-:Y:S01]  /*7270*/  @UP1 UIADD3 UR12, UP0, UR6, -0x100, URZ ;  /* 0xffffff00060c1890 */ /* 0x000fe2000ff1e03f */
[----:B------:R-:W-:Y:S03]  /*7280*/  IMAD.MOV.U32 R248, RZ, RZ, 0x4 ;  /* 0x00000004fff87424 */ /* 0x000fe600078e00ff */
[----:B------:R-:W2:Y:S01]  /*7290*/  LDSM.16.MT88.4 R16, [R0+0x10000] ;  /* 0x010000000010783b */ /* 0x000ea20000004200 */
[----:B------:R-:W-:Y:S02]  /*72a0*/  @UP1 UIADD3.X UR9, UR7, -0x1, URZ, UP0, !UPT ;  /* 0xffffffff07091890 */ /* 0x000fe400087fe43f */
[----:B------:R-:W-:Y:S02]  /*72b0*/  @UP1 UMOV UR6, UR12 ;  /* 0x0000000c00061c82 */ /* 0x000fe40008000000 */
[----:B------:R-:W3:Y:S01]  /*72c0*/  LDSM.16.M88.4 R124, [R216+0x1000] ;  /* 0x00100000d87c783b */ /* 0x000ee20000000200 */
[----:B------:R-:W-:Y:S02]  /*72d0*/  @UP1 UIADD3 UR11, UP0, UR11, -0x100, URZ ;  /* 0xffffff000b0b1890 */ /* 0x000fe4000ff1e03f */
[----:B------:R-:W-:Y:S02]  /*72e0*/  @UP1 UMOV UR7, UR9 ;  /* 0x0000000900071c82 */ /* 0x000fe40008000000 */
[----:B------:R-:W4:Y:S01]  /*72f0*/  LDSM.16.MT88.4 R96, [R0+0x12000] ;  /* 0x012000000060783b */ /* 0x000f220000004200 */
[----:B------:R-:W-:Y:S04]  /*7300*/  @UP1 UIADD3.X UR10, UR10, -0x1, URZ, UP0, !UPT ;  /* 0xffffffff0a0a1890 */ /* 0x000fe800087fe43f */
[----:B------:R-:W1:Y:S05]  /*7310*/  LDSM.16.MT88.4 R112, [R0+0x14000] ;  /* 0x014000000070783b */ /* 0x000e6a0000004200 */
[----:B------:R-:W1:Y:S05]  /*7320*/  LDSM.16.MT88.4 R196, [R0+0x16000] ;  /* 0x0160000000c4783b */ /* 0x000e6a0000004200 */
[----:B------:R-:W-:Y:S05]  /*7330*/  LDSM.16.M88.4 R200, [R219] ;  /* 0x00000000dbc8783b */ /* 0x000fea0000000200 */
[----:B------:R-:W-:Y:S01]  /*7340*/  LDSM.16.M88.4 R204, [R219+0x1000] ;  /* 0x00100000dbcc783b */ /* 0x000fe20000000200 */
        /* <DEDUP_REMOVED lines=35> */
[----:B------:R-:W-:Y:S07]  /*7580*/  LDSM.16.M88.4 R204, [R217] ;  /* 0x00000000d9cc783b */ /* 0x000fee0000000200 */
[----:B------:R-:W-:Y:S01]  /*7590*/  HMMA.16816.F32.BF16 R128, R200, R198, R128 ;  /* 0x000000c6c880723c */ /* 0x000fe20000041880 */
[----:B------:R-:W1:Y:S05]  /*75a0*/  LDSM.16.MT88.4 R196, [R0+0x11000] ;  /* 0x0110000000c4783b */ /* 0x000e6a0000004200 */
[----:B------:R-:W2:Y:S02]  /*75b0*/  LDSM.16.M88.4 R200, [R217+0x1000] ;  /* 0x00100000d9c8783b */ /* 0x000ea40000000200 */
        /* <DEDUP_REMOVED lines=38> */
[C---:B------:R-:W-:Y:S07]  /*7820*/  HMMA.16816.F32.BF16 R120, R204.reuse, R196, R120 ;  /* 0x000000c4cc78723c */ /* 0x040fee0000041878 */
[----:B------:R-:W-:Y:S01]  /*7830*/  @P1 IMAD.WIDE R196, R227, R248, UR6 ;  /* 0x00000006e3c41e25 */ /* 0x000fe2000f8e02f8 */
[-C--:B------:R-:W-:Y:S04]  /*7840*/  HMMA.16816.F32.BF16 R124, R204, R198.reuse, R124 ;  /* 0x000000c6cc7c723c */ /* 0x080fe8000004187c */
[----:B------:R1:W5:Y:S03]  /*7850*/  @P1 LDG.E R234, [R196.64] ;  /* 0x00000004c4ea1981 */ /* 0x000366000c1e1900 */
[C---:B------:R-:W-:Y:S01]  /*7860*/  IMAD.SHL.U32 R204, R247.reuse, 0x8, RZ ;  /* 0x00000008f7cc7824 */ /* 0x040fe200078e00ff */
[----:B------:R-:W-:Y:S01]  /*7870*/  HMMA.16816.F32.BF16 R128, R200, R198, R128 ;  /* 0x000000c6c880723c */ /* 0x000fe20000041880 */
[----:B------:R1:W5:Y:S03]  /*7880*/  @P1 LDG.E R235, [R196.64+0x20] ;  /* 0x00002004c4eb1981 */ /* 0x000366000c1e1900 */
[C---:B------:R-:W-:Y:S02]  /*7890*/  IMAD.SHL.U32 R205, R247.reuse, 0x10, RZ ;  /* 0x00000010f7cd7824 */ /* 0x040fe400078e00ff */
[----:B------:R2:W-:Y:S01]  /*78a0*/  RED.E.ADD.F32.FTZ.RN.STRONG.GPU [R220.64], R4 ;  /* 0x00000004dc00798e */ /* 0x0005e2000c10e784 */
[----:B------:R-:W-:Y:S02]  /*78b0*/  IMAD R201, R247, 0x18, RZ ;  /* 0x00000018f7c97824 */ /* 0x000fe400078e02ff */
[-C--:B------:R-:W-:Y:S03]  /*78c0*/  LEA R198, P2, R205, R220.reuse, 0x2 ;  /* 0x000000dccdc67211 */ /* 0x080fe600078410ff */
[----:B------:R-:W-:Y:S01]  /*78d0*/  IMAD.SHL.U32 R203, R247, 0x20, RZ ;  /* 0x00000020f7cb7824 */ /* 0x000fe200078e00ff */
[-C--:B------:R-:W-:Y:S01]  /*78e0*/  LEA.HI.X.SX32 R199, R205, R221.reuse, 0x2, P2 ;  /* 0x000000ddcdc77211 */ /* 0x080fe200010f16ff */
[C---:B------:R-:W-:Y:S02]  /*78f0*/  IMAD R206, R247.reuse, 0x28, RZ ;  /* 0x00000028f7ce7824 */ /* 0x040fe400078e02ff */
[----:B------:R-:W-:Y:S01]  /*7900*/  IMAD R202, R247, 0x30, RZ ;  /* 0x00000030f7ca7824 */ /* 0x000fe200078e02ff */
[-C--:B------:R-:W-:Y:S02]  /*7910*/  LEA R200, P2, R203, R220.reuse, 0x2 ;  /* 0x000000dccbc87211 */ /* 0x080fe400078410ff */
        /* <DEDUP_REMOVED lines=304> */
[C---:B------:R-:W-:Y:S02]  /*8c20*/  @!P4 LEA R12, P6, R6.reuse, R224, 0x1 ;  /* 0x000000e0060cc211 */ /* 0x040fe400078c08ff */
        /* <DEDUP_REMOVED lines=51> */
.L_x_491:
[----:B------:R-:W-:Y:S02]  /*8f60*/  UISETP.GT.AND UP0, UPT, UR8, UR13, UPT ;  /* 0x0000000d0800728c */ /* 0x000fe4000bf04270 */
[----:B------:R-:W-:Y:S04]  /*8f70*/  UIADD3 UR8, UR8, -0x1, URZ ;  /* 0xffffffff08087890 */ /* 0x000fe8000fffe03f */
[----:B------:R-:W-:Y:S11]  /*8f80*/  PLOP3.LUT P0, PT, PT, PT, UP0, 0x80, 0x0 ;  /* 0x000000000000781c */ /* 0x000ff60003f0f008 */
[----:B------:R-:W-:Y:S02]  /*8f90*/  @!UPT UIADD3 URZ, URZ, URZ, URZ ;  /* 0x0000003f3f3ff290 */ /* 0x000fe4000fffe03f */
[----:B------:R-:W-:-:S05]  /*8fa0*/  @P0 BRA `(.L_x_492) ;  /* 0xffffb8a000000947 */ /* 0x000fca000383ffff */
[----:B------:R-:W-:Y:S01]  /*8fb0*/  BAR.SYNC.DEFER_BLOCKING 0x0 ;  /* 0x0000000000007b1d */ /* 0x000fe20000010000 */
[----:B------:R-:W-:Y:S01]  /*8fc0*/  FMUL.FTZ R84, R64, c[0x0][0x2dc] ;  /* 0x0000b70040547a20 */ /* 0x000fe20000410000 */
[----:B------:R-:W-:Y:S01]  /*8fd0*/  UISETP.NE.AND UP0, UPT, UR34, -0x1, UPT ;  /* 0xffffffff2200788c */ /* 0x000fe2000bf05270 */
[----:B------:R-:W-:Y:S02]  /*8fe0*/  FMUL.FTZ R64, R62, c[0x0][0x2dc] ;  /* 0x0000b7003e407a20 */ /* 0x000fe40000410000 */
[----:B-1----:R-:W-:Y:S01]  /*8ff0*/  FMUL.FTZ R12, R63, c[0x0][0x2dc] ;  /* 0x0000b7003f0c7a20 */ /* 0x002fe20000410000 */
[----:B------:R-:W-:Y:S01]  /*9000*/  ULDC.64 UR10, c[0x0][0x3a0] ;  /* 0x0000e800000a7ab9 */ /* 0x000fe20000000a00 */
[----:B------:R-:W-:Y:S01]  /*9010*/  FMUL.FTZ R85, R58, c[0x0][0x2dc] ;  /* 0x0000b7003a557a20 */ /* 0x000fe20000410000 */
[----:B------:R-:W-:Y:S01]  /*9020*/  PLOP3.LUT P0, PT, PT, PT, UP0, 0x80, 0x0 ;  /* 0x000000000000781c */ /* 0x000fe20003f0f008 */
[----:B------:R-:W-:Y:S01]  /*9030*/  FMUL.FTZ R16, R59, c[0x0][0x2dc] ;  /* 0x0000b7003b107a20 */ /* 0x000fe20000410000 */
[----:B------:R-:W-:Y:S01]  /*9040*/  F2FP.BF16.PACK_AB R12, R12, R64 ;  /* 0x000000400c0c723e */ /* 0x000fe200000010ff */
[----:B------:R-:W-:-:S02]  /*9050*/  FMUL.FTZ R15, R65, c[0x0][0x2dc] ;  /* 0x0000b700410f7a20 */ /* 0x000fc40000410000 */
[----:B------:R-:W-:Y:S01]  /*9060*/  FMUL.FTZ R132, R132, c[0x0][0x2e0] ;  /* 0x0000b80084847a20 */ /* 0x000fe20000410000 */
[----:B------:R-:W-:Y:S01]  /*9070*/  F2FP.BF16.PACK_AB R16, R16, R85 ;  /* 0x000000551010723e */ /* 0x000fe200000010ff */
[----:B------:R-:W-:Y:S01]  /*9080*/  FMUL.FTZ R63, R133, c[0x0][0x2e0] ;  /* 0x0000b800853f7a20 */ /* 0x000fe20000410000 */
[----:B------:R-:W-:Y:S01]  /*9090*/  F2FP.BF16.PACK_AB R15, R15, R84 ;  /* 0x000000540f0f723e */ /* 0x000fe200000010ff */
[----:B------:R-:W-:Y:S01]  /*90a0*/  FMUL.FTZ R134, R134, c[0x0][0x2e0] ;  /* 0x0000b80086867a20 */ /* 0x000fe20000410000 */
[----:B------:R-:W-:Y:S01]  /*90b0*/  @UP0 UIADD3 UR8, UR33, UR34, URZ ;  /* 0x0000002221080290 */ /* 0x000fe2000fffe03f */
[----:B------:R-:W-:Y:S01]  /*90c0*/  FMUL.FTZ R62, R135, c[0x0][0x2e0] ;  /* 0x0000b800873e7a20 */ /* 0x000fe20000410000 */
[----:B------:R-:W-:Y:S01]  /*90d0*/  F2FP.BF16.PACK_AB R63, R63, R132 ;  /* 0x000000843f3f723e */ /* 0x000fe200000010ff */
[----:B------:R-:W-:Y:S01]  /*90e0*/  FMUL.FTZ R65, R60, c[0x0][0x2dc] ;  /* 0x0000b7003c417a20 */ /* 0x000fe20000410000 */
[----:B------:R-:W-:Y:S01]  /*90f0*/  @UP0 UIMAD.WIDE.U32 UR6, UR8, UR10, URZ ;  /* 0x0000000a080602a5 */ /* 0x000fe2000f8e003f */
        /* <DEDUP_REMOVED lines=11> */
[----:B------:R-:W-:Y:S01]  /*91b0*/  @UP0 UIMAD UR14, UR8, UR11, UR7 ;  /* 0x0000000b080e02a4 */ /* 0x000fe2000f8e0207 */
        /* <DEDUP_REMOVED lines=11> */
[----:B------:R-:W-:Y:S01]  /*9270*/  @UP0 UMOV UR13, UR6 ;  /* 0x00000006000d0c82 */ /* 0x000fe20008000000 */
[----:B------:R-:W-:Y:S01]  /*9280*/  FMUL.FTZ R87, R54, c[0x0][0x2dc] ;  /* 0x0000b70036577a20 */ /* 0x000fe20000410000 */
[----:B------:R-:W-:Y:S01]  /*9290*/  F2FP.BF16.PACK_AB R60, R60, R138 ;  /* 0x0000008a3c3c723e */ /* 0x000fe200000010ff */
[----:B------:R-:W-:Y:S01]  /*92a0*/  FMUL.FTZ R18, R55, c[0x0][0x2dc] ;  /* 0x0000b70037127a20 */ /* 0x000fe20000410000 */
[----:B------:R1:W-:Y:S01]  /*92b0*/  STS [R242+0x1000], R61 ;  /* 0x0010003df2007388 */ /* 0x0003e20000000800 */
[----:B------:R-:W-:-:S02]  /*92c0*/  FMUL.FTZ R140, R140, c[0x0][0x2e0] ;  /* 0x0000b8008c8c7a20 */ /* 0x000fc40000410000 */
[----:B------:R-:W-:Y:S01]  /*92d0*/  FMUL.FTZ R57, R141, c[0x0][0x2e0] ;  /* 0x0000b8008d397a20 */ /* 0x000fe20000410000 */
[----:B------:R1:W-:Y:S01]  /*92e0*/  STS [R242+0x1400], R60 ;  /* 0x0014003cf2007388 */ /* 0x0003e20000000800 */
[----:B------:R-:W-:Y:S01]  /*92f0*/  FMUL.FTZ R142, R142, c[0x0][0x2e0] ;  /* 0x0000b8008e8e7a20 */ /* 0x000fe20000410000 */
[----:B------:R-:W-:Y:S01]  /*9300*/  F2FP.BF16.PACK_AB R18, R18, R87 ;  /* 0x000000571212723e */ /* 0x000fe200000010ff */
[----:B------:R-:W-:Y:S01]  /*9310*/  FMUL.FTZ R56, R143, c[0x0][0x2e0] ;  /* 0x0000b8008f387a20 */ /* 0x000fe20000410000 */
[----:B------:R-:W-:Y:S01]  /*9320*/  F2FP.BF16.PACK_AB R57, R57, R140 ;  /* 0x0000008c3939723e */ /* 0x000fe200000010ff */
[----:B------:R-:W-:Y:S02]  /*9330*/  FMUL.FTZ R91, R50, c[0x0][0x2dc] ;  /* 0x0000b700325b7a20 */ /* 0x000fe40000410000 */
        /* <DEDUP_REMOVED lines=10> */
[----:B------:R-:W-:-:S02]  /*93e0*/  FMUL.FTZ R107, R23, c[0x0][0x2dc] ;  /* 0x0000b700176b7a20 */ /* 0x000fc40000410000 */
[----:B------:R-:W-:Y:S01]  /*93f0*/  FMUL.FTZ R88, R52, c[0x0][0x2dc] ;  /* 0x0000b70034587a20 */ /* 0x000fe20000410000 */
[----:B------:R-:W-:Y:S01]  /*9400*/  F2FP.BF16.PACK_AB R54, R54, R150 ;  /* 0x000000963636723e */ /* 0x000fe200000010ff */
[----:B------:R-:W-:Y:S01]  /*9410*/  FMUL.FTZ R19, R53, c[0x0][0x2dc] ;  /* 0x0000b70035137a20 */ /* 0x000fe20000410000 */
[----:B------:R1:W-:Y:S01]  /*9420*/  STS [R242+0x2000], R55 ;  /* 0x00200037f2007388 */ /* 0x0003e20000000800 */
[----:B------:R-:W-:Y:S02]  /*9430*/  FMUL.FTZ R160, R160, c[0x0][0x2e0] ;  /* 0x0000b800a0a07a20 */ /* 0x000fe40000410000 */
[----:B------:R-:W-:Y:S01]  /*9440*/  FMUL.FTZ R51, R161, c[0x0][0x2e0] ;  /* 0x0000b800a1337a20 */ /* 0x000fe20000410000 */
[----:B------:R1:W-:Y:S01]  /*9450*/  STS [R242+0x2400], R54 ;  /* 0x00240036f2007388 */ /* 0x0003e20000000800 */
[----:B------:R-:W-:Y:S01]  /*9460*/  FMUL.FTZ R162, R162, c[0x0][0x2e0] ;  /* 0x0000b800a2a27a20 */ /* 0x000fe20000410000 */
[----:B------:R-:W-:Y:S01]  /*9470*/  F2FP.BF16.PACK_AB R19, R19, R88 ;  /* 0x000000581313723e */ /* 0x000fe200000010ff */
        /* <DEDUP_REMOVED lines=128> */
[----:B------:R1:W-:Y:S01]  /*9c80*/  STS [R243+0x7000], R188 ;  /* 0x007000bcf3007388 */ /* 0x0003e20000000800 */
[----:B------:R-:W-:-:S02]  /*9c90*/  FMUL.FTZ R68, R68, c[0x0][0x2dc] ;  /* 0x0000b70044447a20 */ /* 0x000fc40000410000 */
        /* <DEDUP_REMOVED lines=30> */
[----:B------:R-:W-:-:S03]  /*9e80*/  F2FP.BF16.PACK_AB R5, R5, R76 ;  /* 0x0000004c0505723e */ /* 0x000fc600000010ff */
[----:B------:R1:W-:Y:S01]  /*9e90*/  STS [R243+0x9400], R28 ;  /* 0x0094001cf3007388 */ /* 0x0003e20000000800 */
[----:B------:R-:W-:-:S03]  /*9ea0*/  F2FP.BF16.PACK_AB R4, R4, R78 ;  /* 0x0000004e0404723e */ /* 0x000fc600000010ff */
        /* <DEDUP_REMOVED lines=29> */
[----:B------:R-:W-:Y:S02]  /*a080*/  UIMAD UR10, UR33, UR9, UR10 ;  /* 0x00000009210a72a4 */ /* 0x000fe4000f8e020a */
[----:B------:R-:W-:Y:S02]  /*a090*/  USHF.R.S32.HI UR11, URZ, 0x1f, UR35 ;  /* 0x0000001f3f0b7899 */ /* 0x000fe40008011423 */
[----:B------:R-:W-:Y:S02]  /*a0a0*/  UIADD3 UR7, UR7, UR10, URZ ;  /* 0x0000000a07077290 */ /* 0x000fe4000fffe03f */
[----:B------:R-:W-:-:S02]  /*a0b0*/  ULDC.64 UR8, c[0x0][0x388] ;  /* 0x0000e20000087ab9 */ /* 0x000fc40000000a00 */
[----:B------:R-:W-:Y:S02]  /*a0c0*/  UIMAD UR10, UR11, UR8, URZ ;  /* 0x000000080b0a72a4 */ /* 0x000fe4000f8e023f */
[----:B------:R-:W-:Y:S02]  /*a0d0*/  UIMAD.WIDE.U32 UR6, UR35, UR8, UR6 ;  /* 0x00000008230672a5 */ /* 0x000fe4000f8e0006 */
[----:B------:R-:W-:-:S04]  /*a0e0*/  UIMAD UR9, UR35, UR9, UR10 ;  /* 0x00000009230972a4 */ /* 0x000fc8000f8e020a */
[----:B------:R-:W-:Y:S02]  /*a0f0*/  UIADD3 UR14, UR7, UR9, URZ ;  /* 0x00000009070e7290 */ /* 0x000fe4000fffe03f */
[----:B------:R-:W-:Y:S02]  /*a100*/  UMOV UR13, UR6 ;  /* 0x00000006000d7c82 */ /* 0x000fe40008000000 */
.L_x_493:
        /* <DEDUP_REMOVED lines=10> */
[----:B------:R-:W-:Y:S02]  /*a1b0*/  UIMAD UR10, UR33, UR9, UR10 ;  /* 0x00000009210a72a4 */ /* 0x000fe4000f8e020a */
[----:B------:R-:W-:-:S02]  /*a1c0*/  USHF.R.S32.HI UR11, URZ, 0x1f, UR35 ;  /* 0x0000001f3f0b7899 */ /* 0x000fc40008011423 */
[----:B------:R-:W-:Y:S02]  /*a1d0*/  UIADD3 UR7, UR7, UR10, URZ ;  /* 0x0000000a07077290 */ /* 0x000fe4000fffe03f */
[----:B------:R-:W-:Y:S02]  /*a1e0*/  ULDC.64 UR8, c[0x0][0x390] ;  /* 0x0000e40000087ab9 */ /* 0x000fe40000000a00 */
[----:B------:R-:W-:Y:S02]  /*a1f0*/  UIMAD UR10, UR11, UR8, URZ ;  /* 0x000000080b0a72a4 */ /* 0x000fe4000f8e023f */
[----:B------:R-:W-:Y:S02]  /*a200*/  UIMAD.WIDE.U32 UR6, UR35, UR8, UR6 ;  /* 0x00000008230672a5 */ /* 0x000fe4000f8e0006 */
[----:B------:R-:W-:-:S04]  /*a210*/  UIMAD UR9, UR35, UR9, UR10 ;  /* 0x00000009230972a4 */ /* 0x000fc8000f8e020a */
[----:B------:R-:W-:Y:S02]  /*a220*/  UIADD3 UR12, UR7, UR9, URZ ;  /* 0x00000009070c7290 */ /* 0x000fe4000fffe03f */
[----:B------:R-:W-:Y:S02]  /*a230*/  UMOV UR11, UR6 ;  /* 0x00000006000b7c82 */ /* 0x000fe40008000000 */
.L_x_494:
[----:B------:R-:W-:Y:S01]  /*a240*/  BAR.SYNC.DEFER_BLOCKING 0x0 ;  /* 0x0000000000007b1d */ /* 0x000fe20000010000 */
[----:B------:R-:W-:Y:S01]  /*a250*/  USHF.L.U32 UR6, UR30, 0x6, URZ ;  /* 0x000000061e067899 */ /* 0x000fe2000800063f */
[--C-:B-1----:R-:W-:Y:S01]  /*a260*/  SHF.R.S32.HI R7, RZ, 0x1f, R228.reuse ;  /* 0x0000001fff077819 */ /* 0x102fe200000114e4 */
        /* <DEDUP_REMOVED lines=40> */
[----:B------:R-:W-:Y:S01]  /*a4f0*/  ISETP.GE.AND P1, PT, R236, c[0x0][0x220], PT ;  /* 0x00008800ec007a0c */ /* 0x000fe20003f26270 */
[----:B------:R-:W-:Y:S01]  /*a500*/  IMAD.WIDE.U32 R10, R239, c[0x0][0x3a0], R4 ;  /* 0x0000e800ef0a7a25 */ /* 0x000fe200078e0004 */
[----:B------:R-:W4:Y:S01]  /*a510*/  LDS.128 R20, [R222+0x16000] ;  /* 0x01600000de147984 */ /* 0x000f220000000c00 */
[----:B------:R-:W-:-:S02]  /*a520*/  ISETP.GE.AND P0, PT, R238, c[0x0][0x220], PT ;  /* 0x00008800ee007a0c */ /* 0x000fc40003f06270 */
[----:B------:R-:W-:Y:S01]  /*a530*/  IMAD R4, R239, c[0x0][0x3a4], R15 ;  /* 0x0000e900ef047a24 */ /* 0x000fe200078e020f */
[----:B------:R-:W1:Y:S03]  /*a540*/  @!P3 LDS.128 R16, [R222+0x10000] ;  /* 0x01000000de10b984 */ /* 0x000e660000000c00 */
[----:B------:R-:W-:Y:S01]  /*a550*/  IMAD.IADD R5, R4, 0x1, R11 ;  /* 0x0000000104057824 */ /* 0x000fe200078e020b */
[----:B------:R-:W-:-:S04]  /*a560*/  LEA R4, P4, R10, c[0x0][0x340], 0x1 ;  /* 0x0000d0000a047a11 */ /* 0x000fc800078808ff */
[----:B------:R-:W-:-:S05]  /*a570*/  LEA.HI.X R5, R10, c[0x0][0x344], R5, 0x1, P4 ;  /* 0x0000d1000a057a11 */ /* 0x000fca00020f0c05 */
[----:B--2---:R2:W-:Y:S04]  /*a580*/  @!P2 STG.E.128 [R4.64+0x80], R28 ;  /* 0x0000801c0400a986 */ /* 0x0045e8000c101d04 */
[----:B---3--:R2:W-:Y:S04]  /*a590*/  @!P1 STG.E.128 [R4.64+0x100], R24 ;  /* 0x0001001804009986 */ /* 0x0085e8000c101d04 */
[----:B----4-:R2:W-:Y:S04]  /*a5a0*/  @!P0 STG.E.128 [R4.64+0x180], R20 ;  /* 0x0001801404008986 */ /* 0x0105e8000c101d04 */
[----:B-1----:R2:W-:Y:S02]  /*a5b0*/  @!P3 STG.E.128 [R4.64], R16 ;  /* 0x000000100400b986 */ /* 0x0025e4000c101d04 */
.L_x_496:
[----:B--23--:R-:W-:Y:S05]  /*a5c0*/  BSYNC B0 ;  /* 0x0000000000007941 */ /* 0x00cfea0003800000 */
.L_x_495:
        /* <DEDUP_REMOVED lines=20> */
[----:B-1----:R2:W-:Y:S02]  /*a710*/  @!P0 STG.E.128 [R4.64+0x180], R32 ;  /* 0x0001802004008986 */ /* 0x0025e4000c101d04 */
.L_x_498:
[----:B------:R-:W-:Y:S05]  /*a720*/  BSYNC B0 ;  /* 0x0000000000007941 */ /* 0x000fea0003800000 */
.L_x_497:
        /* <DEDUP_REMOVED lines=31> */
.L_x_500:
[----:B------:R-:W-:Y:S05]  /*a920*/  BSYNC B0 ;  /* 0x0000000000007941 */ /* 0x000fea0003800000 */
.L_x_499:
        /* <DEDUP_REMOVED lines=18> */
.L_x_473:
[----:B------:R-:W-:Y:S05]  /*aa50*/  BSYNC B1 ;  /* 0x0000000000017941 */ /* 0x000fea0003800000 */
.L_x_459:
        /* <DEDUP_REMOVED lines=12> */
.L_x_501:
[----:B------:R-:W-:Y:S05]  /*ab20*/  EXIT ;  /* 0x000000000000794d */ /* 0x000fea0003800000 */
.L_x_503:
        /* <DEDUP_REMOVED lines=13> */
.L_x_1031:


//--------------------- .text._ZN5flash44flash_bwd_dq_dk_dv_loop_seqk_parallel_kernelI23Flash_bwd_kernel_traitsILi256ELi64ELi64ELi8ELi4ELi2ELi2ELb0ELb1EN7cutlass10bfloat16_tE19Flash_kernel_traitsILi256ELi64ELi64ELi8ES3_EELb0ELb1ELb0ELb0ELb0ELb0ELb1EEEvNS_16Flash_bwd_paramsE --------------------------
	.section	.text._ZN5flash44flash_bwd_dq_dk_dv_loop_seqk_parallel_kernelI23Flash_bwd_kernel_traitsILi256ELi64ELi64ELi8ELi4ELi2ELi2ELb0ELb1EN7cutlass10bfloat16_tE19Flash_kernel_traitsILi256ELi64ELi64ELi8ES3_EELb0ELb1ELb0ELb0ELb0ELb0ELb1EEEvNS_16Flash_bwd_paramsE,"ax",@progbits
	.sectioninfo	@"SHI_REGISTERS=255"
	.align	128
        .global         _ZN5flash44flash_bwd_dq_dk_dv_loop_seqk_parallel_kernelI23Flash_bwd_kernel_traitsILi256ELi64ELi64ELi8ELi4ELi2ELi2ELb0ELb1EN7cutlass10bfloat16_tE19Flash_kernel_traitsILi256ELi64ELi64ELi8ES3_EELb0ELb1ELb0ELb0ELb0ELb0ELb1EEEvNS_16Flash_bwd_paramsE
        .type           _ZN5flash44flash_bwd_dq_dk_dv_loop_seqk_parallel_kernelI23Flash_bwd_kernel_traitsILi256ELi64ELi64ELi8ELi4ELi2ELi2ELb0ELb1EN7cutlass10bfloat16_tE19Flash_kernel_traitsILi256ELi64ELi64ELi8ES3_EELb0ELb1ELb0ELb0ELb0ELb0ELb1EEEvNS_16Flash_bwd_paramsE,@function
        .size           _ZN5flash44flash_bwd_dq_dk_dv_loop_seqk_parallel_kernelI23Flash_bwd_kernel_traitsILi256ELi64ELi64ELi8ELi4ELi2ELi2ELb0ELb1EN7cutlass10bfloat16_tE19Flash_kernel_traitsILi256ELi64ELi64ELi8ES3_EELb0ELb1ELb0ELb0ELb0ELb0ELb1EEEvNS_16Flash_bwd_paramsE,(.L_x_1032 - _ZN5flash44flash_bwd_dq_dk_dv_loop_seqk_parallel_kernelI23Flash_bwd_kernel_traitsILi256ELi64ELi64ELi8ELi4ELi2ELi2ELb0ELb1EN7cutlass10bfloat16_tE19Flash_kernel_traitsILi256ELi64ELi64ELi8ES3_EELb0ELb1ELb0ELb0ELb0ELb0ELb1EEEvNS_16Flash_bwd_paramsE)
        .other          _ZN5flash44flash_bwd_dq_dk_dv_loop_seqk_parallel_kernelI23Flash_bwd_kernel_traitsILi256ELi64ELi64ELi8ELi4ELi2ELi2ELb0ELb1EN7cutlass10bfloat16_tE19Flash_kernel_traitsILi256ELi64ELi64ELi8ES3_EELb0ELb1ELb0ELb0ELb0ELb0ELb1EEEvNS_16Flash_bwd_paramsE,@"STO_CUDA_ENTRY STV_DEFAULT"
_ZN5flash44flash_bwd_dq_dk_dv_loop_seqk_parallel_kernelI23Flash_bwd_kernel_traitsILi256ELi64ELi64ELi8ELi4ELi2ELi2ELb0ELb1EN7cutlass10bfloat16_tE19Flash_kernel_traitsILi256ELi64ELi64ELi8ES3_EELb0ELb1ELb0ELb0ELb0ELb0ELb1EEEvNS_16Flash_bwd_paramsE:
.text._ZN5flash44flash_bwd_dq_dk_dv_loop_seqk_parallel_kernelI23Flash_bwd_kernel_traitsILi256ELi64ELi64ELi8ELi4ELi2ELi2ELb0ELb1EN7cutlass10bfloat16_tE19Flash_kernel_traitsILi256ELi64ELi64ELi8ES3_EELb0ELb1ELb0ELb0ELb0ELb0ELb1EEEvNS_16Flash_bwd_paramsE:
        /* <DEDUP_REMOVED lines=39> */
[----:B------:R-:W-:Y:S01]  /*0270*/  SHF.R.S32.HI R5, RZ, 0x4, R0 ;  /* 0x00000004ff057819 */ /* 0x000fe20000011400 */
[----:B------:R-:W-:Y:S01]  /*0280*/  UIMAD UR6, UR33, UR11, UR34 ;  /* 0x0000000b210672a4 */ /* 0x000fe2000f8e0222 */
[----:B------:R-:W-:Y:S01]  /*0290*/  LOP3.LUT R7, R7, 0xfffffffc, RZ, 0xc0, !PT ;  /* 0xfffffffc07077812 */ /* 0x000fe200078ec0ff */
[----:B------:R-:W-:Y:S01]  /*02a0*/  @!UP5 UIMAD UR7, UR33, UR13, UR34 ;  /* 0x0000000d2107d2a4 */ /* 0x000fe2000f8e0222 */
[----:B------:R-:W-:Y:S01]  /*02b0*/  LOP3.LUT R3, R3, 0xfffffffe, RZ, 0xc0, !PT ;  /* 0xfffffffe03037812 */ /* 0x000fe200078ec0ff */
[----:B------:R-:W-:Y:S01]  /*02c0*/  USHF.L.U32 UR44, UR45, 0x6, URZ ;  /* 0x000000062d2c7899 */ /* 0x000fe2000800063f */
[----:B------:R-:W-:Y:S01]  /*02d0*/  LEA.HI R4, R0, R5, RZ, 0x1 ;  /* 0x0000000500047211 */ /* 0x000fe200078f08ff */
[----:B------:R-:W-:Y:S01]  /*02e0*/  IMAD.IADD R6, R2, 0x1, -R7 ;  /* 0x0000000102067824 */ /* 0x000fe200078e0a07 */
[----:B------:R-:W-:Y:S01]  /*02f0*/  LOP3.LUT R0, R0, 0xfffffff0, RZ, 0xc0, !PT ;  /* 0xfffffff000007812 */ /* 0x000fe200078ec0ff */
[----:B------:R-:W-:Y:S01]  /*0300*/  IMAD.IADD R3, R2, 0x1, -R3 ;  /* 0x0000000102037824 */ /* 0x000fe200078e0a03 */
[CC--:B------:R-:W-:Y:S01]  /*0310*/  LEA.HI R2, R14.reuse, R13.reuse, RZ, 0x2 ;  /* 0x0000000d0e027211 */ /* 0x0c0fe200078f10ff */
[----:B------:R-:W-:Y:S01]  /*0320*/  ULDC UR48, c[0x0][0x214] ;  /* 0x0000850000307ab9 */ /* 0x000fe20000000800 */
[----:B------:R-:W-:Y:S01]  /*0330*/  LEA.HI R7, R14, R13, RZ, 0x3 ;  /* 0x0000000d0e077211 */ /* 0x000fe200078f18ff */
[----:B------:R-:W-:Y:S01]  /*0340*/  IMAD.IADD R9, R13, 0x1, -R0 ;  /* 0x000000010d097824 */ /* 0x000fe200078e0a00 */
[--C-:B------:R-:W-:Y:S01]  /*0350*/  SHF.R.S32.HI R8, RZ, 0x2, R2.reuse ;  /* 0x00000002ff087819 */ /* 0x100fe20000011402 */
[----:B------:R-:W-:Y:S01]  /*0360*/  ULDC UR55, c[0x0][0x1c8] ;  /* 0x0000720000377ab9 */ /* 0x000fe20000000800 */
[----:B------:R-:W-:Y:S01]  /*0370*/  SHF.R.S32.HI R11, RZ, 0x1f, R2 ;  /* 0x0000001fff0b7819 */ /* 0x000fe20000011402 */
[----:B------:R-:W-:Y:S01]  /*0380*/  ULDC.U8 UR10, c[0x0][0x3d0] ;  /* 0x0000f400000a7ab9 */ /* 0x000fe20000000000 */
[----:B------:R-:W-:Y:S01]  /*0390*/  LOP3.LUT R4, R4, 0xfffffffe, RZ, 0xc0, !PT ;  /* 0xfffffffe04047812 */ /* 0x000fe200078ec0ff */
[----:B------:R-:W-:Y:S01]  /*03a0*/  ULDC UR49, c[0x0][0x224] ;  /* 0x0000890000317ab9 */ /* 0x000fe20000000800 */
[----:B------:R-:W-:Y:S01]  /*03b0*/  LOP3.LUT R16, R7, 0xfffffff8, RZ, 0xc0, !PT ;  /* 0xfffffff807107812 */ /* 0x000fe200078ec0ff */
[----:B------:R-:W-:Y:S01]  /*03c0*/  @UP5 UIMAD UR53, UR33, UR48, URZ ;  /* 0x00000030213552a4 */ /* 0x000fe2000f8e023f */
[----:B------:R-:W-:Y:S01]  /*03d0*/  LEA.HI R11, R11, R8, RZ, 0x3 ;  /* 0x000000080b0b7211 */ /* 0x000fe200078f18ff */
[----:B------:R-:W-:Y:S01]  /*03e0*/  IMAD.IADD R4, R5, 0x1, -R4 ;  /* 0x0000000105047824 */ /* 0x000fe200078e0a04 */
[----:B------:R-:W-:Y:S01]  /*03f0*/  SHF.R.S32.HI R0, RZ, 0x1f, R9 ;  /* 0x0000001fff007819 */ /* 0x000fe20000011409 */
[----:B------:R-:W-:Y:S01]  /*0400*/  IMAD.IADD R16, R13, 0x1, -R16 ;  /* 0x000000010d107824 */ /* 0x000fe200078e0a10 */
[----:B------:R-:W-:Y:S01]  /*0410*/  LOP3.LUT R11, R11, 0xfffffff8, RZ, 0xc0, !PT ;  /* 0xfffffff80b0b7812 */ /* 0x000fe200078ec0ff */
[----:B------:R-:W-:Y:S01]  /*0420*/  UMOV UR39, URZ ;  /* 0x0000003f00277c82 */ /* 0x000fe20008000000 */
[----:B------:R-:W-:Y:S01]  /*0430*/  LEA.HI R5, R0, R9, RZ, 0x3 ;  /* 0x0000000900057211 */ /* 0x000fe200078f18ff */
[----:B------:R-:W-:Y:S01]  /*0440*/  IMAD.SHL.U32 R230, R16, 0x8, RZ ;  /* 0x0000000810e67824 */ /* 0x000fe200078e00ff */
[----:B------:R-:W-:Y:S01]  /*0450*/  SHF.R.S32.HI R229, RZ, 0x3, R7 ;  /* 0x00000003ffe57819 */ /* 0x000fe20000011407 */
[----:B------:R-:W-:Y:S01]  /*0460*/  IMAD.IADD R11, R8, 0x1, -R11 ;  /* 0x00000001080b7824 */ /* 0x000fe200078e0a0b */
[C---:B------:R-:W-:Y:S01]  /*0470*/  LOP3.LUT R12, R5.reuse, 0xfffffff8, RZ, 0xc0, !PT ;  /* 0xfffffff8050c7812 */ /* 0x040fe200078ec0ff */
[----:B------:R-:W-:Y:S01]  /*0480*/  IMAD.SHL.U32 R5, R5, 0x40, RZ ;  /* 0x0000004005057824 */ /* 0x000fe200078e00ff */
[C---:B------:R-:W-:Y:S01]  /*0490*/  LOP3.LUT P4, RZ, R16.reuse, 0x4, RZ, 0xc0, !PT ;  /* 0x0000000410ff7812 */ /* 0x040fe2000788c0ff */
[----:B------:R-:W-:Y:S01]  /*04a0*/  IMAD.SHL.U32 R17, R229, 0x40, RZ ;  /* 0x00000040e5117824 */ /* 0x000fe200078e00ff */
[C---:B------:R-:W-:Y:S01]  /*04b0*/  LOP3.LUT P3, RZ, R16.reuse, 0x2, RZ, 0xc0, !PT ;  /* 0x0000000210ff7812 */ /* 0x040fe2000786c0ff */
[----:B------:R-:W-:Y:S01]  /*04c0*/  IMAD.SHL.U32 R16, R16, 0x40, RZ ;  /* 0x0000004010107824 */ /* 0x000fe200078e00ff */
[----:B------:R-:W-:Y:S01]  /*04d0*/  LOP3.LUT R0, R11, 0x1, RZ, 0xc0, !PT ;  /* 0x000000010b007812 */ /* 0x000fe200078ec0ff */
[----:B------:R-:W-:Y:S01]  /*04e0*/  IMAD.IADD R12, R9, 0x1, -R12 ;  /* 0x00000001090c7824 */ /* 0x000fe200078e0a0c */
[----:B------:R-:W-:Y:S01]  /*04f0*/  LOP3.LUT R17, R17, 0x1c0, RZ, 0xc0, !PT ;  /* 0x000001c011117812 */ /* 0x000fe200078ec0ff */
[----:B------:R-:W-:Y:S01]  /*0500*/  IMAD.SHL.U32 R9, R3, 0x10, RZ ;  /* 0x0000001003097824 */ /* 0x000fe200078e00ff */
[----:B------:R-:W-:Y:S01]  /*0510*/  LOP3.LUT R16, R16, 0x1c0, RZ, 0xc0, !PT ;  /* 0x000001c010107812 */ /* 0x000fe200078ec0ff */
[----:B------:R-:W-:Y:S01]  /*0520*/  ULDC.64 UR4, c[0x0][0x118] ;  /* 0x0000460000047ab9 */ /* 0x000fe20000000a00 */
[----:B------:R-:W-:Y:S01]  /*0530*/  ISETP.NE.U32.AND P0, PT, R0, 0x1, PT ;  /* 0x000000010000780c */ /* 0x000fe20003f05070 */
[----:B------:R-:W-:Y:S01]  /*0540*/  UMOV UR59, 0x4 ;  /* 0x00000004003b7882 */ /* 0x000fe20000000000 */
[----:B------:R-:W-:Y:S01]  /*0550*/  LOP3.LUT R0, R16, 0x10, R9, 0xf8, !PT ;  /* 0x0000001010007812 */ /* 0x000fe200078ef809 */
[----:B------:R-:W-:Y:S01]  /*0560*/  ULOP3.LUT UR55, UR34, UR55, URZ, 0x3c, !UPT ;  /* 0x0000003722377292 */ /* 0x000fe2000f8e3c3f */
[----:B------:R-:W-:Y:S01]  /*0570*/  LOP3.LUT R15, R17, 0x38, R230, 0xf8, !PT ;  /* 0x00000038110f7812 */ /* 0x000fe200078ef8e6 */
[----:B------:R-:W-:Y:S01]  /*0580*/  USHF.L.U32 UR60, UR33, 0x7, URZ ;  /* 0x00000007213c7899 */ /* 0x000fe2000800063f */
[----:B------:R-:W-:Y:S01]  /*0590*/  SHF.R.U32.HI R8, RZ, 0x3, R17 ;  /* 0x00000003ff087819 */ /* 0x000fe20000011611 */
[----:B------:R-:W-:Y:S01]  /*05a0*/  UISETP.NE.AND UP6, UPT, UR10, URZ, UPT ;  /* 0x0000003f0a00728c */ /* 0x000fe2000bfc5270 */
[-C--:B------:R-:W-:Y:S01]  /*05b0*/  LEA.HI R10, R14, R13.reuse, RZ, 0x7 ;  /* 0x0000000d0e0a7211 */ /* 0x080fe200078f38ff */
[----:B------:R-:W-:Y:S01]  /*05c0*/  USHF.R.S32.HI UR56, URZ, 0x1f, UR34 ;  /* 0x0000001f3f387899 */ /* 0x000fe20008011422 */
[--C-:B------:R-:W-:Y:S01]  /*05d0*/  LOP3.LUT R222, R16, 0x8, R7.reuse, 0xf8, !PT ;  /* 0x0000000810de7812 */ /* 0x100fe200078ef807 */
[----:B------:R-:W-:Y:S01]  /*05e0*/  USHF.R.S32.HI UR58, URZ, 0x1f, UR33 ;  /* 0x0000001f3f3a7899 */ /* 0x000fe20008011421 */
[----:B------:R-:W-:Y:S01]  /*05f0*/  LOP3.LUT R0, R0, 0x8, R7, 0xf8, !PT ;  /* 0x0000000800007812 */ /* 0x000fe200078ef807 */
[----:B------:R-:W-:Y:S01]  /*0600*/  USHF.R.S32.HI UR57, URZ, 0x1f, UR34 ;  /* 0x0000001f3f397899 */ /* 0x000fe20008011422 */
[----:B------:R-:W-:Y:S01]  /*0610*/  LEA.HI R7, R14, R13, RZ, 0x6 ;  /* 0x0000000d0e077211 */ /* 0x000fe200078f30ff */
[----:B------:R-:W-:Y:S01]  /*0620*/  UIMAD.WIDE.U32 UR40, UR36, UR42, URZ ;  /* 0x0000002a242872a5 */ /* 0x000fe2000f8e003f */
[----:B------:R-:W-:Y:S01]  /*0630*/  LOP3.LUT R8, R15, R8, RZ, 0x3c, !PT ;  /* 0x000000080f087212 */ /* 0x000fe200078e3cff */
[----:B------:R-:W-:Y:S01]  /*0640*/  IMAD.SHL.U32 R15, R4, 0x200, RZ ;  /* 0x00000200040f7824 */ /* 0x000fe200078e00ff */
[----:B------:R-:W-:Y:S01]  /*0650*/  SHF.R.S32.HI R10, RZ, 0x7, R10 ;  /* 0x00000007ff0a7819 */ /* 0x000fe2000001140a */
[----:B------:R-:W-:Y:S01]  /*0660*/  UIMAD UR50, UR37, UR42, URZ ;  /* 0x0000002a253272a4 */ /* 0x000fe2000f8e023f */
[----:B------:R-:W-:Y:S01]  /*0670*/  SHF.R.U32.HI R9, RZ, 0x3, R16 ;  /* 0x00000003ff097819 */ /* 0x000fe20000011610 */
[----:B------:R-:W-:Y:S01]  /*0680*/  USHF.R.S32.HI UR52, URZ, 0x1f, UR46 ;  /* 0x0000001f3f347899 */ /* 0x000fe2000801142e */
[----:B------:R-:W-:Y:S01]  /*0690*/  LOP3.LUT R2, R2, 0x7ffffffc, RZ, 0xc0, !PT ;  /* 0x7ffffffc02027812 */ /* 0x000fe200078ec0ff */
[C---:B------:R-:W-:Y:S01]  /*06a0*/  IMAD R17, R10.reuse, 0x800, R15 ;  /* 0x000008000a117824 */ /* 0x040fe200078e020f */
[----:B------:R-:W-:Y:S01]  /*06b0*/  SHF.R.S32.HI R7, RZ, 0x6, R7 ;  /* 0x00000006ff077819 */ /* 0x000fe20000011407 */
[----:B------:R-:W-:Y:S01]  /*06c0*/  IMAD.SHL.U32 R10, R10, 0x20, RZ ;  /* 0x000000200a0a7824 */ /* 0x000fe200078e00ff */
[C---:B------:R-:W-:Y:S01]  /*06d0*/  R2P PR, R11.reuse, 0x6 ;  /* 0x000000060b007804 */ /* 0x040fe20000000000 */
[----:B------:R-:W-:Y:S01]  /*06e0*/  IMAD.SHL.U32 R11, R11, 0x40, RZ ;  /* 0x000000400b0b7824 */ /* 0x000fe200078e00ff */
[----:B------:R-:W-:Y:S01]  /*06f0*/  LOP3.LUT R222, R222, R9, RZ, 0x3c, !PT ;  /* 0x00000009dede7212 */ /* 0x000fe200078e3cff */
[----:B------:R-:W-:Y:S01]  /*0700*/  IMAD R225, R7, 0x200, R8 ;  /* 0x0000020007e17824 */ /* 0x000fe200078e0208 */
[----:B------:R-:W-:Y:S01]  /*0710*/  LOP3.LUT R0, R15, R0, R9, 0xf6, !PT ;  /* 0x000000000f007212 */ /* 0x000fe200078ef609 */
[----:B------:R-:W-:Y:S01]  /*0720*/  IMAD.IADD R9, R13, 0x1, -R2 ;  /* 0x000000010d097824 */ /* 0x000fe200078e0a02 */
[----:B------:R-:W-:Y:S01]  /*0730*/  LOP3.LUT R11, R11, 0x1c0, RZ, 0xc0, !PT ;  /* 0x000001c00b0b7812 */ /* 0x000fe200078ec0ff */
[----:B------:R-:W-:Y:S01]  /*0740*/  IMAD.SHL.U32 R13, R13, 0x2, RZ ;  /* 0x000000020d0d7824 */ /* 0x000fe200078e00ff */
[----:B------:R-:W-:Y:S01]  /*0750*/  LOP3.LUT P6, RZ, R12, 0x4, RZ, 0xc0, !PT ;  /* 0x000000040cff7812 */ /* 0x000fe200078cc0ff */
[----:B------:R-:W-:Y:S01]  /*0760*/  IMAD.SHL.U32 R7, R7, 0x8, RZ ;  /* 0x0000000807077824 */ /* 0x000fe200078e00ff */
[----:B------:R-:W-:Y:S01]  /*0770*/  SHF.R.U32.HI R8, RZ, 0x3, R11 ;  /* 0x00000003ff087819 */ /* 0x000fe2000001160b */
[----:B------:R-:W-:Y:S01]  /*0780*/  IMAD.SHL.U32 R9, R9, 0x2, RZ ;  /* 0x0000000209097824 */ /* 0x000fe200078e00ff */
[----:B------:R-:W-:Y:S01]  /*0790*/  LOP3.LUT R224, R10, 0x6, R13, 0xf8, !PT ;  /* 0x000000060ae07812 */ /* 0x000fe200078ef80d */
[----:B------:R-:W-:Y:S01]  /*07a0*/  IMAD.SHL.U32 R2, R4, 0x20, RZ ;  /* 0x0000002004027824 */ /* 0x000fe200078e00ff */
[----:B------:R-:W-:Y:S01]  /*07b0*/  LOP3.LUT R7, R7, 0x18, RZ, 0xc0, !PT ;  /* 0x0000001807077812 */ /* 0x000fe200078ec0ff */
[----:B------:R-:W-:Y:S01]  /*07c0*/  IMAD.IADD R222, R17, 0x1, R222 ;  /* 0x0000000111de7824 */ /* 0x000fe200078e02de */
[----:B------:R-:W-:Y:S01]  /*07d0*/  LOP3.LUT R13, R11, 0x20, R10, 0xf8, !PT ;  /* 0x000000200b0d7812 */ /* 0x000fe200078ef80a */
[----:B------:R-:W-:Y:S01]  /*07e0*/  IMAD.SHL.U32 R218, R0, 0x2, RZ ;  /* 0x0000000200da7824 */ /* 0x000fe200078e00ff */
[----:B------:R-:W-:Y:S01]  /*07f0*/  LOP3.LUT R232, R8, R11, R7, 0x1e, !PT ;  /* 0x0000000b08e87212 */ /* 0x000fe200078e1e07 */
[----:B------:R-:W-:Y:S01]  /*0800*/  IMAD.SHL.U32 R222, R222, 0x2, RZ ;  /* 0x00000002dede7824 */ /* 0x000fe200078e00ff */
[----:B------:R-:W-:Y:S01]  /*0810*/  LOP3.LUT R13, R13, R8, RZ, 0x3c, !PT ;  /* 0x000000080d0d7212 */ /* 0x000fe200078e3cff */
[----:B------:R-:W-:Y:S01]  /*0820*/  IMAD R8, R6, 0x400, R9 ;  /* 0x0000040006087824 */ /* 0x000fe200078e0209 */
[C---:B------:R-:W-:Y:S01]  /*0830*/  LOP3.LUT P5, RZ, R12.reuse, 0x2, RZ, 0xc0, !PT ;  /* 0x000000020cff7812 */ /* 0x040fe200078ac0ff */
[----:B------:R-:W-:Y:S01]  /*0840*/  IMAD.SHL.U32 R12, R12, 0x40, RZ ;  /* 0x000000400c0c7824 */ /* 0x000fe200078e00ff */
[----:B------:R-:W-:Y:S01]  /*0850*/  LOP3.LUT R2, R7, 0x20, R2, 0xf8, !PT ;  /* 0x0000002007027812 */ /* 0x000fe200078ef802 */
[----:B------:R-:W-:Y:S01]  /*0860*/  IMAD.IADD R233, R8, 0x1, R13 ;  /* 0x0000000108e97824 */ /* 0x000fe200078e020d */
[----:B------:R-:W-:Y:S01]  /*0870*/  LOP3.LUT R5, R5, 0xfffffe00, RZ, 0xc0, !PT ;  /* 0xfffffe0005057812 */ /* 0x000fe200078ec0ff */
[----:B------:R-:W-:Y:S01]  /*0880*/  IMAD R9, R3, 0x400, R9 ;  /* 0x0000040003097824 */ /* 0x000fe200078e0209 */
[----:B------:R-:W-:Y:S01]  /*0890*/  LOP3.LUT R7, R12, 0x1c0, RZ, 0xc0, !PT ;  /* 0x000001c00c077812 */ /* 0x000fe200078ec0ff */
[----:B------:R-:W-:Y:S01]  /*08a0*/  IMAD.SHL.U32 R8, R4, 0x8, RZ ;  /* 0x0000000804087824 */ /* 0x000fe200078e00ff */
[----:B------:R-:W-:Y:S01]  /*08b0*/  IADD3 R228, R230, 0x40, RZ ;  /* 0x00000040e6e47810 */ /* 0x000fe20007ffe0ff */
[----:B------:R-:W-:Y:S01]  /*08c0*/  IMAD.IADD R232, R9, 0x1, R232 ;  /* 0x0000000109e87824 */ /* 0x000fe200078e02e8 */
[----:B------:R-:W-:Y:S01]  /*08d0*/  SHF.R.U32.HI R4, RZ, 0x3, R7 ;  /* 0x00000003ff047819 */ /* 0x000fe20000011607 */
[--C-:B------:R-:W-:Y:S01]  /*08e0*/  IMAD R216, R3, 0x400, R5.reuse ;  /* 0x0000040003d87824 */ /* 0x100fe200078e0205 */
[----:B------:R-:W-:Y:S01]  /*08f0*/  LOP3.LUT R9, R7, 0x8, R8, 0xf8, !PT ;  /* 0x0000000807097812 */ /* 0x000fe200078ef808 */
[----:B------:R-:W-:Y:S01]  /*0900*/  IMAD R6, R6, 0x400, R5 ;  /* 0x0000040006067824 */ /* 0x000fe200078e0205 */
[----:B------:R-:W-:Y:S01]  /*0910*/  LOP3.LUT R2, R4, R2, R7, 0x1e, !PT ;  /* 0x0000000204027212 */ /* 0x000fe200078e1e07 */
[----:B------:R-:W-:Y:S01]  /*0920*/  IMAD.SHL.U32 R233, R233, 0x2, RZ ;  /* 0x00000002e9e97824 */ /* 0x000fe200078e00ff */
[----:B------:R-:W-:Y:S01]  /*0930*/  LOP3.LUT R9, R9, R4, RZ, 0x3c, !PT ;  /* 0x0000000409097212 */ /* 0x000fe200078e3cff */
[----:B------:R-:W-:Y:S01]  /*0940*/  IMAD.MOV.U32 R4, RZ, RZ, 0x40 ;  /* 0x00000040ff047424 */ /* 0x000fe200078e00ff */
[----:B------:R-:W-:Y:S01]  /*0950*/  LOP3.LUT R217, R2, R5, RZ, 0xfc, !PT ;  /* 0x0000000502d97212 */ /* 0x000fe200078efcff */
[----:B------:R-:W-:Y:S01]  /*0960*/  IMAD.SHL.U32 R225, R225, 0x2, RZ ;  /* 0x00000002e1e17824 */ /* 0x000fe200078e00ff */
[----:B------:R-:W-:Y:S01]  /*0970*/  SEL R3, R213, 0xffffffe0, !P3 ;  /* 0xffffffe0d5037807 */ /* 0x000fe20005800000 */
[----:B------:R-:W-:Y:S01]  /*0980*/  IMAD.IADD R216, R9, 0x1, R216 ;  /* 0x0000000109d87824 */ /* 0x000fe200078e02d8 */
[----:B------:R-:W-:Y:S01]  /*0990*/  SEL R5, R4, 0xffffffc0, !P4 ;  /* 0xffffffc004057807 */ /* 0x000fe20006000000 */
[----:B------:R-:W-:Y:S01]  /*09a0*/  IMAD.IADD R223, R6, 0x1, R9 ;  /* 0x0000000106df7824 */ /* 0x000fe200078e0209 */
[----:B------:R-:W-:Y:S01]  /*09b0*/  SEL R213, R213, 0xffffffe0, !P5 ;  /* 0xffffffe0d5d57807 */ /* 0x000fe20006800000 */
[----:B------:R-:W-:Y:S01]  /*09c0*/  IMAD.MOV.U32 R6, RZ, RZ, -0x10 ;  /* 0xfffffff0ff067424 */ /* 0x000fe200078e00ff */
[----:B------:R-:W-:Y:S01]  /*09d0*/  SEL R4, R4, 0xffffffc0, !P6 ;  /* 0xffffffc004047807 */ /* 0x000fe20007000000 */
[----:B------:R-:W-:Y:S01]  /*09e0*/  IMAD.SHL.U32 R223, R223, 0x2, RZ ;  /* 0x00000002dfdf7824 */ /* 0x000fe200078e00ff */
[----:B------:R-:W-:Y:S01]  /*09f0*/  LEA R216, R216, 0x20000, 0x1 ;  /* 0x00020000d8d87811 */ /* 0x000fe200078e08ff */
[----:B------:R-:W-:Y:S01]  /*0a00*/  IMAD.IADD R212, R222, 0x1, R3 ;  /* 0x00000001ded47824 */ /* 0x000fe200078e0203 */
[----:B------:R-:W-:Y:S01]  /*0a10*/  IADD3 R235, R233, 0x20, RZ ;  /* 0x00000020e9eb7810 */ /* 0x000fe20007ffe0ff */
[----:B------:R-:W-:Y:S01]  /*0a20*/  IMAD.IADD R221, R223, 0x1, R213 ;  /* 0x00000001dfdd7824 */ /* 0x000fe200078e02d5 */
[----:B------:R-:W-:Y:S01]  /*0a30*/  SEL R6, R6, 0x10, !P0 ;  /* 0x0000001006067807 */ /* 0x000fe20004000000 */
[--C-:B------:R-:W-:Y:S01]  /*0a40*/  IMAD.IADD R214, R4, 0x1, R216.reuse ;  /* 0x0000000104d67824 */ /* 0x100fe200078e02d8 */
[----:B------:R-:W-:Y:S01]  /*0a50*/  LEA R232, R232, 0x10000, 0x1 ;  /* 0x00010000e8e87811 */ /* 0x000fe200078e08ff */
[----:B------:R-:W-:Y:S01]  /*0a60*/  IMAD.IADD R215, R213, 0x1, R216 ;  /* 0x00000001d5d77824 */ /* 0x000fe200078e02d8 */
[----:B------:R-:W-:Y:S01]  /*0a70*/  @P1 IADD3 R235, R233, -0x20, RZ ;  /* 0xffffffe0e9eb1810 */ /* 0x000fe20007ffe0ff */
[--C-:B------:R-:W-:Y:S01]  /*0a80*/  IMAD R0, R0, 0x2, R5.reuse ;  /* 0x0000000200007824 */ /* 0x100fe200078e0205 */
[----:B------:R-:W-:Y:S01]  /*0a90*/  IADD3 R234, R232, 0x40, RZ ;  /* 0x00000040e8ea7810 */ /* 0x000fe20007ffe0ff */
[----:B------:R-:W-:Y:S01]  /*0aa0*/  IMAD.IADD R3, R222, 0x1, R5 ;  /* 0x00000001de037824 */ /* 0x000fe200078e0205 */
[C---:B------:R-:W-:Y:S01]  /*0ab0*/  IADD3 R227, R230.reuse, 0x80, RZ ;  /* 0x00000080e6e37810 */ /* 0x040fe20007ffe0ff */
[----:B------:R-:W-:Y:S01]  /*0ac0*/  IMAD.IADD R2, R5, 0x1, R212 ;  /* 0x0000000105027824 */ /* 0x000fe200078e02d4 */
[----:B------:R-:W-:Y:S01]  /*0ad0*/  IADD3 R226, R230, 0xc0, RZ ;  /* 0x000000c0e6e27810 */ /* 0x000fe20007ffe0ff */
[----:B------:R-:W-:Y:S01]  /*0ae0*/  IMAD.IADD R236, R233, 0x1, R6 ;  /* 0x00000001e9ec7824 */ /* 0x000fe200078e0206 */
[----:B------:R-:W-:Y:S01]  /*0af0*/  @P2 IADD3 R234, R232, -0x40, RZ ;  /* 0xffffffc0e8ea2810 */ /* 0x000fe20007ffe0ff */
[----:B------:R-:W-:Y:S01]  /*0b00*/  IMAD.SHL.U32 R217, R217, 0x2, RZ ;  /* 0x00000002d9d97824 */ /* 0x000fe200078e00ff */
[----:B------:R-:W-:Y:S01]  /*0b10*/  UIMAD UR49, UR6, UR49, URZ ;  /* 0x00000031063172a4 */ /* 0x000fe2000f8e023f */
[----:B------:R-:W-:Y:S01]  /*0b20*/  IMAD.IADD R237, R6, 0x1, R235 ;  /* 0x0000000106ed7824 */ /* 0x000fe200078e02eb */
[----:B------:R-:W-:Y:S01]  /*0b30*/  @!UP5 UIMAD UR48, UR7, UR48, URZ ;  /* 0x000000300730d2a4 */ /* 0x000fe2000f8e023f */
[--C-:B------:R-:W-:Y:S01]  /*0b40*/  IMAD.IADD R220, R223, 0x1, R4.reuse ;  /* 0x00000001dfdc7824 */ /* 0x100fe200078e0204 */
[----:B------:R-:W-:Y:S01]  /*0b50*/  USHF.R.S32.HI UR47, URZ, 0x1f, UR44 ;  /* 0x0000001f3f2f7899 */ /* 0x000fe2000801142c */
[----:B------:R-:W-:-:S02]  /*0b60*/  IMAD.IADD R219, R221, 0x1, R4 ;  /* 0x00000001dddb7824 */ /* 0x000fc400078e0204 */
[----:B------:R-:W-:Y:S02]  /*0b70*/  IMAD.IADD R213, R213, 0x1, R214 ;  /* 0x00000001d5d57824 */ /* 0x000fe400078e02d6 */
.L_x_548:
[----:B------:R-:W-:Y:S02]  /*0b80*/  ULDC.64 UR6, c[0x0][0x240] ;  /* 0x0000900000067ab9 */ /* 0x000fe40000000a00 */
[----:B------:R-:W-:Y:S02]  /*0b90*/  ULDC.64 UR10, c[0x0][0x250] ;  /* 0x00009400000a7ab9 */ /* 0x000fe40000000a00 */
[----:B------:R-:W-:Y:S02]  /*0ba0*/  UISETP.NE.U32.AND UP1, UPT, URZ, UR6, UPT ;  /* 0x000000063f00728c */ /* 0x000fe4000bf25070 */
[----:B------:R-:W-:Y:S02]  /*0bb0*/  UISETP.NE.U32.AND UP3, UPT, URZ, UR10, UPT ;  /* 0x0000000a3f00728c */ /* 0x000fe4000bf65070 */
[----:B------:R-:W-:Y:S02]  /*0bc0*/  USHF.R.S32.HI UR38, URZ, 0x1f, UR33 ;  /* 0x0000001f3f267899 */ /* 0x000fe40008011421 */
[----:B------:R-:W-:-:S02]  /*0bd0*/  USHF.L.U32 UR13, UR33, 0x2, URZ ;  /* 0x00000002210d7899 */ /* 0x000fc4000800063f */
[----:B------:R-:W-:Y:S02]  /*0be0*/  UISETP.NE.AND.EX UP1, UPT, URZ, UR7, UPT, UP1 ;  /* 0x000000073f00728c */ /* 0x000fe4000bf25310 */
[----:B------:R-:W-:Y:S02]  /*0bf0*/  UISETP.NE.AND.EX UP3, UPT, URZ, UR11, UPT, UP3 ;  /* 0x0000000b3f00728c */ /* 0x000fe4000bf65330 */
[----:B------:R-:W-:Y:S02]  /*0c00*/  USHF.L.U64.HI UR12, UR33, 0x2, UR38 ;  /* 0x00000002210c7899 */ /* 0x000fe40008010226 */
[----:B------:R-:W-:Y:S01]  /*0c10*/  UIADD3 UR6, UP0, UR13, UR6, URZ ;  /* 0x000000060d067290 */ /* 0x000fe2000ff1e03f */
[----:B------:R-:W-:Y:S01]  /*0c20*/  PLOP3.LUT P2, PT, PT, PT, UP1, 0x80, 0x0 ;  /* 0x000000000000781c */ /* 0x000fe20003f4f018 */
[----:B------:R-:W-:Y:S02]  /*0c30*/  ULDC.U8 UR14, c[0x0][0x312] ;  /* 0x0000c480000e7ab9 */ /* 0x000fe40000000000 */
[----:B------:R-:W-:-:S02]  /*0c40*/  UIADD3.X UR7, UR12, UR7, URZ, UP0, !UPT ;  /* 0x000000070c077290 */ /* 0x000fc400087fe43f */
[----:B------:R-:W-:Y:S01]  /*0c50*/  ULDC.64 UR8, c[0x0][0x248] ;  /* 0x0000920000087ab9 */ /* 0x000fe20000000a00 */
[----:B-1----:R-:W-:Y:S01]  /*0c60*/  IMAD.U32 R12, RZ, RZ, UR6 ;  /* 0x00000006ff0c7e24 */ /* 0x002fe2000f8e00ff */
[----:B------:R-:W-:Y:S02]  /*0c70*/  UISETP.NE.AND UP4, UPT, UR14, URZ, UPT ;  /* 0x0000003f0e00728c */ /* 0x000fe4000bf85270 */
[----:B------:R-:W-:Y:S01]  /*0c80*/  UISETP.EQ.U32.AND UP2, UPT, URZ, UR8, UPT ;  /* 0x000000083f00728c */ /* 0x000fe2000bf42070 */
[----:B------:R-:W-:Y:S01]  /*0c90*/  IMAD.U32 R13, RZ, RZ, UR7 ;  /* 0x00000007ff0d7e24 */ /* 0x000fe2000f8e00ff */
[----:B------:R-:W-:Y:S02]  /*0ca0*/  @UP3 UIADD3 UR6, UP0, UR13, UR10, URZ ;  /* 0x0000000a0d063290 */ /* 0x000fe4000ff1e03f */
[----:B------:R-:W-:Y:S02]  /*0cb0*/  UISETP.EQ.OR.EX UP2, UPT, URZ, UR9, !UP4, UP2 ;  /* 0x000000093f00728c */ /* 0x000fe4000e742720 */
[----:B------:R-:W-:Y:S01]  /*0cc0*/  @UP3 UIADD3.X UR7, UR12, UR11, URZ, UP0, !UPT ;  /* 0x0000000b0c073290 */ /* 0x000fe200087fe43f */
[----:B--2---:R-:W2:Y:S01]  /*0cd0*/  @P2 LDG.E R6, [R12.64] ;  /* 0x000000040c062981 */ /* 0x004ea2000c1e1900 */
[----:B------:R-:W-:-:S02]  /*0ce0*/  UIADD3 UR8, UP0, UR13, UR8, URZ ;  /* 0x000000080d087290 */ /* 0x000fc4000ff1e03f */
[----:B------:R-:W-:Y:S01]  /*0cf0*/  PLOP3.LUT P1, PT, PT, PT, UP2, 0x80, 0x0 ;  /* 0x000000000000781c */ /* 0x000fe20003f2f028 */
[----:B---3--:R-:W3:Y:S01]  /*0d00*/  @P2 LDG.E R4, [R12.64+0x4] ;  /* 0x000004040c042981 */ /* 0x008ee2000c1e1900 */
[----:B------:R-:W-:Y:S01]  /*0d10*/  UIADD3.X UR9, UR12, UR9, URZ, UP0, !UPT ;  /* 0x000000090c097290 */ /* 0x000fe200087fe43f */
[----:B------:R-:W-:Y:S01]  /*0d20*/  PLOP3.LUT P0, PT, PT, PT, UP3, 0x80, 0x0 ;  /* 0x000000000000781c */ /* 0x000fe20003f0f038 */
[----:B------:R-:W-:Y:S02]  /*0d30*/  IMAD.U32 R8, RZ, RZ, UR8 ;  /* 0x00000008ff087e24 */ /* 0x000fe4000f8e00ff */
[----:B------:R-:W-:Y:S02]  /*0d40*/  IMAD.U32 R10, RZ, RZ, UR6 ;  /* 0x00000006ff0a7e24 */ /* 0x000fe4000f8e00ff */
[----:B------:R-:W-:Y:S02]  /*0d50*/  IMAD.U32 R9, RZ, RZ, UR9 ;  /* 0x00000009ff097e24 */ /* 0x000fe4000f8e00ff */
[----:B------:R-:W-:-:S03]  /*0d60*/  IMAD.U32 R11, RZ, RZ, UR7 ;  /* 0x00000007ff0b7e24 */ /* 0x000fc6000f8e00ff */
        /* <DEDUP_REMOVED lines=12> */
[----:B--2---:R1:W2:Y:S08]  /*0e30*/  @P2 R2UR UR14, R6 ;  /* 0x00000000060e23c2 */ /* 0x0042b000000e0000 */
[----:B---3--:R-:W2:Y:S08]  /*0e40*/  @P2 R2UR UR7, R4 ;  /* 0x00000000040723c2 */ /* 0x008eb000000e0000 */
[----:B----4-:R3:W4:Y:S01]  /*0e50*/  @!P1 R2UR UR26, R7 ;  /* 0x00000000071a93c2 */ /* 0x01072200000e0000 */
[----:B------:R-:W-:-:S04]  /*0e60*/  ISETP.NE.U32.AND P1, PT, RZ, c[0x0][0x248], PT ;  /* 0x00009200ff007a0c */ /* 0x000fc80003f25070 */
[----:B------:R-:W-:Y:S02]  /*0e70*/  ISETP.NE.AND.EX P1, PT, RZ, c[0x0][0x24c], PT, P1 ;  /* 0x00009300ff007a0c */ /* 0x000fe40003f25310 */
[----:B-1----:R-:W-:Y:S01]  /*0e80*/  SHF.R.S32.HI R6, RZ, 0x1f, R229 ;  /* 0x0000001fff067819 */ /* 0x002fe200000114e5 */
[----:B-----5:R3:W1:Y:S01]  /*0e90*/  @P0 R2UR UR19, R5 ;  /* 0x00000000051303c2 */ /* 0x02066200000e0000 */
[----:B------:R-:W-:Y:S01]  /*0ea0*/  IADD3 R13, P0, R229, UR6, RZ ;  /* 0x00000006e50d7c10 */ /* 0x000fe2000ff1e0ff */
[----:B--2---:R-:W-:-:S03]  /*0eb0*/  @UP1 UIADD3 UR25, UR7, -UR14, URZ ;  /* 0x8000000e07191290 */ /* 0x004fc6000fffe03f */
[----:B------:R-:W-:-:S04]  /*0ec0*/  LEA.HI.X.SX32 R12, R11, R6, 0x1, P0 ;  /* 0x000000060b0c7211 */ /* 0x000fc800000f0eff */
[----:B------:R-:W-:Y:S01]  /*0ed0*/  @!UP1 ULDC UR25, c[0x0][0x214] ;  /* 0x0000850000199ab9 */ /* 0x000fe20000000800 */
[----:B------:R-:W-:Y:S05]  /*0ee0*/  @!P1 BRA `(.L_x_504) ;  /* 0x0000007000009947 */ /* 0x000fea0003800000 */
[----:B----4-:R-:W-:-:S13]  /*0ef0*/  PLOP3.LUT P0, PT, PT, PT, UP4, 0x80, 0x0 ;  /* 0x000000000000781c */ /* 0x010fda0003f0f048 */
[----:B------:R-:W2:Y:S04]  /*0f00*/  @P0 LDG.E R4, [R8.64+0x4] ;  /* 0x0000040408040981 */ /* 0x000ea8000c1e1900 */
[----:B---3--:R-:W3:Y:S01]  /*0f10*/  @!P0 LDG.E R5, [R8.64] ;  /* 0x0000000408058981 */ /* 0x008ee2000c1e1900 */
[----:B--2---:R-:W2:Y:S02]  /*0f20*/  @P0 R2UR UR6, R4 ;  /* 0x00000000040603c2 */ /* 0x004ea400000e0000 */
[----:B--2---:R-:W-:-:S11]  /*0f30*/  @UP4 UIADD3 UR8, UR6, -UR26, URZ ;  /* 0x8000001a06084290 */ /* 0x004fd6000fffe03f */
[----:B---3--:R2:W3:Y:S01]  /*0f40*/  @!P0 R2UR UR8, R5 ;  /* 0x00000000050883c2 */ /* 0x0084e200000e0000 */
[----:B------:R-:W-:-:S07]  /*0f50*/  DEPBAR.LE SB2, 0x0, {3} ;  /* 0x0000a0080000791a */ /* 0x000fce0000000000 */
.L_x_504:
[----:B----4-:R-:W-:Y:S02]  /*0f60*/  ULDC.64 UR6, c[0x0][0x258] ;  /* 0x0000960000067ab9 */ /* 0x010fe40000000a00 */
[----:B------:R-:W-:-:S04]  /*0f70*/  UISETP.NE.U32.AND UP2, UPT, URZ, UR6, UPT ;  /* 0x000000063f00728c */ /* 0x000fc8000bf45070 */
[----:B------:R-:W-:-:S06]  /*0f80*/  UISETP.NE.AND.EX UP2, UPT, URZ, UR7, UPT, UP2 ;  /* 0x000000073f00728c */ /* 0x000fcc000bf45320 */
[----:B------:R-:W-:-:S05]  /*0f90*/  PLOP3.LUT P0, PT, PT, PT, UP2, 0x80, 0x0 ;  /* 0x000000000000781c */ /* 0x000fca0003f0f028 */
[----:B------:R-:W-:-:S04]  /*0fa0*/  @UP2 UIADD3 UR6, UP0, UR13, UR6, URZ ;  /* 0x000000060d062290 */ /* 0x000fc8000ff1e03f */
[----:B------:R-:W-:Y:S02]  /*0fb0*/  @UP2 UIADD3.X UR7, UR12, UR7, URZ, UP0, !UPT ;  /* 0x000000070c072290 */ /* 0x000fe400087fe43f */
[----:B------:R-:W-:-:S04]  /*0fc0*/  IMAD.U32 R4, RZ, RZ, UR6 ;  /* 0x00000006ff047e24 */ /* 0x000fc8000f8e00ff */
[----:B---3--:R-:W-:Y:S01]  /*0fd0*/  IMAD.U32 R5, RZ, RZ, UR7 ;  /* 0x00000007ff057e24 */ /* 0x008fe2000f8e00ff */
[----:B------:R-:W-:-:S04]  /*0fe0*/  ULDC.64 UR6, c[0x0][0x268] ;  /* 0x00009a0000067ab9 */ /* 0x000fc80000000a00 */
[----:B------:R-:W2:Y:S01]  /*0ff0*/  @P0 LDG.E R4, [R4.64] ;  /* 0x0000000404040981 */ /* 0x000ea2000c1e1900 */
[----:B------:R-:W-:Y:S02]  /*1000*/  @!UP2 UISETP.NE.U32.AND UP0, UPT, URZ, UR6, UPT ;  /* 0x000000063f00a28c */ /* 0x000fe4000bf05070 */
[----:B------:R-:W-:Y:S02]  /*1010*/  ULDC UR10, c[0x0][0x21c] ;  /* 0x00008700000a7ab9 */ /* 0x000fe40000000800 */
[----:B------:R-:W-:Y:S02]  /*1020*/  @!UP2 UISETP.NE.AND.EX UP0, UPT, URZ, UR7, UPT, UP0 ;  /* 0x000000073f00a28c */ /* 0x000fe4000bf05300 */
[----:B------:R-:W-:Y:S02]  /*1030*/  USHF.L.U32 UR23, UR18, 0x6, URZ ;  /* 0x0000000612177899 */ /* 0x000fe4000800063f */
[----:B------:R-:W-:Y:S01]  /*1040*/  @!UP2 USEL UR6, URZ, UR10, !UP0 ;  /* 0x0000000a3f06a287 */ /* 0x000fe2000c000000 */
[----:B--2---:R-:W2:Y:S02]  /*1050*/  @P0 R2UR UR9, R4 ;  /* 0x00000000040903c2 */ /* 0x004ea400000e0000 */
[----:B-12---:R-:W-:-:S02]  /*1060*/  @UP2 UIADD3 UR15, UR9, -UR19, URZ ;  /* 0x80000013090f2290 */ /* 0x006fc4000fffe03f */
        /* <DEDUP_REMOVED lines=42> */
.L_x_506:
[----:B------:R-:W-:Y:S01]  /*1310*/  IABS R7, c[0x0][0x1c8] ;  /* 0x0000720000077a13 */ /* 0x000fe20000000000 */
[----:B------:R-:W-:Y:S01]  /*1320*/  IMAD.MOV.U32 R8, RZ, RZ, RZ ;  /* 0x000000ffff087224 */ /* 0x000fe200078e00ff */
[----:B------:R-:W-:Y:S01]  /*1330*/  ISETP.LE.AND P0, PT, RZ, UR55, PT ;  /* 0x00000037ff007c0c */ /* 0x000fe2000bf03270 */
[----:B------:R-:W-:Y:S01]  /*1340*/  @UP0 UIADD3 UR8, UR19, UR26, URZ ;  /* 0x0000001a13080290 */ /* 0x000fe2000fffe03f */
[----:B------:R-:W1:Y:S01]  /*1350*/  I2F.RP R10, R7 ;  /* 0x00000007000a7306 */ /* 0x000e620000209400 */
[----:B------:R-:W-:Y:S02]  /*1360*/  ULDC.64 UR10, c[0x0][0x1a0] ;  /* 0x00006800000a7ab9 */ /* 0x000fe40000000a00 */
[----:B------:R-:W-:-:S04]  /*1370*/  @UP0 UIMAD.WIDE.U32 UR6, UR8, UR10, URZ ;  /* 0x0000000a080602a5 */ /* 0x000fc8000f8e003f */
[----:B------:R-:W-:-:S03]  /*1380*/  @UP0 UIMAD UR21, UR8, UR11, UR7 ;  /* 0x0000000b081502a4 */ /* 0x000fc6000f8e0207 */
[----:B------:R-:W-:Y:S01]  /*1390*/  @UP0 UMOV UR20, UR6 ;  /* 0x0000000600140c82 */ /* 0x000fe20008000000 */
[----:B-1----:R-:W1:Y:S02]  /*13a0*/  MUFU.RCP R9, R10 ;  /* 0x0000000a00097308 */ /* 0x002e640000001000 */
[----:B-1----:R-:W-:-:S06]  /*13b0*/  IADD3 R9, R9, 0xffffffe, RZ ;  /* 0x0ffffffe09097810 */ /* 0x002fcc0007ffe0ff */
[----:B------:R-:W1:Y:S02]  /*13c0*/  F2I.FTZ.U32.TRUNC.NTZ R9, R9 ;  /* 0x0000000900097305 */ /* 0x000e64000021f000 */
[----:B-1----:R-:W-:-:S04]  /*13d0*/  IMAD.MOV R4, RZ, RZ, -R9 ;  /* 0x000000ffff047224 */ /* 0x002fc800078e0a09 */
[----:B------:R-:W-:Y:S01]  /*13e0*/  IMAD R5, R4, R7, RZ ;  /* 0x0000000704057224 */ /* 0x000fe200078e02ff */
[----:B------:R-:W-:-:S03]  /*13f0*/  IABS R4, UR34 ;  /* 0x0000002200047c13 */ /* 0x000fc60008000000 */
        /* <DEDUP_REMOVED lines=27> */
.L_x_507:
        /* <DEDUP_REMOVED lines=43> */
.L_x_508:
[----:B------:R-:W-:-:S04]  /*1860*/  UMOV UR8, UR49 ;  /* 0x0000003100087c82 */ /* 0x000fc80008000000 */
.L_x_509:
[----:B------:R-:W-:Y:S01]  /*1870*/  UIADD3 UR6, UP4, UP3, UR6, UR44, UR46 ;  /* 0x0000002c06067290 */ /* 0x000fe2000fb9e02e */
[----:B------:R-:W-:Y:S01]  /*1880*/  IMAD.U32 R5, RZ, RZ, UR5 ;  /* 0x00000005ff057e24 */ /* 0x000fe2000f8e00ff */
[--C-:B------:R-:W-:Y:S01]  /*1890*/  SHF.R.S32.HI R231, RZ, 0x1f, R230.reuse ;  /* 0x0000001fffe77819 */ /* 0x100fe200000114e6 */
[----:B------:R-:W-:Y:S01]  /*18a0*/  IMAD.U32 R4, RZ, RZ, UR4 ;  /* 0x00000004ff047e24 */ /* 0x000fe2000f8e00ff */
[----:B------:R-:W-:Y:S01]  /*18b0*/  UIADD3 UR30, UP2, UP1, UR12, UR6, UR28 ;  /* 0x000000060c1e7290 */ /* 0x000fe2000f95e01c */
[----:B------:R-:W-:Y:S01]  /*18c0*/  IADD3 R18, P2, R230, UR16, RZ ;  /* 0x00000010e6127c10 */ /* 0x000fe2000ff5e0ff */
[----:B------:R-:W-:Y:S01]  /*18d0*/  UIADD3.X UR6, UR9, UR47, UR52, UP4, UP3 ;  /* 0x0000002f09067290 */ /* 0x000fe2000a7e6434 */
[----:B------:R-:W-:Y:S01]  /*18e0*/  IADD3 R17, P0, R229, UR22, RZ ;  /* 0x00000016e5117c10 */ /* 0x000fe2000ff1e0ff */
[----:B------:R-:W-:Y:S01]  /*18f0*/  ULDC.64 UR4, c[0x0][0x3c8] ;  /* 0x0000f20000047ab9 */ /* 0x000fe20000000a00 */
[----:B------:R-:W-:Y:S01]  /*1900*/  IADD3.X R19, R231, UR17, RZ, P2, !PT ;  /* 0x00000011e7137c10 */ /* 0x000fe200097fe4ff */
[----:B------:R-:W-:Y:S01]  /*1910*/  UIADD3.X UR28, UR10, UR6, UR11, UP2, UP1 ;  /* 0x000000060a1c7290 */ /* 0x000fe200097e240b */
[----:B------:R-:W-:Y:S01]  /*1920*/  IMAD.U32 R22, RZ, RZ, UR22 ;  /* 0x00000016ff167e24 */ /* 0x000fe2000f8e00ff */
[----:B------:R-:W-:Y:S01]  /*1930*/  IADD3.X R8, R6, UR32, RZ, P0, !PT ;  /* 0x0000002006087c10 */ /* 0x000fe200087fe4ff */
[----:B------:R-:W-:Y:S01]  /*1940*/  ULDC.64 UR6, c[0x0][0x1a8] ;  /* 0x00006a0000067ab9 */ /* 0x000fe20000000a00 */
[----:B------:R-:W-:Y:S01]  /*1950*/  IMAD.WIDE.U32 R24, R17, c[0x0][0x190], R230 ;  /* 0x0000640011187a25 */ /* 0x000fe200078e00e6 */
[----:B------:R-:W-:Y:S01]  /*1960*/  UIMAD UR6, UR56, UR6, URZ ;  /* 0x00000006380672a4 */ /* 0x000fe2000f8e023f */
[----:B------:R-:W-:Y:S02]  /*1970*/  BSSY B1, `(.L_x_505) ;  /* 0x0000899000017945 */ /* 0x000fe40003800000 */
[----:B------:R-:W-:Y:S01]  /*1980*/  IMAD.WIDE.U32 R22, R22, c[0x0][0x370], R18 ;  /* 0x0000dc0016167a25 */ /* 0x000fe200078e0012 */
[----:B------:R-:W-:-:S03]  /*1990*/  UIMAD UR14, UR34, UR7, UR6 ;  /* 0x00000007220e72a4 */ /* 0x000fc6000f8e0206 */
[----:B------:R-:W-:Y:S01]  /*19a0*/  ULDC.64 UR6, c[0x0][0x370] ;  /* 0x0000dc0000067ab9 */ /* 0x000fe20000000a00 */
[----:B------:R-:W-:Y:S01]  /*19b0*/  IMAD R16, R8, c[0x0][0x190], RZ ;  /* 0x0000640008107a24 */ /* 0x000fe200078e02ff */
[----:B------:R-:W-:Y:S01]  /*19c0*/  UIMAD UR6, UR32, UR6, URZ ;  /* 0x00000006200672a4 */ /* 0x000fe2000f8e023f */
[----:B------:R-:W-:Y:S02]  /*19d0*/  IMAD.U32 R18, RZ, RZ, UR34 ;  /* 0x00000022ff127e24 */ /* 0x000fe4000f8e00ff */
[----:B------:R-:W-:Y:S01]  /*19e0*/  IMAD R21, R17, c[0x0][0x194], R16 ;  /* 0x0000650011157a24 */ /* 0x000fe200078e0210 */
[----:B------:R-:W-:Y:S01]  /*19f0*/  UIMAD UR11, UR22, UR7, UR6 ;  /* 0x00000007160b72a4 */ /* 0x000fe2000f8e0206 */
[----:B------:R-:W-:Y:S02]  /*1a00*/  IMAD R16, R6, c[0x0][0x370], RZ ;  /* 0x0000dc0006107a24 */ /* 0x000fe400078e02ff */
[----:B------:R-:W-:Y:S02]  /*1a10*/  ULDC.64 UR6, c[0x0][0x378] ;  /* 0x0000de0000067ab9 */ /* 0x000fe40000000a00 */
[----:B------:R-:W-:Y:S01]  /*1a20*/  UIMAD UR6, UR56, UR6, URZ ;  /* 0x00000006380672a4 */ /* 0x000fe2000f8e023f */
[----:B------:R-:W-:Y:S01]  /*1a30*/  IADD3 R23, R23, UR11, RZ ;  /* 0x0000000b17177c10 */ /* 0x000fe2000fffe0ff */
[----:B------:R-:W-:-:S02]  /*1a40*/  IMAD R15, R229, c[0x0][0x374], R16 ;  /* 0x0000dd00e50f7a24 */ /* 0x000fc400078e0210 */
        /* <DEDUP_REMOVED lines=10> */
[----:B------:R-:W-:Y:S01]  /*1af0*/  UMOV UR9, UR7 ;  /* 0x0000000700097c82 */ /* 0x000fe20008000000 */
[----:B------:R-:W-:Y:S01]  /*1b00*/  IMAD.IADD R15, R19, 0x1, R15 ;  /* 0x00000001130f7824 */ /* 0x000fe200078e020f */
[----:B------:R-:W-:Y:S01]  /*1b10*/  UIMAD.WIDE UR6, UR6, UR59, UR4 ;  /* 0x0000003b060672a5 */ /* 0x000fe2000f8e0204 */
[----:B------:R1:W2:Y:S01]  /*1b20*/  R2UR UR5, R5 ;  /* 0x00000000050573c2 */ /* 0x0002a200000e0000 */
[----:B------:R-:W-:Y:S01]  /*1b30*/  ULDC UR13, c[0x0][0x2e8] ;  /* 0x0000ba00000d7ab9 */ /* 0x000fe20000000800 */
[----:B------:R-:W-:-:S04]  /*1b40*/  LEA R244, P3, R18, c[0x0][0x330], 0x1 ;  /* 0x0000cc0012f47a11 */ /* 0x000fc800078608ff */
[----:B------:R-:W-:Y:S01]  /*1b50*/  UMOV UR8, UR6 ;  /* 0x0000000600087c82 */ /* 0x000fe20008000000 */
[----:B------:R-:W-:Y:S01]  /*1b60*/  LEA.HI.X R245, R18, c[0x0][0x334], R15, 0x1, P3 ;  /* 0x0000cd0012f57a11 */ /* 0x000fe200018f0c0f */
[----:B------:R3:W4:Y:S01]  /*1b70*/  R2UR UR4, R4 ;  /* 0x00000000040473c2 */ /* 0x00072200000e0000 */
[----:B------:R-:W-:-:S04]  /*1b80*/  UIADD3 UR6, -UR15, UR25, UR23 ;  /* 0x000000190f067290 */ /* 0x000fc8000fffe117 */
[----:B------:R-:W-:-:S04]  /*1b90*/  UIADD3 UR6, UR6, -UR13, URZ ;  /* 0x8000000d06067290 */ /* 0x000fc8000fffe03f */
[----:B------:R-:W-:-:S04]  /*1ba0*/  USHF.R.S32.HI UR13, URZ, 0x1f, UR6 ;  /* 0x0000001f3f0d7899 */ /* 0x000fc80008011406 */
[----:B------:R-:W-:Y:S01]  /*1bb0*/  ULEA.HI UR13, UR13, UR6, URZ, 0x6 ;  /* 0x000000060d0d7291 */ /* 0x000fe2000f8f303f */
[----:B-1----:R-:W3:Y:S01]  /*1bc0*/  S2R R5, SR_TID.X ;  /* 0x0000000000057919 */ /* 0x002ee20000002100 */
[----:B------:R-:W-:Y:S02]  /*1bd0*/  UIADD3 UR6, UR35, -0x1, URZ ;  /* 0xffffffff23067890 */ /* 0x000fe4000fffe03f */
[----:B------:R-:W-:-:S04]  /*1be0*/  USHF.R.S32.HI UR13, URZ, 0x6, UR13 ;  /* 0x000000063f0d7899 */ /* 0x000fc8000801140d */
[----:B------:R-:W-:-:S04]  /*1bf0*/  UISETP.LT.AND UP1, UPT, URZ, UR13, UPT ;  /* 0x0000000d3f00728c */ /* 0x000fc8000bf21270 */
[----:B------:R-:W-:-:S04]  /*1c00*/  USEL UR13, URZ, UR13, !UP1 ;  /* 0x0000000d3f0d7287 */ /* 0x000fc8000c800000 */
[----:B------:R-:W-:Y:S01]  /*1c10*/  UISETP.GT.AND UP1, UPT, UR35, UR13, UPT ;  /* 0x0000000d2300728c */ /* 0x000fe2000bf24270 */
[----:B---3--:R-:W-:-:S04]  /*1c20*/  SHF.R.S32.HI R4, RZ, 0x1f, R5 ;  /* 0x0000001fff047819 */ /* 0x008fc80000011405 */
[----:B------:R-:W-:-:S04]  /*1c30*/  LEA.HI R7, R4, R5, RZ, 0x5 ;  /* 0x0000000504077211 */ /* 0x000fc800078f28ff */
[----:B------:R-:W-:-:S05]  /*1c40*/  LOP3.LUT R4, R7, 0xffffffe0, RZ, 0xc0, !PT ;  /* 0xffffffe007047812 */ /* 0x000fca00078ec0ff */
[----:B------:R-:W-:Y:S01]  /*1c50*/  IMAD.IADD R4, R5, 0x1, -R4 ;  /* 0x0000000105047824 */ /* 0x000fe200078e0a04 */
[----:B------:R-:W-:-:S05]  /*1c60*/  SHF.R.S32.HI R5, RZ, 0x5, R7 ;  /* 0x00000005ff057819 */ /* 0x000fca0000011407 */
[----:B------:R-:W-:-:S05]  /*1c70*/  IMAD R9, R5, UR45, R4 ;  /* 0x0000002d05097c24 */ /* 0x000fca000f8e0204 */
[----:B------:R-:W-:-:S04]  /*1c80*/  IADD3 R14, P0, R9, UR30, RZ ;  /* 0x0000001e090e7c10 */ /* 0x000fc8000ff1e0ff */
[----:B------:R-:W-:Y:S02]  /*1c90*/  LEA.HI.X.SX32 R9, R9, UR28, 0x1, P0 ;  /* 0x0000001c09097c11 */ /* 0x000fe400080f0eff */
[----:B------:R-:W-:Y:S02]  /*1ca0*/  IADD3 R24, P0, R24, UR31, RZ ;  /* 0x0000001f18187c10 */ /* 0x000fe4000ff1e0ff */
[C---:B------:R-:W-:Y:S02]  /*1cb0*/  LEA R250, P2, R14.reuse, c[0x0][0x350], 0x2 ;  /* 0x0000d4000efa7a11 */ /* 0x040fe400078410ff */
[----:B------:R-:W-:Y:S02]  /*1cc0*/  IADD3.X R25, R25, UR29, R21, P0, !PT ;  /* 0x0000001d19197c10 */ /* 0x000fe400087fe415 */
[----:B------:R-:W-:Y:S02]  /*1cd0*/  PLOP3.LUT P0, PT, PT, PT, UP1, 0x80, 0x0 ;  /* 0x000000000000781c */ /* 0x000fe40003f0f018 */
[----:B------:R-:W-:Y:S01]  /*1ce0*/  LEA.HI.X R251, R14, c[0x0][0x354], R9, 0x2, P2 ;  /* 0x0000d5000efb7a11 */ /* 0x000fe200010f1409 */
[----:B------:R-:W-:-:S05]  /*1cf0*/  IMAD.WIDE.U32 R22, R22, c[0x0][0x1a8], R24 ;  /* 0x00006a0016167a25 */ /* 0x000fca00078e0018 */
        /* <DEDUP_REMOVED lines=22> */
.L_x_511:
        /* <DEDUP_REMOVED lines=18> */
.L_x_512:
        /* <DEDUP_REMOVED lines=9> */
[----:B------:R-:W-:Y:S01]  /*2010*/  IADD3 R10, P0, R8, UR13, RZ ;  /* 0x0000000d080a7c10 */ /* 0x000fe2000ff1e0ff */
[----:B------:R-:W-:Y:S02]  /*2020*/  IMAD.U32 R8, RZ, RZ, UR34 ;  /* 0x00000022ff087e24 */ /* 0x000fe4000f8e00ff */
        /* <DEDUP_REMOVED lines=24> */
.L_x_514:
[----:B------:R-:W-:Y:S05]  /*21b0*/  BSYNC B0 ;  /* 0x0000000000007941 */ /* 0x000fea0003800000 */
.L_x_513:
[----:B------:R-:W-:Y:S01]  /*21c0*/  IADD3 R4, R229, 0x20, RZ ;  /* 0x00000020e5047810 */ /* 0x000fe20007ffe0ff */
[----:B------:R-:W-:Y:S03]  /*21d0*/  BSSY B0, `(.L_x_515) ;  /* 0x0000015000007945 */ /* 0x000fe60003800000 */
[----:B------:R-:W-:-:S13]  /*21e0*/  ISETP.GE.AND P4, PT, R4, UR6, PT ;  /* 0x0000000604007c0c */ /* 0x000fda000bf86270 */
[----:B------:R-:W-:Y:S05]  /*21f0*/  @P4 BRA `(.L_x_516) ;  /* 0x0000012000004947 */ /* 0x000fea0003800000 */
[----:B------:R-:W-:Y:S01]  /*2200*/  IADD3 R9, P0, R229, 0x20, RZ ;  /* 0x00000020e5097810 */ /* 0x000fe20007f1e0ff */
[----:B------:R-:W-:Y:S01]  /*2210*/  IMAD.MOV.U32 R10, RZ, RZ, R8 ;  /* 0x000000ffff0a7224 */ /* 0x000fe200078e0008 */
[----:B------:R-:W-:Y:S01]  /*2220*/  ISETP.GE.AND P3, PT, R230, c[0x0][0x220], PT ;  /* 0x00008800e6007a0c */ /* 0x000fe20003f66270 */
[----:B------:R-:W-:Y:S01]  /*2230*/  IMAD.MOV.U32 R11, RZ, RZ, R7 ;  /* 0x000000ffff0b7224 */ /* 0x000fe200078e0007 */
        /* <DEDUP_REMOVED lines=14> */
.L_x_516:
[----:B------:R-:W-:Y:S05]  /*2320*/  BSYNC B0 ;  /* 0x0000000000007941 */ /* 0x000fea0003800000 */
.L_x_515:
[----:B------:R-:W-:Y:S01]  /*2330*/  ULDC.64 UR6, c[0x0][0x3a8] ;  /* 0x0000ea0000067ab9 */ /* 0x000fe20000000a00 */
[----:B------:R-:W-:Y:S01]  /*2340*/  IMAD.WIDE.U32 R4, R5, c[0x0][0x3a8], R230 ;  /* 0x0000ea0005047a25 */ /* 0x000fe200078e00e6 */
[----:B------:R-:W-:Y:S01]  /*2350*/  UIMAD UR6, UR10, UR6, URZ ;  /* 0x000000060a0672a4 */ /* 0x000fe2000f8e023f */
[----:B--2---:R-:W-:Y:S01]  /*2360*/  MOV R8, UR34 ;  /* 0x0000002200087c02 */ /* 0x004fe20008000f00 */
        /* <DEDUP_REMOVED lines=21> */
[----:B-1----:R-:W-:-:S04]  /*24c0*/  LEA R12, P5, R10, c[0x0][0x348], 0x1 ;  /* 0x0000d2000a0c7a11 */ /* 0x002fc800078a08ff */
[----:B------:R-:W-:-:S05]  /*24d0*/  LEA.HI.X R13, R10, c[0x0][0x34c], R4, 0x1, P5 ;  /* 0x0000d3000a0d7a11 */ /* 0x000fca00028f0c04 */
[----:B------:R1:W-:Y:S04]  /*24e0*/  @!P3 STG.E.128 [R12.64], RZ ;  /* 0x000000ff0c00b986 */ /* 0x0003e8000c101d04 */
[----:B------:R1:W-:Y:S04]  /*24f0*/  @!P2 STG.E.128 [R12.64+0x80], RZ ;  /* 0x000080ff0c00a986 */ /* 0x0003e8000c101d04 */
[----:B------:R1:W-:Y:S04]  /*2500*/  @!P1 STG.E.128 [R12.64+0x100], RZ ;  /* 0x000100ff0c009986 */ /* 0x0003e8000c101d04 */
[----:B------:R1:W-:Y:S02]  /*2510*/  @!P0 STG.E.128 [R12.64+0x180], RZ ;  /* 0x000180ff0c008986 */ /* 0x0003e4000c101d04 */
.L_x_518:
[----:B------:R-:W-:Y:S05]  /*2520*/  BSYNC B0 ;  /* 0x0000000000007941 */ /* 0x000fea0003800000 */
.L_x_517:
[----:B------:R-:W-:Y:S05]  /*2530*/  @P4 BRA `(.L_x_519) ;  /* 0x00007dc000004947 */ /* 0x000fea0003800000 */
[----:B------:R-:W-:Y:S01]  /*2540*/  IADD3 R4, P0, R229, 0x20, RZ ;  /* 0x00000020e5047810 */ /* 0x000fe20007f1e0ff */
        /* <DEDUP_REMOVED lines=18> */
.L_x_510:
        /* <DEDUP_REMOVED lines=48> */
.L_x_521:
[----:B------:R-:W-:Y:S05]  /*2970*/  BSYNC B0 ;  /* 0x0000000000007941 */ /* 0x000fea0003800000 */
.L_x_520:
        /* <DEDUP_REMOVED lines=21> */
[C---:B--23--:R-:W-:Y:S02]  /*2ad0*/  @!P3 LEA R26, P0, R14.reuse, c[0x0][0x330], 0x1 ;  /* 0x0000cc000e1aba11 */ /* 0x04cfe400078008ff */
        /* <DEDUP_REMOVED lines=26> */
.L_x_523:
[----:B------:R-:W-:Y:S05]  /*2c80*/  BSYNC B0 ;  /* 0x0000000000007941 */ /* 0x000fea0003800000 */
.L_x_522:
[----:B------:R1:W-:Y:S01]  /*2c90*/  @P6 STS.128 [R225], RZ ;  /* 0x000000ffe1006388 */ /* 0x0003e20000000c00 */
[----:B------:R-:W-:Y:S03]  /*2ca0*/  BSSY B0, `(.L_x_524) ;  /* 0x000002a000007945 */ /* 0x000fe60003800000 */
[----:B------:R1:W-:Y:S04]  /*2cb0*/  @P6 STS.128 [R225+0x2000], RZ ;  /* 0x002000ffe1006388 */ /* 0x0003e80000000c00 */
[----:B------:R1:W-:Y:S04]  /*2cc0*/  @P6 STS.128 [R225+0x4000], RZ ;  /* 0x004000ffe1006388 */ /* 0x0003e80000000c00 */
[----:B------:R1:W-:Y:S01]  /*2cd0*/  @P6 STS.128 [R225+0x6000], RZ ;  /* 0x006000ffe1006388 */ /* 0x0003e20000000c00 */
[----:B------:R-:W-:Y:S05]  /*2ce0*/  @P6 BRA `(.L_x_525) ;  /* 0x0000025000006947 */ /* 0x000fea0003800000 */
[----:B-1----:R-:W-:Y:S01]  /*2cf0*/  IMAD.U32 R18, RZ, RZ, UR31 ;  /* 0x0000001fff127e24 */ /* 0x002fe2000f8e00ff */
[----:B------:R-:W-:Y:S01]  /*2d00*/  ISETP.GE.AND P3, PT, R230, c[0x0][0x220], PT ;  /* 0x00008800e6007a0c */ /* 0x000fe20003f66270 */
[----:B------:R-:W-:Y:S01]  /*2d10*/  IMAD.U32 R19, RZ, RZ, UR29 ;  /* 0x0000001dff137e24 */ /* 0x000fe2000f8e00ff */
[----:B------:R-:W-:Y:S01]  /*2d20*/  MOV R14, UR34 ;  /* 0x00000022000e7c02 */ /* 0x000fe20008000f00 */
[----:B------:R-:W-:Y:S01]  /*2d30*/  IMAD.MOV.U32 R15, RZ, RZ, 0x2 ;  /* 0x00000002ff0f7424 */ /* 0x000fe200078e00ff */
[----:B------:R-:W-:Y:S01]  /*2d40*/  ISETP.GE.AND P2, PT, R228, c[0x0][0x220], PT ;  /* 0x00008800e4007a0c */ /* 0x000fe20003f46270 */
[----:B------:R-:W-:Y:S01]  /*2d50*/  IMAD.WIDE.U32 R18, R17, c[0x0][0x190], R18 ;  /* 0x0000640011127a25 */ /* 0x000fe200078e0012 */
[----:B------:R-:W-:-:S02]  /*2d60*/  ISETP.GE.AND P1, PT, R227, c[0x0][0x220], PT ;  /* 0x00008800e3007a0c */ /* 0x000fc40003f26270 */
[----:B------:R-:W-:Y:S01]  /*2d70*/  ISETP.GE.AND P0, PT, R226, c[0x0][0x220], PT ;  /* 0x00008800e2007a0c */ /* 0x000fe20003f06270 */
[----:B------:R-:W-:Y:S02]  /*2d80*/  IMAD.IADD R19, R21, 0x1, R19 ;  /* 0x0000000115137824 */ /* 0x000fe400078e0213 */
[----:B------:R-:W-:Y:S02]  /*2d90*/  IMAD.WIDE R20, R230, R15, c[0x0][0x160] ;  /* 0x00005800e6147625 */ /* 0x000fe400078e020f */
[----:B------:R-:W-:Y:S01]  /*2da0*/  @!P3 MOV R240, R242 ;  /* 0x000000f200f0b202 */ /* 0x000fe20000000f00 */
[----:B------:R1:W-:Y:S01]  /*2db0*/  @P3 STS.128 [R225], RZ ;  /* 0x000000ffe1003388 */ /* 0x0003e20000000c00 */
[----:B------:R-:W-:-:S03]  /*2dc0*/  IMAD.WIDE.U32 R18, R14, c[0x0][0x1a8], R18 ;  /* 0x00006a000e127a25 */ /* 0x000fc600078e0012 */
[----:B------:R-:W-:Y:S01]  /*2dd0*/  @!PT LDS RZ, [RZ] ;  /* 0x00000000fffff984 */ /* 0x000fe20000000800 */
[----:B------:R-:W-:Y:S01]  /*2de0*/  @!PT LDS RZ, [RZ] ;  /* 0x00000000fffff984 */ /* 0x000fe20000000800 */
[----:B------:R-:W-:Y:S01]  /*2df0*/  @!PT LDS RZ, [RZ] ;  /* 0x00000000fffff984 */ /* 0x000fe20000000800 */
[----:B------:R1:W-:Y:S02]  /*2e00*/  @!P3 LDGSTS.E.BYPASS.LTC128B.128 [R225], [R240.64] ;  /* 0x00000000f0e1bfae */ /* 0x0003e4000b901d44 */
[----:B------:R-:W-:Y:S02]  /*2e10*/  IADD3 R14, R19, UR14, RZ ;  /* 0x0000000e130e7c10 */ /* 0x000fe4000fffe0ff */
[C---:B------:R-:W-:Y:S01]  /*2e20*/  LEA R20, P4, R18.reuse, R20, 0x1 ;  /* 0x0000001412147211 */ /* 0x040fe200078808ff */
[----:B------:R1:W-:Y:S03]  /*2e30*/  @P2 STS.128 [R225+0x2000], RZ ;  /* 0x002000ffe1002388 */ /* 0x0003e60000000c00 */
        /* <DEDUP_REMOVED lines=16> */
.L_x_525:
[----:B------:R-:W-:Y:S05]  /*2f40*/  BSYNC B0 ;  /* 0x0000000000007941 */ /* 0x000fea0003800000 */
.L_x_524:
        /* <DEDUP_REMOVED lines=18> */
[----:B------:R-:W-:Y:S02]  /*3070*/  @!P2 LEA R16, P1, R22, c[0x0][0x160], 0x1 ;  /* 0x000058001610aa11 */ /* 0x000fe400078208ff */
[----:B------:R-:W-:Y:S02]  /*3080*/  @!P4 LEA.HI.X R19, R14, R241, R9, 0x6, P0 ;  /* 0x000000f10e13c211 */ /* 0x000fe400000f3409 */
[----:B------:R-:W-:-:S02]  /*3090*/  ISETP.GE.AND P0, PT, R226, c[0x0][0x220], PT ;  /* 0x00008800e2007a0c */ /* 0x000fc40003f06270 */
        /* <DEDUP_REMOVED lines=18> */
[----:B------:R-:W-:-:S04]  /*31c0*/  LEA R14, P0, R22, c[0x0][0x160], 0x1 ;  /* 0x00005800160e7a11 */ /* 0x000fc800078008ff */
[----:B------:R-:W-:-:S05]  /*31d0*/  LEA.HI.X R15, R22, c[0x0][0x164], R15, 0x1, P0 ;  /* 0x00005900160f7a11 */ /* 0x000fca00000f0c0f */
[----:B------:R-:W-:Y:S01]  /*31e0*/  @!PT LDS RZ, [RZ] ;  /* 0x00000000fffff984 */ /* 0x000fe20000000800 */
[----:B------:R-:W-:Y:S01]  /*31f0*/  @!PT LDS RZ, [RZ] ;  /* 0x00000000fffff984 */ /* 0x000fe20000000800 */
[----:B------:R-:W-:Y:S01]  /*3200*/  @!PT LDS RZ, [RZ] ;  /* 0x00000000fffff984 */ /* 0x000fe20000000800 */
[----:B------:R1:W-:Y:S04]  /*3210*/  LDGSTS.E.BYPASS.LTC128B.128 [R225+0x7000], [R14.64+0x180] ;  /* 0x070001800ee17fae */ /* 0x0003e8000b901d44 */
.L_x_527:
[----:B------:R-:W-:Y:S05]  /*3220*/  BSYNC B0 ;  /* 0x0000000000007941 */ /* 0x000fea0003800000 */
.L_x_526:
[----:B-1----:R-:W-:Y:S01]  /*3230*/  SHF.R.S32.HI R14, RZ, 0x1f, R7 ;  /* 0x0000001fff0e7819 */ /* 0x002fe20000011407 */
[----:B------:R-:W-:Y:S01]  /*3240*/  UIADD3 UR12, -UR23, UR15, URZ ;  /* 0x0000000f170c7290 */ /* 0x000fe2000fffe13f */
[----:B------:R-:W-:Y:S01]  /*3250*/  SHF.R.S32.HI R7, RZ, 0x1f, R4 ;  /* 0x0000001fff077819 */ /* 0x000fe20000011404 */
[----:B------:R-:W-:Y:S01]  /*3260*/  ULDC.64 UR16, c[0x0][0x198] ;  /* 0x0000660000107ab9 */ /* 0x000fe20000000a00 */
[----:B------:R-:W-:Y:S01]  /*3270*/  LEA.HI R9, R14, R5, RZ, 0x2 ;  /* 0x000000050e097211 */ /* 0x000fe200078f10ff */
[----:B------:R-:W-:Y:S01]  /*3280*/  IMAD.MOV.U32 R248, RZ, RZ, 0x7f800000 ;  /* 0x7f800000fff87424 */ /* 0x000fe200078e00ff */
[----:B------:R-:W-:Y:S01]  /*3290*/  LEA.HI R7, R7, R4, RZ, 0x2 ;  /* 0x0000000407077211 */ /* 0x000fe200078f10ff */
[----:B------:R-:W-:Y:S01]  /*32a0*/  IMAD.MOV.U32 R249, RZ, RZ, 0x7f800000 ;  /* 0x7f800000fff97424 */ /* 0x000fe200078e00ff */
[----:B------:R-:W-:Y:S02]  /*32b0*/  LOP3.LUT R4, R9, 0xfffffffc, RZ, 0xc0, !PT ;  /* 0xfffffffc09047812 */ /* 0x000fe400078ec0ff */
[----:B------:R-:W-:-:S03]  /*32c0*/  SHF.R.S32.HI R7, RZ, 0x2, R7 ;  /* 0x00000002ff077819 */ /* 0x000fc60000011407 */
[----:B------:R-:W-:-:S04]  /*32d0*/  IMAD.IADD R4, R5, 0x1, -R4 ;  /* 0x0000000105047824 */ /* 0x000fc800078e0a04 */
[----:B------:R-:W-:Y:S01]  /*32e0*/  IMAD R4, R4, 0x10, R7 ;  /* 0x0000001004047824 */ /* 0x000fe200078e0207 */
[----:B------:R-:W-:-:S03]  /*32f0*/  ISETP.GE.AND P5, PT, R229, UR12, PT ;  /* 0x0000000ce5007c0c */ /* 0x000fc6000bfa6270 */
[C---:B------:R-:W-:Y:S01]  /*3300*/  IMAD.SHL.U32 R247, R4.reuse, 0x4, RZ ;  /* 0x0000000404f77824 */ /* 0x040fe200078e00ff */
[C---:B------:R-:W-:Y:S02]  /*3310*/  IADD3 R7, R4.reuse, 0x8, RZ ;  /* 0x0000000804077810 */ /* 0x040fe40007ffe0ff */
[C---:B------:R-:W-:Y:S02]  /*3320*/  ISETP.GE.AND P2, PT, R4.reuse, UR11, PT ;  /* 0x0000000b04007c0c */ /* 0x040fe4000bf46270 */
[----:B------:R-:W-:Y:S01]  /*3330*/  ISETP.GE.AND P1, PT, R7, UR11, PT ;  /* 0x0000000b07007c0c */ /* 0x000fe2000bf26270 */
[----:B------:R-:W-:Y:S01]  /*3340*/  USHF.R.S32.HI UR11, URZ, 0x1f, UR23 ;  /* 0x0000001f3f0b7899 */ /* 0x000fe20008011417 */
[----:B------:R-:W-:Y:S02]  /*3350*/  SHF.R.S32.HI R5, RZ, 0x1f, R4 ;  /* 0x0000001fff057819 */ /* 0x000fe40000011404 */
[----:B------:R-:W-:Y:S01]  /*3360*/  IADD3 R16, P0, R247, UR8, RZ ;  /* 0x00000008f7107c10 */ /* 0x000fe2000ff1e0ff */
[----:B------:R-:W-:Y:S01]  /*3370*/  UIMAD UR14, UR11, UR16, URZ ;  /* 0x000000100b0e72a4 */ /* 0x000fe2000f8e023f */
[----:B------:R-:W-:Y:S01]  /*3380*/  SHF.L.U64.HI R246, R4, 0x2, R5 ;  /* 0x0000000204f67819 */ /* 0x000fe20000010205 */
[----:B------:R-:W-:Y:S01]  /*3390*/  IMAD.U32 R5, RZ, RZ, UR23 ;  /* 0x00000017ff057e24 */ /* 0x000fe2000f8e00ff */
[----:B------:R1:W-:Y:S01]  /*33a0*/  @P5 STS.128 [R225+0x10000], RZ ;  /* 0x010000ffe1005388 */ /* 0x0003e20000000c00 */
[----:B------:R-:W-:Y:S01]  /*33b0*/  UIMAD UR14, UR23, UR17, UR14 ;  /* 0x00000011170e72a4 */ /* 0x000fe2000f8e020e */
[----:B------:R-:W-:-:S02]  /*33c0*/  IADD3.X R17, R246, UR7, RZ, P0, !PT ;  /* 0x00000007f6117c10 */ /* 0x000fc400087fe4ff */
[----:B------:R1:W-:Y:S01]  /*33d0*/  @P5 STS.128 [R225+0x12000], RZ ;  /* 0x012000ffe1005388 */ /* 0x0003e20000000c00 */
[----:B------:R-:W-:-:S03]  /*33e0*/  IMAD.WIDE.U32 R14, R5, c[0x0][0x198], R230 ;  /* 0x00006600050e7a25 */ /* 0x000fc600078e00e6 */
[----:B------:R1:W-:Y:S04]  /*33f0*/  @P5 STS.128 [R225+0x14000], RZ ;  /* 0x014000ffe1005388 */ /* 0x0003e80000000c00 */
[----:B------:R1:W-:Y:S01]  /*3400*/  @P5 STS.128 [R225+0x16000], RZ ;  /* 0x016000ffe1005388 */ /* 0x0003e20000000c00 */
[----:B------:R-:W-:-:S03]  /*3410*/  IMAD.U32 R7, RZ, RZ, UR14 ;  /* 0x0000000eff077e24 */ /* 0x000fc6000f8e00ff */
[----:B------:R2:W5:Y:S04]  /*3420*/  @!P2 LDG.E R248, [R16.64] ;  /* 0x0000000410f8a981 */ /* 0x000568000c1e1900 */
[----:B------:R2:W5:Y:S01]  /*3430*/  @!P1 LDG.E R249, [R16.64+0x20] ;  /* 0x0000200410f99981 */ /* 0x000562000c1e1900 */
[----:B------:R-:W-:Y:S01]  /*3440*/  BSSY B0, `(.L_x_528) ;  /* 0x0000036000007945 */ /* 0x000fe20003800000 */
[----:B--2---:R-:W-:Y:S01]  /*3450*/  IADD3 R16, P0, R14, UR24, RZ ;  /* 0x000000180e107c10 */ /* 0x004fe2000ff1e0ff */
[----:B------:R-:W-:-:S03]  /*3460*/  IMAD R14, R10, c[0x0][0x1b0], RZ ;  /* 0x00006c000a0e7a24 */ /* 0x000fc600078e02ff */
[----:B------:R-:W-:Y:S01]  /*3470*/  IADD3.X R17, R15, UR27, R7, P0, !PT ;  /* 0x0000001b0f117c10 */ /* 0x000fe200087fe407 */
[----:B------:R-:W-:-:S04]  /*3480*/  IMAD R15, R11, c[0x0][0x1b4], R14 ;  /* 0x00006d000b0f7a24 */ /* 0x000fc800078e020e */
        /* <DEDUP_REMOVED lines=23> */
[----:B------:R-:W-:Y:S01]  /*3600*/  @!P3 LEA R24, P6, R18, c[0x0][0x168], 0x1 ;  /* 0x00005a001218ba11 */ /* 0x000fe200078c08ff */
        /* <DEDUP_REMOVED lines=25> */
.L_x_529:
[----:B-1----:R-:W-:Y:S05]  /*37a0*/  BSYNC B0 ;  /* 0x0000000000007941 */ /* 0x002fea0003800000 */
.L_x_528:
        /* <DEDUP_REMOVED lines=14> */
[----:B------:R-:W-:Y:S02]  /*3890*/  ISETP.GE.AND P2, PT, R228, c[0x0][0x220], PT ;  /* 0x00008800e4007a0c */ /* 0x000fe40003f46270 */
[----:B------:R-:W-:Y:S01]  /*38a0*/  IADD3.X R7, RZ, R6, RZ, P0, !PT ;  /* 0x00000006ff077210 */ /* 0x000fe200007fe4ff */
[----:B------:R-:W-:Y:S01]  /*38b0*/  IMAD R14, R14, c[0x0][0x198], RZ ;  /* 0x000066000e0e7a24 */ /* 0x000fe200078e02ff */
[----:B------:R-:W-:-:S03]  /*38c0*/  ISETP.GE.AND P1, PT, R227, c[0x0][0x220], PT ;  /* 0x00008800e3007a0c */ /* 0x000fc60003f26270 */
[----:B------:R-:W-:Y:S01]  /*38d0*/  IMAD R14, R17, c[0x0][0x19c], R14 ;  /* 0x00006700110e7a24 */ /* 0x000fe200078e020e */
[----:B------:R-:W-:Y:S01]  /*38e0*/  MOV R17, R9 ;  /* 0x0000000900117202 */ /* 0x000fe20000000f00 */
[----:B------:R-:W-:Y:S01]  /*38f0*/  IMAD R7, R7, c[0x0][0x198], RZ ;  /* 0x0000660007077a24 */ /* 0x000fe200078e02ff */
[----:B------:R1:W-:Y:S01]  /*3900*/  @P3 STS.128 [R225+0x11000], RZ ;  /* 0x011000ffe1003388 */ /* 0x0003e20000000c00 */
[----:B------:R-:W-:Y:S02]  /*3910*/  IMAD.IADD R19, R19, 0x1, R14 ;  /* 0x0000000113137824 */ /* 0x000fe400078e020e */
[----:B------:R-:W-:-:S04]  /*3920*/  IMAD.WIDE.U32 R16, R8, c[0x0][0x198], R16 ;  /* 0x0000660008107a25 */ /* 0x000fc800078e0010 */
[----:B------:R-:W-:Y:S01]  /*3930*/  IMAD R7, R8, c[0x0][0x19c], R7 ;  /* 0x0000670008077a24 */ /* 0x000fe200078e0207 */
[----:B------:R-:W-:Y:S01]  /*3940*/  @!P3 LEA R8, P0, R16, c[0x0][0x168], 0x1 ;  /* 0x00005a001008ba11 */ /* 0x000fe200078008ff */
[----:B------:R-:W-:Y:S02]  /*3950*/  IMAD.MOV.U32 R9, RZ, RZ, 0x2 ;  /* 0x00000002ff097424 */ /* 0x000fe400078e00ff */
[----:B------:R-:W-:Y:S01]  /*3960*/  IMAD.WIDE.U32 R18, R11, c[0x0][0x1b0], R18 ;  /* 0x00006c000b127a25 */ /* 0x000fe200078e0012 */
[----:B------:R-:W-:-:S03]  /*3970*/  IADD3 R7, R17, R7, RZ ;  /* 0x0000000711077210 */ /* 0x000fc60007ffe0ff */
[----:B------:R-:W-:Y:S01]  /*3980*/  IMAD.WIDE R20, R230, R9, c[0x0][0x168] ;  /* 0x00005a00e6147625 */ /* 0x000fe200078e0209 */
[----:B------:R-:W-:Y:S02]  /*3990*/  @!P3 LEA.HI.X R9, R16, c[0x0][0x16c], R7, 0x1, P0 ;  /* 0x00005b001009ba11 */ /* 0x000fe400000f0c07 */
[----:B------:R-:W-:Y:S01]  /*39a0*/  ISETP.GE.AND P0, PT, R226, c[0x0][0x220], PT ;  /* 0x00008800e2007a0c */ /* 0x000fe20003f06270 */
        /* <DEDUP_REMOVED lines=23> */
.L_x_531:
[----:B------:R-:W-:Y:S05]  /*3b20*/  BSYNC B0 ;  /* 0x0000000000007941 */ /* 0x000fea0003800000 */
.L_x_530:
[----:B------:R-:W-:Y:S01]  /*3b30*/  ULDC.64 UR16, c[0x0][0x1a0] ;  /* 0x0000680000107ab9 */ /* 0x000fe20000000a00 */
[----:B------:R1:W-:Y:S01]  /*3b40*/  @P5 STS.128 [R225+0x18000], RZ ;  /* 0x018000ffe1005388 */ /* 0x0003e20000000c00 */
[----:B------:R-:W-:Y:S01]  /*3b50*/  UIMAD UR11, UR11, UR16, URZ ;  /* 0x000000100b0b72a4 */ /* 0x000fe2000f8e023f */
[----:B-1----:R-:W-:Y:S01]  /*3b60*/  IMAD.WIDE.U32 R8, R5, c[0x0][0x1a0], R230 ;  /* 0x0000680005087a25 */ /* 0x002fe200078e00e6 */
[----:B------:R-:W-:Y:S01]  /*3b70*/  BSSY B0, `(.L_x_532) ;  /* 0x000003b000007945 */ /* 0x000fe20003800000 */
[----:B------:R1:W-:Y:S01]  /*3b80*/  @P5 STS.128 [R225+0x1a000], RZ ;  /* 0x01a000ffe1005388 */ /* 0x0003e20000000c00 */
[----:B------:R-:W-:Y:S01]  /*3b90*/  UIMAD UR11, UR23, UR17, UR11 ;  /* 0x00000011170b72a4 */ /* 0x000fe2000f8e020b */
[----:B------:R-:W-:Y:S01]  /*3ba0*/  IMAD R10, R10, c[0x0][0x1b8], RZ ;  /* 0x00006e000a0a7a24 */ /* 0x000fe200078e02ff */
[----:B------:R-:W-:Y:S01]  /*3bb0*/  IADD3 R14, P0, R8, UR20, RZ ;  /* 0x00000014080e7c10 */ /* 0x000fe2000ff1e0ff */
[----:B------:R1:W-:Y:S03]  /*3bc0*/  @P5 STS.128 [R225+0x1c000], RZ ;  /* 0x01c000ffe1005388 */ /* 0x0003e60000000c00 */
[----:B------:R-:W-:Y:S01]  /*3bd0*/  MOV R5, UR11 ;  /* 0x0000000b00057c02 */ /* 0x000fe20008000f00 */
[----:B------:R1:W-:Y:S03]  /*3be0*/  @P5 STS.128 [R225+0x1e000], RZ ;  /* 0x01e000ffe1005388 */ /* 0x0003e60000000c00 */
[----:B------:R-:W-:Y:S01]  /*3bf0*/  IADD3.X R15, R9, UR21, R5, P0, !PT ;  /* 0x00000015090f7c10 */ /* 0x000fe200087fe405 */
[----:B------:R-:W-:-:S04]  /*3c00*/  IMAD R9, R11, c[0x0][0x1bc], R10 ;  /* 0x00006f000b097a24 */ /* 0x000fc800078e020a */
[----:B------:R-:W-:-:S05]  /*3c10*/  IMAD.WIDE.U32 R14, R11, c[0x0][0x1b8], R14 ;  /* 0x00006e000b0e7a25 */ /* 0x000fca00078e000e */
[----:B------:R-:W-:Y:S01]  /*3c20*/  IADD3 R7, R15, R9, RZ ;  /* 0x000000090f077210 */ /* 0x000fe20007ffe0ff */
[----:B------:R-:W-:Y:S05]  /*3c30*/  @P5 BRA `(.L_x_533) ;  /* 0x000002e000005947 */ /* 0x000fea0003800000 */
[----:B------:R-:W-:Y:S01]  /*3c40*/  ISETP.GE.AND P3, PT, R230, c[0x0][0x220], PT ;  /* 0x00008800e6007a0c */ /* 0x000fe20003f66270 */
        /* <DEDUP_REMOVED lines=19> */
[----:B--2---:R-:W-:Y:S01]  /*3d80*/  @!P3 LEA R22, P6, R16, c[0x0][0x170], 0x1 ;  /* 0x00005c001016ba11 */ /* 0x004fe200078c08ff */
        /* <DEDUP_REMOVED lines=25> */
.L_x_533:
[----:B------:R-:W-:Y:S05]  /*3f20*/  BSYNC B0 ;  /* 0x0000000000007941 */ /* 0x000fea0003800000 */
.L_x_532:
        /* <DEDUP_REMOVED lines=8> */
[----:B------:R-:W-:-:S02]  /*3fb0*/  MOV R17, UR21 ;  /* 0x0000001500117c02 */ /* 0x000fc40008000f00 */
[----:B------:R-:W-:Y:S01]  /*3fc0*/  IADD3 R5, P1, R229, 0x20, RZ ;  /* 0x00000020e5057810 */ /* 0x000fe20007f3e0ff */
[----:B------:R-:W-:Y:S01]  /*3fd0*/  IMAD.X R12, RZ, RZ, R12, P0 ;  /* 0x000000ffff0c7224 */ /* 0x000fe200000e060c */
[----:B------:R-:W-:Y:S01]  /*3fe0*/  ISETP.GE.AND P3, PT, R230, c[0x0][0x220], PT ;  /* 0x00008800e6007a0c */ /* 0x000fe20003f66270 */
[----:B------:R-:W-:Y:S01]  /*3ff0*/  IMAD.WIDE.U32 R16, R13, c[0x0][0x1a0], R16 ;  /* 0x000068000d107a25 */ /* 0x000fe200078e0010 */
[----:B------:R-:W-:Y:S02]  /*4000*/  ISETP.GE.AND P2, PT, R228, c[0x0][0x220], PT ;  /* 0x00008800e4007a0c */ /* 0x000fe40003f46270 */
[----:B------:R-:W-:Y:S01]  /*4010*/  ISETP.GE.AND P0, PT, R226, c[0x0][0x220], PT ;  /* 0x00008800e2007a0c */ /* 0x000fe20003f06270 */
[----:B------:R-:W-:Y:S02]  /*4020*/  IMAD R12, R12, c[0x0][0x1a0], RZ ;  /* 0x000068000c0c7a24 */ /* 0x000fe400078e02ff */
[----:B------:R-:W-:Y:S01]  /*4030*/  IMAD.X R6, RZ, RZ, R6, P1 ;  /* 0x000000ffff067224 */ /* 0x000fe200008e0606 */
[----:B------:R-:W-:Y:S01]  /*4040*/  ISETP.GE.AND P1, PT, R227, c[0x0][0x220], PT ;  /* 0x00008800e3007a0c */ /* 0x000fe20003f26270 */
[----:B------:R-:W-:Y:S01]  /*4050*/  IMAD R12, R13, c[0x0][0x1a4], R12 ;  /* 0x000069000d0c7a24 */ /* 0x000fe200078e020c */
[----:B------:R-:W-:Y:S01]  /*4060*/  MOV R13, R7 ;  /* 0x00000007000d7202 */ /* 0x000fe20000000f00 */
[----:B------:R-:W-:-:S02]  /*4070*/  IMAD R6, R6, c[0x0][0x1a0], RZ ;  /* 0x0000680006067a24 */ /* 0x000fc400078e02ff */
[----:B------:R1:W-:Y:S01]  /*4080*/  @P3 STS.128 [R225+0x19000], RZ ;  /* 0x019000ffe1003388 */ /* 0x0003e20000000c00 */
[----:B------:R-:W-:Y:S01]  /*4090*/  IADD3 R17, R17, R12, RZ ;  /* 0x0000000c11117210 */ /* 0x000fe20007ffe0ff */
[----:B------:R-:W-:Y:S02]  /*40a0*/  IMAD.MOV.U32 R12, RZ, RZ, R14 ;  /* 0x000000ffff0c7224 */ /* 0x000fe400078e000e */
[C---:B------:R-:W-:Y:S02]  /*40b0*/  IMAD R6, R5.reuse, c[0x0][0x1a4], R6 ;  /* 0x0000690005067a24 */ /* 0x040fe400078e0206 */
[----:B------:R-:W-:-:S04]  /*40c0*/  IMAD.WIDE.U32 R12, R5, c[0x0][0x1a0], R12 ;  /* 0x00006800050c7a25 */ /* 0x000fc800078e000c */
[----:B------:R-:W-:Y:S01]  /*40d0*/  IMAD.MOV.U32 R5, RZ, RZ, 0x2 ;  /* 0x00000002ff057424 */ /* 0x000fe200078e00ff */
[----:B------:R-:W-:Y:S01]  /*40e0*/  @!P3 LEA R14, P5, R12, c[0x0][0x170], 0x1 ;  /* 0x00005c000c0eba11 */ /* 0x000fe200078a08ff */
        /* <DEDUP_REMOVED lines=27> */
.L_x_535:
[----:B------:R-:W-:Y:S05]  /*42a0*/  BSYNC B0 ;  /* 0x0000000000007941 */ /* 0x000fea0003800000 */
.L_x_534:
[----:B------:R-:W0:Y:S01]  /*42b0*/  LDGDEPBAR ;  /* 0x00000000000079af */ /* 0x000e220000000000 */
[----:B------:R-:W-:Y:S01]  /*42c0*/  MOV R238, c[0x0][0x22c] ;  /* 0x00008b0000ee7a02 */ /* 0x000fe20000000f00 */
[----:B------:R-:W-:Y:S01]  /*42d0*/  IMAD.U32 R239, RZ, RZ, UR25 ;  /* 0x00000019ffef7e24 */ /* 0x000fe2000f8e00ff */
[----:B------:R-:W-:Y:S01]  /*42e0*/  IADD3 R4, R4, 0x1, RZ ;  /* 0x0000000104047810 */ /* 0x000fe20007ffe0ff */
[----:B------:R-:W-:Y:S01]  /*42f0*/  UIADD3 UR14, UR25, 0x40, UR23 ;  /* 0x00000040190e7890 */ /* 0x000fe2000fffe017 */
[----:B------:R-:W-:Y:S01]  /*4300*/  CS2R R190, SRZ ;  /* 0x0000000000be7805 */ /* 0x000fe2000001ff00 */
[----:B------:R-:W-:Y:S01]  /*4310*/  IMAD R238, R238, c[0x0][0x1c0], RZ ;  /* 0x00007000eeee7a24 */ /* 0x000fe200078e02ff */
        /* <DEDUP_REMOVED lines=62> */
[----:B-12---:R-:W-:Y:S01]  /*4700*/  CS2R R22, SRZ ;  /* 0x0000000000167805 */ /* 0x006fe2000001ff00 */
[----:B------:R-:W-:Y:S01]  /*4710*/  CS2R R20, SRZ ;  /* 0x0000000000147805 */ /* 0x000fe2000001ff00 */
[----:B------:R-:W-:Y:S01]  /*4720*/  IMAD.U32 R240, R238, -0x40, RZ ;  /* 0xffffffc0eef07824 */ /* 0x000fe200078e00ff */
[----:B------:R-:W-:-:S02]  /*4730*/  UIADD3 UR14, UR14, -UR15, URZ ;  /* 0x8000000f0e0e7290 */ /* 0x000fc4000fffe03f */
.L_x_538:
[----:B------:R-:W0:Y:S01]  /*4740*/  LDGDEPBAR ;  /* 0x00000000000079af */ /* 0x000e220000000000 */
[----:B------:R-:W-:Y:S01]  /*4750*/  USHF.L.U32 UR11, UR6, 0x6, URZ ;  /* 0x00000006060b7899 */ /* 0x000fe2000800063f */
[----:B------:R-:W-:Y:S01]  /*4760*/  MOV R243, UR18 ;  /* 0x0000001200f37c02 */ /* 0x000fe20008000f00 */
[C---:B-----5:R-:W-:Y:S01]  /*4770*/  FMUL.FTZ R203, R248.reuse, 1.4426950216293334961 ;  /* 0x3fb8aa3bf8cb7820 */ /* 0x060fe20000410000 */
[----:B------:R-:W-:Y:S01]  /*4780*/  FSETP.NEU.FTZ.AND P1, PT, R248, -INF , PT ;  /* 0xff800000f800780b */ /* 0x000fe20003f3d000 */
[----:B------:R-:W-:Y:S01]  /*4790*/  UISETP.GE.AND UP0, UPT, UR11, UR14, UPT ;  /* 0x0000000e0b00728c */ /* 0x000fe2000bf06270 */
[----:B------:R-:W-:Y:S01]  /*47a0*/  FMUL.FTZ R131, R249, 1.4426950216293334961 ;  /* 0x3fb8aa3bf9837820 */ /* 0x000fe20000410000 */
[----:B------:R-:W-:Y:S01]  /*47b0*/  USHF.L.U32 UR12, UR18, 0x6, URZ ;  /* 0x00000006120c7899 */ /* 0x000fe2000800063f */
[----:B------:R-:W-:Y:S03]  /*47c0*/  FSEL R203, R203, RZ, P1 ;  /* 0x000000ffcbcb7208 */ /* 0x000fe60000800000 */
[----:B------:R-:W-:Y:S04]  /*47d0*/  UIADD3 UR12, UR12, 0x40, URZ ;  /* 0x000000400c0c7890 */ /* 0x000fe8000fffe03f */
[----:B------:R-:W-:Y:S06]  /*47e0*/  UISETP.LT.AND UP0, UPT, UR12, UR15, UP0 ;  /* 0x0000000f0c00728c */ /* 0x000fec0008701270 */
[----:B------:R-:W-:Y:S01]  /*47f0*/  PLOP3.LUT P0, PT, PT, PT, UP0, 0x80, 0x0 ;  /* 0x000000000000781c */ /* 0x000fe20003f0f008 */
[----:B------:R-:W-:Y:S01]  /*4800*/  UISETP.GT.AND UP0, UPT, UR6, UR13, UPT ;  /* 0x0000000d0600728c */ /* 0x000fe2000bf04270 */
[----:B------:R-:W-:Y:S04]  /*4810*/  DEPBAR.LE SB0, 0x0 ;  /* 0x000080000000791a */ /* 0x000fe80000000000 */
[----:B------:R-:W-:Y:S07]  /*4820*/  BAR.SYNC.DEFER_BLOCKING 0x0 ;  /* 0x0000000000007b1d */ /* 0x000fee0000010000 */
[----:B------:R-:W-:Y:S02]  /*4830*/  @!P0 IADD3 R196, R239, UR11, RZ ;  /* 0x0000000befc48c10 */ /* 0x000fe4000fffe0ff */
[----:B------:R-:W-:Y:S02]  /*4840*/  @!P0 LEA R243, R243, R224, 0x6 ;  /* 0x000000e0f3f38211 */ /* 0x000fe400078e30ff */
[C---:B------:R-:W-:Y:S02]  /*4850*/  @!P0 IMNMX R204, R196.reuse, UR15, PT ;  /* 0x0000000fc4cc8c17 */ /* 0x040fe4000b800200 */
[C---:B------:R-:W-:Y:S02]  /*4860*/  @!P0 IADD3 R197, R243.reuse, 0x1, RZ ;  /* 0x00000001f3c58810 */ /* 0x040fe40007ffe0ff */
[-C--:B------:R-:W-:Y:S02]  /*4870*/  @!P0 ISETP.GE.AND P2, PT, R243, R204.reuse, PT ;  /* 0x000000ccf300820c */ /* 0x080fe40003f46270 */
[----:B------:R-:W-:Y:S02]  /*4880*/  @!P0 IADD3 R196, R196, 0x8, RZ ;  /* 0x00000008c4c48810 */ /* 0x000fe40007ffe0ff */
[----:B------:R-:W-:Y:S02]  /*4890*/  @!P0 ISETP.GE.AND P1, PT, R197, R204, PT ;  /* 0x000000ccc500820c */ /* 0x000fe40003f26270 */
[----:B------:R-:W-:Y:S02]  /*48a0*/  @!P0 IMNMX R196, R196, UR15, PT ;  /* 0x0000000fc4c48c17 */ /* 0x000fe4000b800200 */
[C---:B------:R-:W-:Y:S01]  /*48b0*/  @!P0 IADD3 R199, R243.reuse, 0x8, RZ ;  /* 0x00000008f3c78810 */ /* 0x040fe20007ffe0ff */
[----:B------:R-:W-:Y:S01]  /*48c0*/  LDSM.16.M88.4 R84, [R223] ;  /* 0x00000000df54783b */ /* 0x000fe20000000200 */
[----:B------:R-:W-:Y:S05]  /*48d0*/  @!P0 IADD3 R205, R243, 0x10, RZ ;  /* 0x00000010f3cd8810 */ /* 0x000fea0007ffe0ff */
[----:B-1----:R-:W1:Y:S06]  /*48e0*/  LDSM.16.M88.4 R88, [R222+0x10000] ;  /* 0x01000000de58783b */ /* 0x002e6c0000000200 */
[----:B------:R-:W2:Y:S06]  /*48f0*/  LDSM.16.M88.4 R92, [R222+0x10800] ;  /* 0x01080000de5c783b */ /* 0x000eac0000000200 */
[----:B------:R-:W-:Y:S06]  /*4900*/  LDSM.16.M88.4 R96, [R221] ;  /* 0x00000000dd60783b */ /* 0x000fec0000000200 */
[----:B------:R-:W3:Y:S06]  /*4910*/  LDSM.16.M88.4 R100, [R212+0x10000] ;  /* 0x01000000d464783b */ /* 0x000eec0000000200 */
[----:B------:R-:W4:Y:S06]  /*4920*/  LDSM.16.M88.4 R104, [R212+0x10800] ;  /* 0x01080000d468783b */ /* 0x000f2c0000000200 */
[----:B------:R-:W-:Y:S06]  /*4930*/  LDSM.16.M88.4 R108, [R220] ;  /* 0x00000000dc6c783b */ /* 0x000fec0000000200 */
[----:B------:R-:W4:Y:S01]  /*4940*/  LDSM.16.M88.4 R112, [R3+0x10000] ;  /* 0x010000000370783b */ /* 0x000f220000000200 */
[C---:B-1----:R-:W-:Y:S08]  /*4950*/  HMMA.16816.F32.BF16 R4, R84.reuse, R88, RZ ;  /* 0x000000585404723c */ /* 0x042ff000000418ff */
[C---:B------:R-:W-:Y:S01]  /*4960*/  HMMA.16816.F32.BF16 R8, R84.reuse, R90, RZ ;  /* 0x0000005a5408723c */ /* 0x040fe200000418ff */
[----:B------:R-:W-:Y:S07]  /*4970*/  LDSM.16.M88.4 R88, [R219] ;  /* 0x00000000db58783b */ /* 0x000fee0000000200 */
[C---:B--2---:R-:W-:Y:S08]  /*4980*/  HMMA.16816.F32.BF16 R12, R84.reuse, R92, RZ ;  /* 0x0000005c540c723c */ /* 0x044ff000000418ff */
[----:B------:R-:W-:Y:S01]  /*4990*/  HMMA.16816.F32.BF16 R16, R84, R94, RZ ;  /* 0x0000005e5410723c */ /* 0x000fe200000418ff */
[----:B------:R-:W1:Y:S06]  /*49a0*/  LDSM.16.M88.4 R84, [R3+0x10800] ;  /* 0x010800000354783b */ /* 0x000e6c0000000200 */
[----:B------:R-:W2:Y:S01]  /*49b0*/  LDSM.16.M88.4 R92, [R2+0x10000] ;  /* 0x01000000025c783b */ /* 0x000ea20000000200 */
[C---:B---3--:R-:W-:Y:S08]  /*49c0*/  HMMA.16816.F32.BF16 R4, R96.reuse, R100, R4 ;  /* 0x000000646004723c */ /* 0x048ff00000041804 */
[C---:B------:R-:W-:Y:S01]  /*49d0*/  HMMA.16816.F32.BF16 R8, R96.reuse, R102, R8 ;  /* 0x000000666008723c */ /* 0x040fe20000041808 */
[----:B------:R-:W-:Y:S07]  /*49e0*/  LDSM.16.M88.4 R100, [R223+0x2000] ;  /* 0x00200000df64783b */ /* 0x000fee0000000200 */
[C---:B----4-:R-:W-:Y:S08]  /*49f0*/  HMMA.16816.F32.BF16 R12, R96.reuse, R104, R12 ;  /* 0x00000068600c723c */ /* 0x050ff0000004180c */
[----:B------:R-:W-:Y:S01]  /*4a00*/  HMMA.16816.F32.BF16 R16, R96, R106, R16 ;  /* 0x0000006a6010723c */ /* 0x000fe20000041810 */
[----:B------:R-:W3:Y:S06]  /*4a10*/  LDSM.16.M88.4 R96, [R2+0x10800] ;  /* 0x010800000260783b */ /* 0x000eec0000000200 */
        /* <DEDUP_REMOVED lines=8> */
[C---:B--2---:R-:W-:Y:S08]  /*4aa0*/  HMMA.16816.F32.BF16 R4, R88.reuse, R92, R4 ;  /* 0x0000005c5804723c */ /* 0x044ff00000041804 */
[C---:B------:R-:W-:Y:S01]  /*4ab0*/  HMMA.16816.F32.BF16 R8, R88.reuse, R94, R8 ;  /* 0x0000005e5808723c */ /* 0x040fe20000041808 */
[----:B------:R-:W-:Y:S07]  /*4ac0*/  LDSM.16.M88.4 R92, [R220+0x2000] ;  /* 0x00200000dc5c783b */ /* 0x000fee0000000200 */
[C---:B---3--:R-:W-:Y:S08]  /*4ad0*/  HMMA.16816.F32.BF16 R12, R88.reuse, R96, R12 ;  /* 0x00000060580c723c */ /* 0x048ff0000004180c */
        /* <DEDUP_REMOVED lines=67> */
[C---:B------:R-:W-:Y:S08]  /*4f10*/  HMMA.16816.F32.BF16 R8, R100.reuse, R106, R8 ;  /* 0x0000006a6408723c */ /* 0x040ff00000041808 */
[C---:B--2---:R-:W-:Y:S08]  /*4f20*/  HMMA.16816.F32.BF16 R12, R100.reuse, R88, R12 ;  /* 0x00000058640c723c */ /* 0x044ff0000004180c */
[----:B------:R-:W-:Y:S08]  /*4f30*/  HMMA.16816.F32.BF16 R16, R100, R90, R16 ;  /* 0x0000005a6410723c */ /* 0x000ff00000041810 */
[C---:B------:R-:W-:Y:S08]  /*4f40*/  HMMA.16816.F32.BF16 R4, R108.reuse, R112, R4 ;  /* 0x000000706c04723c */ /* 0x040ff00000041804 */
[C---:B------:R-:W-:Y:S08]  /*4f50*/  HMMA.16816.F32.BF16 R8, R108.reuse, R114, R8 ;  /* 0x000000726c08723c */ /* 0x040ff00000041808 */
[C---:B-1----:R-:W-:Y:S08]  /*4f60*/  HMMA.16816.F32.BF16 R12, R108.reuse, R84, R12 ;  /* 0x000000546c0c723c */ /* 0x042ff0000004180c */
[----:B------:R-:W-:Y:S01]  /*4f70*/  HMMA.16816.F32.BF16 R16, R108, R86, R16 ;  /* 0x000000566c10723c */ /* 0x000fe20000041810 */
[----:B------:R-:W1:Y:S07]  /*4f80*/  LDSM.16.M88.4 R84, [R2+0x16800] ;  /* 0x016800000254783b */ /* 0x000e6e0000000200 */
[C---:B---3--:R-:W-:Y:S08]  /*4f90*/  HMMA.16816.F32.BF16 R4, R92.reuse, R96, R4 ;  /* 0x000000605c04723c */ /* 0x048ff00000041804 */
[C---:B------:R-:W-:Y:S11]  /*4fa0*/  HMMA.16816.F32.BF16 R8, R92.reuse, R98, R8 ;  /* 0x000000625c08723c */ /* 0x040ff60000041808 */
[----:B------:R-:W-:Y:S05]  /*4fb0*/  @!UPT UIADD3 URZ, URZ, URZ, URZ ;  /* 0x0000003f3f3ff290 */ /* 0x000fea000fffe03f */
[----:B------:R-:W-:Y:S02]  /*4fc0*/  FMUL.FTZ R116, R4, c[0x0][0x2ec] ;  /* 0x0000bb0004747a20 */ /* 0x000fe40000410000 */
[----:B------:R-:W-:Y:S02]  /*4fd0*/  FMUL.FTZ R117, R5, c[0x0][0x2ec] ;  /* 0x0000bb0005757a20 */ /* 0x000fe40000410000 */
[----:B------:R-:W-:Y:S02]  /*4fe0*/  FMUL.FTZ R118, R6, c[0x0][0x2ec] ;  /* 0x0000bb0006767a20 */ /* 0x000fe40000410000 */
[----:B------:R-:W2:Y:S01]  /*4ff0*/  MUFU.TANH R116, R116 ;  /* 0x0000007400747308 */ /* 0x000ea20000002400 */
[----:B------:R-:W-:Y:S01]  /*5000*/  FMUL.FTZ R119, R7, c[0x0][0x2ec] ;  /* 0x0000bb0007777a20 */ /* 0x000fe20000410000 */
[C---:B-1----:R-:W-:Y:S03]  /*5010*/  HMMA.16816.F32.BF16 R12, R92.reuse, R84, R12 ;  /* 0x000000545c0c723c */ /* 0x042fe6000004180c */
[----:B------:R-:W-:Y:S02]  /*5020*/  FMUL.FTZ R120, R8, c[0x0][0x2ec] ;  /* 0x0000bb0008787a20 */ /* 0x000fe40000410000 */
[----:B------:R-:W-:Y:S03]  /*5030*/  FMUL.FTZ R121, R9, c[0x0][0x2ec] ;  /* 0x0000bb0009797a20 */ /* 0x000fe60000410000 */
[----:B------:R-:W1:Y:S01]  /*5040*/  MUFU.TANH R117, R117 ;  /* 0x0000007500757308 */ /* 0x000e620000002400 */
[----:B------:R-:W-:Y:S03]  /*5050*/  HMMA.16816.F32.BF16 R16, R92, R86, R16 ;  /* 0x000000565c10723c */ /* 0x000fe60000041810 */
[----:B------:R-:W-:Y:S02]  /*5060*/  FMUL.FTZ R122, R10, c[0x0][0x2ec] ;  /* 0x0000bb000a7a7a20 */ /* 0x000fe40000410000 */
[----:B------:R-:W-:Y:S04]  /*5070*/  FMUL.FTZ R123, R11, c[0x0][0x2ec] ;  /* 0x0000bb000b7b7a20 */ /* 0x000fe80000410000 */
[----:B------:R-:W3:Y:S03]  /*5080*/  MUFU.TANH R118, R118 ;  /* 0x0000007600767308 */ /* 0x000ee60000002400 */
[----:B--2---:R-:W-:Y:S02]  /*5090*/  MOV R198, R116 ;  /* 0x0000007400c67202 */ /* 0x004fe40000000f00 */
[----:B------:R-:W-:Y:S01]  /*50a0*/  @!P0 FSEL R198, R116, -INF , !P2 ;  /* 0xff80000074c68808 */ /* 0x000fe20005000000 */
[----:B------:R-:W-:Y:S01]  /*50b0*/  FMUL.FTZ R124, R12, c[0x0][0x2ec] ;  /* 0x0000bb000c7c7a20 */ /* 0x000fe20000410000 */
[----:B------:R-:W-:Y:S01]  /*50c0*/  @!P0 ISETP.GE.AND P2, PT, R243, R196, PT ;  /* 0x000000c4f300820c */ /* 0x000fe20003f46270 */
[----:B------:R-:W-:Y:S02]  /*50d0*/  FMUL.FTZ R125, R13, c[0x0][0x2ec] ;  /* 0x0000bb000d7d7a20 */ /* 0x000fe40000410000 */
[----:B------:R-:W2:Y:S01]  /*50e0*/  MUFU.TANH R119, R119 ;  /* 0x0000007700777308 */ /* 0x000ea20000002400 */
[--C-:B------:R-:W-:Y:S02]  /*50f0*/  FFMA.FTZ R210, R198, c[0x0][0x23c], -R203.reuse ;  /* 0x00008f00c6d27a23 */ /* 0x100fe400000108cb */
[----:B------:R-:W-:Y:S01]  /*5100*/  FMUL.FTZ R126, R14, c[0x0][0x2ec] ;  /* 0x0000bb000e7e7a20 */ /* 0x000fe20000410000 */
[-C--:B-1----:R-:W-:Y:S01]  /*5110*/  MOV R198, R117.reuse ;  /* 0x0000007500c67202 */ /* 0x082fe20000000f00 */
[----:B------:R-:W-:Y:S01]  /*5120*/  FMUL.FTZ R127, R15, c[0x0][0x2ec] ;  /* 0x0000bb000f7f7a20 */ /* 0x000fe20000410000 */
[----:B------:R-:W-:Y:S01]  /*5130*/  @!P0 FSEL R198, R117, -INF , !P1 ;  /* 0xff80000075c68808 */ /* 0x000fe20004800000 */
[----:B------:R-:W-:Y:S01]  /*5140*/  FMUL.FTZ R128, R16, c[0x0][0x2ec] ;  /* 0x0000bb0010807a20 */ /* 0x000fe20000410000 */
[----:B------:R-:W-:Y:S01]  /*5150*/  FSETP.NEU.FTZ.AND P1, PT, R249, -INF , PT ;  /* 0xff800000f900780b */ /* 0x000fe20003f3d000 */
[----:B------:R-:W-:Y:S01]  /*5160*/  FMUL.FTZ R129, R17, c[0x0][0x2ec] ;  /* 0x0000bb0011817a20 */ /* 0x000fe20000410000 */
[----:B------:R-:W1:Y:S01]  /*5170*/  MUFU.TANH R120, R120 ;  /* 0x0000007800787308 */ /* 0x000e620000002400 */
[----:B------:R-:W-:Y:S01]  /*5180*/  FFMA.FTZ R209, R198, c[0x0][0x23c], -R203 ;  /* 0x00008f00c6d17a23 */ /* 0x000fe200000108cb */
[----:B------:R-:W-:Y:S01]  /*5190*/  FSEL R131, R131, RZ, P1 ;  /* 0x000000ff83837208 */ /* 0x000fe20000800000 */
[----:B------:R-:W-:Y:S01]  /*51a0*/  FMUL.FTZ R130, R18, c[0x0][0x2ec] ;  /* 0x0000bb0012827a20 */ /* 0x000fe20000410000 */
[----:B---3--:R-:W-:Y:S01]  /*51b0*/  MOV R198, R118 ;  /* 0x0000007600c67202 */ /* 0x008fe20000000f00 */
[----:B------:R-:W-:Y:S01]  /*51c0*/  FMUL.FTZ R211, R19, c[0x0][0x2ec] ;  /* 0x0000bb0013d37a20 */ /* 0x000fe20000410000 */
[----:B------:R-:W-:Y:S01]  /*51d0*/  @!P0 FSEL R198, R118, -INF , !P2 ;  /* 0xff80000076c68808 */ /* 0x000fe20005000000 */
[----:B------:R-:W-:Y:S01]  /*51e0*/  FFMA.FTZ R116, -R116, R116, 1 ;  /* 0x3f80000074747423 */ /* 0x000fe20000010174 */
[----:B------:R-:W-:Y:S01]  /*51f0*/  @!P0 ISETP.GE.AND P1, PT, R197, R196, PT ;  /* 0x000000c4c500820c */ /* 0x000fe20003f26270 */
[----:B------:R-:W-:Y:S01]  /*5200*/  FFMA.FTZ R117, -R117, R117, 1 ;  /* 0x3f80000075757423 */ /* 0x000fe20000010175 */
[----:B------:R-:W3:Y:S01]  /*5210*/  MUFU.TANH R121, R121 ;  /* 0x0000007900797308 */ /* 0x000ee20000002400 */
[--C-:B------:R-:W-:Y:S01]  /*5220*/  FFMA.FTZ R202, R198, c[0x0][0x23c], -R131.reuse ;  /* 0x00008f00c6ca7a23 */ /* 0x100fe20000010883 */
[----:B------:R-:W-:Y:S01]  /*5230*/  @!P0 IADD3 R197, R243, 0x9, RZ ;  /* 0x00000009f3c58810 */ /* 0x000fe20007ffe0ff */
[----:B------:R-:W-:Y:S01]  /*5240*/  FMUL.FTZ R116, R116, c[0x0][0x2ec] ;  /* 0x0000bb0074747a20 */ /* 0x000fe20000410000 */
[-C--:B--2---:R-:W-:Y:S01]  /*5250*/  MOV R198, R119.reuse ;  /* 0x0000007700c67202 */ /* 0x084fe20000000f00 */
[----:B------:R-:W-:Y:S01]  /*5260*/  FMUL.FTZ R117, R117, c[0x0][0x2ec] ;  /* 0x0000bb0075757a20 */ /* 0x000fe20000410000 */
[C---:B------:R-:W-:Y:S01]  /*5270*/  @!P0 FSEL R198, R119.reuse, -INF , !P1 ;  /* 0xff80000077c68808 */ /* 0x040fe20004800000 */
[----:B------:R-:W-:Y:S01]  /*5280*/  FFMA.FTZ R119, -R119, R119, 1 ;  /* 0x3f80000077777423 */ /* 0x000fe20000010177 */
[----:B------:R-:W-:Y:S01]  /*5290*/  @!P0 ISETP.GE.AND P1, PT, R199, R204, PT ;  /* 0x000000ccc700820c */ /* 0x000fe20003f26270 */
[----:B------:R-:W-:Y:S01]  /*52a0*/  FFMA.FTZ R118, -R118, R118, 1 ;  /* 0x3f80000076767423 */ /* 0x000fe20000010176 */
[----:B------:R-:W2:Y:S01]  /*52b0*/  MUFU.TANH R122, R122 ;  /* 0x0000007a007a7308 */ /* 0x000ea20000002400 */
[----:B------:R-:W-:Y:S02]  /*52c0*/  FFMA.FTZ R201, R198, c[0x0][0x23c], -R131 ;  /* 0x00008f00c6c97a23 */ /* 0x000fe40000010883 */
[----:B------:R-:W-:Y:S01]  /*52d0*/  FMUL.FTZ R119, R119, c[0x0][0x2ec] ;  /* 0x0000bb0077777a20 */ /* 0x000fe20000410000 */
[-C--:B-1----:R-:W-:Y:S01]  /*52e0*/  MOV R198, R120.reuse ;  /* 0x0000007800c67202 */ /* 0x082fe20000000f00 */
[----:B------:R-:W-:Y:S01]  /*52f0*/  FMUL.FTZ R118, R118, c[0x0][0x2ec] ;  /* 0x0000bb0076767a20 */ /* 0x000fe20000410000 */
[C---:B------:R-:W-:Y:S01]  /*5300*/  @!P0 FSEL R198, R120.reuse, -INF , !P1 ;  /* 0xff80000078c68808 */ /* 0x040fe20004800000 */
[----:B------:R-:W-:Y:S01]  /*5310*/  FFMA.FTZ R120, -R120, R120, 1 ;  /* 0x3f80000078787423 */ /* 0x000fe20000010178 */
[----:B------:R-:W-:Y:S02]  /*5320*/  @!P0 ISETP.GE.AND P1, PT, R197, R204, PT ;  /* 0x000000ccc500820c */ /* 0x000fe40003f26270 */
[----:B------:R-:W1:Y:S01]  /*5330*/  MUFU.TANH R123, R123 ;  /* 0x0000007b007b7308 */ /* 0x000e620000002400 */
[--C-:B------:R-:W-:Y:S02]  /*5340*/  FFMA.FTZ R208, R198, c[0x0][0x23c], -R203.reuse ;  /* 0x00008f00c6d07a23 */ /* 0x100fe400000108cb */
[----:B------:R-:W-:Y:S01]  /*5350*/  FMUL.FTZ R120, R120, c[0x0][0x2ec] ;  /* 0x0000bb0078787a20 */ /* 0x000fe20000410000 */
[-C--:B---3--:R-:W-:Y:S02]  /*5360*/  MOV R198, R121.reuse ;  /* 0x0000007900c67202 */ /* 0x088fe40000000f00 */
[C---:B------:R-:W-:Y:S01]  /*5370*/  @!P0 FSEL R198, R121.reuse, -INF , !P1 ;  /* 0xff80000079c68808 */ /* 0x040fe20004800000 */
[----:B------:R-:W-:Y:S01]  /*5380*/  FFMA.FTZ R121, -R121, R121, 1 ;  /* 0x3f80000079797423 */ /* 0x000fe20000010179 */
[----:B------:R-:W-:Y:S02]  /*5390*/  @!P0 ISETP.GE.AND P1, PT, R199, R196, PT ;  /* 0x000000c4c700820c */ /* 0x000fe40003f26270 */
[----:B------:R-:W3:Y:S01]  /*53a0*/  MUFU.TANH R124, R124 ;  /* 0x0000007c007c7308 */ /* 0x000ee20000002400 */
[----:B------:R-:W-:Y:S02]  /*53b0*/  FFMA.FTZ R207, R198, c[0x0][0x23c], -R203 ;  /* 0x00008f00c6cf7a23 */ /* 0x000fe400000108cb */
[----:B------:R-:W-:Y:S01]  /*53c0*/  FMUL.FTZ R121, R121, c[0x0][0x2ec] ;  /* 0x0000bb0079797a20 */ /* 0x000fe20000410000 */
[-C--:B--2---:R-:W-:Y:S02]  /*53d0*/  MOV R198, R122.reuse ;  /* 0x0000007a00c67202 */ /* 0x084fe40000000f00 */
[C---:B------:R-:W-:Y:S01]  /*53e0*/  @!P0 FSEL R198, R122.reuse, -INF , !P1 ;  /* 0xff8000007ac68808 */ /* 0x040fe20004800000 */
[----:B------:R-:W-:Y:S01]  /*53f0*/  FFMA.FTZ R122, -R122, R122, 1 ;  /* 0x3f8000007a7a7423 */ /* 0x000fe2000001017a */
[----:B------:R-:W-:Y:S02]  /*5400*/  @!P0 ISETP.GE.AND P1, PT, R197, R196, PT ;  /* 0x000000c4c500820c */ /* 0x000fe40003f26270 */
[----:B------:R-:W2:Y:S01]  /*5410*/  MUFU.TANH R125, R125 ;  /* 0x0000007d007d7308 */ /* 0x000ea20000002400 */
[--C-:B------:R-:W-:Y:S01]  /*5420*/  FFMA.FTZ R200, R198, c[0x0][0x23c], -R131.reuse ;  /* 0x00008f00c6c87a23 */ /* 0x100fe20000010883 */
[----:B------:R-:W-:Y:S01]  /*5430*/  @!P0 IADD3 R197, R243, 0x11, RZ ;  /* 0x00000011f3c58810 */ /* 0x000fe20007ffe0ff */
[----:B------:R-:W-:Y:S01]  /*5440*/  FMUL.FTZ R122, R122, c[0x0][0x2ec] ;  /* 0x0000bb007a7a7a20 */ /* 0x000fe20000410000 */
[-C--:B-1----:R-:W-:Y:S02]  /*5450*/  MOV R198, R123.reuse ;  /* 0x0000007b00c67202 */ /* 0x082fe40000000f00 */
[C---:B------:R-:W-:Y:S01]  /*5460*/  @!P0 FSEL R198, R123.reuse, -INF , !P1 ;  /* 0xff8000007bc68808 */ /* 0x040fe20004800000 */
[----:B------:R-:W-:Y:S01]  /*5470*/  FFMA.FTZ R123, -R123, R123, 1 ;  /* 0x3f8000007b7b7423 */ /* 0x000fe2000001017b */
[----:B------:R-:W-:Y:S02]  /*5480*/  @!P0 ISETP.GE.AND P1, PT, R205, R204, PT ;  /* 0x000000cccd00820c */ /* 0x000fe40003f26270 */
[----:B------:R-:W1:Y:S01]  /*5490*/  MUFU.TANH R126, R126 ;  /* 0x0000007e007e7308 */ /* 0x000e620000002400 */
[----:B------:R-:W-:Y:S02]  /*54a0*/  FFMA.FTZ R199, R198, c[0x0][0x23c], -R131 ;  /* 0x00008f00c6c77a23 */ /* 0x000fe40000010883 */
[----:B------:R-:W-:Y:S01]  /*54b0*/  FMUL.FTZ R123, R123, c[0x0][0x2ec] ;  /* 0x0000bb007b7b7a20 */ /* 0x000fe20000410000 */
[-C--:B---3--:R-:W-:Y:S02]  /*54c0*/  MOV R198, R124.reuse ;  /* 0x0000007c00c67202 */ /* 0x088fe40000000f00 */
[C---:B------:R-:W-:Y:S01]  /*54d0*/  @!P0 FSEL R198, R124.reuse, -INF , !P1 ;  /* 0xff8000007cc68808 */ /* 0x040fe20004800000 */
[----:B------:R-:W-:Y:S01]  /*54e0*/  FFMA.FTZ R124, -R124, R124, 1 ;  /* 0x3f8000007c7c7423 */ /* 0x000fe2000001017c */
[----:B------:R-:W-:Y:S02]  /*54f0*/  @!P0 ISETP.GE.AND P1, PT, R197, R204, PT ;  /* 0x000000ccc500820c */ /* 0x000fe40003f26270 */
[----:B------:R-:W3:Y:S01]  /*5500*/  MUFU.TANH R127, R127 ;  /* 0x0000007f007f7308 */ /* 0x000ee20000002400 */
[--C-:B------:R-:W-:Y:S02]  /*5510*/  FFMA.FTZ R206, R198, c[0x0][0x23c], -R203.reuse ;  /* 0x00008f00c6ce7a23 */ /* 0x100fe400000108cb */
[----:B------:R-:W-:Y:S01]  /*5520*/  FMUL.FTZ R124, R124, c[0x0][0x2ec] ;  /* 0x0000bb007c7c7a20 */ /* 0x000fe20000410000 */
[-C--:B--2---:R-:W-:Y:S02]  /*5530*/  MOV R252, R125.reuse ;  /* 0x0000007d00fc7202 */ /* 0x084fe40000000f00 */
[C---:B------:R-:W-:Y:S01]  /*5540*/  @!P0 FSEL R252, R125.reuse, -INF , !P1 ;  /* 0xff8000007dfc8808 */ /* 0x040fe20004800000 */
[----:B------:R-:W-:Y:S01]  /*5550*/  FFMA.FTZ R125, -R125, R125, 1 ;  /* 0x3f8000007d7d7423 */ /* 0x000fe2000001017d */
[----:B------:R-:W-:Y:S02]  /*5560*/  @!P0 ISETP.GE.AND P1, PT, R205, R196, PT ;  /* 0x000000c4cd00820c */ /* 0x000fe40003f26270 */
[----:B------:R-:W2:Y:S01]  /*5570*/  MUFU.TANH R128, R128 ;  /* 0x0000008000807308 */ /* 0x000ea20000002400 */
[----:B------:R-:W-:Y:S02]  /*5580*/  FFMA.FTZ R205, R252, c[0x0][0x23c], -R203 ;  /* 0x00008f00fccd7a23 */ /* 0x000fe400000108cb */
[----:B------:R-:W-:Y:S01]  /*5590*/  FMUL.FTZ R125, R125, c[0x0][0x2ec] ;  /* 0x0000bb007d7d7a20 */ /* 0x000fe20000410000 */
[-C--:B-1----:R-:W-:Y:S02]  /*55a0*/  MOV R252, R126.reuse ;  /* 0x0000007e00fc7202 */ /* 0x082fe40000000f00 */
[C---:B------:R-:W-:Y:S01]  /*55b0*/  @!P0 FSEL R252, R126.reuse, -INF , !P1 ;  /* 0xff8000007efc8808 */ /* 0x040fe20004800000 */
[----:B------:R-:W-:Y:S01]  /*55c0*/  FFMA.FTZ R126, -R126, R126, 1 ;  /* 0x3f8000007e7e7423 */ /* 0x000fe2000001017e */
[----:B------:R-:W-:Y:S02]  /*55d0*/  @!P0 ISETP.GE.AND P1, PT, R197, R196, PT ;  /* 0x000000c4c500820c */ /* 0x000fe40003f26270 */
[----:B------:R-:W1:Y:S01]  /*55e0*/  MUFU.TANH R129, R129 ;  /* 0x0000008100817308 */ /* 0x000e620000002400 */
[--C-:B------:R-:W-:Y:S01]  /*55f0*/  FFMA.FTZ R198, R252, c[0x0][0x23c], -R131.reuse ;  /* 0x00008f00fcc67a23 */ /* 0x100fe20000010883 */
[----:B------:R-:W-:Y:S01]  /*5600*/  @!P0 IADD3 R252, R243, 0x18, RZ ;  /* 0x00000018f3fc8810 */ /* 0x000fe20007ffe0ff */
[----:B------:R-:W-:Y:S01]  /*5610*/  FMUL.FTZ R126, R126, c[0x0][0x2ec] ;  /* 0x0000bb007e7e7a20 */ /* 0x000fe20000410000 */
[-C--:B---3--:R-:W-:Y:S02]  /*5620*/  MOV R10, R127.reuse ;  /* 0x0000007f000a7202 */ /* 0x088fe40000000f00 */
[C---:B------:R-:W-:Y:S01]  /*5630*/  @!P0 FSEL R10, R127.reuse, -INF , !P1 ;  /* 0xff8000007f0a8808 */ /* 0x040fe20004800000 */
[----:B------:R-:W-:Y:S01]  /*5640*/  FFMA.FTZ R127, -R127, R127, 1 ;  /* 0x3f8000007f7f7423 */ /* 0x000fe2000001017f */
[----:B------:R-:W-:Y:S02]  /*5650*/  @!P0 ISETP.GE.AND P1, PT, R252, R204, PT ;  /* 0x000000ccfc00820c */ /* 0x000fe40003f26270 */
[----:B------:R-:W3:Y:S01]  /*5660*/  MUFU.TANH R130, R130 ;  /* 0x0000008200827308 */ /* 0x000ee20000002400 */
[----:B------:R-:W-:Y:S01]  /*5670*/  @!P0 IADD3 R243, R243, 0x19, RZ ;  /* 0x00000019f3f38810 */ /* 0x000fe20007ffe0ff */
[----:B------:R-:W-:Y:S01]  /*5680*/  FFMA.FTZ R197, R10, c[0x0][0x23c], -R131 ;  /* 0x00008f000ac57a23 */ /* 0x000fe20000010883 */
[-C--:B--2---:R-:W-:Y:S01]  /*5690*/  MOV R10, R128.reuse ;  /* 0x00000080000a7202 */ /* 0x084fe20000000f00 */
[----:B------:R-:W-:Y:S01]  /*56a0*/  FMUL.FTZ R127, R127, c[0x0][0x2ec] ;  /* 0x0000bb007f7f7a20 */ /* 0x000fe20000410000 */
[C---:B------:R-:W-:Y:S01]  /*56b0*/  @!P0 FSEL R10, R128.reuse, -INF , !P1 ;  /* 0xff800000800a8808 */ /* 0x040fe20004800000 */
[----:B------:R-:W-:Y:S01]  /*56c0*/  FFMA.FTZ R128, -R128, R128, 1 ;  /* 0x3f80000080807423 */ /* 0x000fe20000010180 */
[----:B------:R-:W-:Y:S03]  /*56d0*/  @!P0 ISETP.GE.AND P1, PT, R243, R204, PT ;  /* 0x000000ccf300820c */ /* 0x000fe60003f26270 */
[----:B------:R-:W2:Y:S01]  /*56e0*/  MUFU.TANH R211, R211 ;  /* 0x000000d300d37308 */ /* 0x000ea20000002400 */
[--C-:B------:R-:W-:Y:S01]  /*56f0*/  FFMA.FTZ R204, R10, c[0x0][0x23c], -R203.reuse ;  /* 0x00008f000acc7a23 */ /* 0x100fe200000108cb */
[-C--:B-1----:R-:W-:Y:S02]  /*5700*/  MOV R10, R129.reuse ;  /* 0x00000081000a7202 */ /* 0x082fe40000000f00 */
[C---:B------:R-:W-:Y:S01]  /*5710*/  @!P0 FSEL R10, R129.reuse, -INF , !P1 ;  /* 0xff800000810a8808 */ /* 0x040fe20004800000 */
[----:B------:R-:W-:Y:S01]  /*5720*/  FFMA.FTZ R129, -R129, R129, 1 ;  /* 0x3f80000081817423 */ /* 0x000fe20000010181 */
[----:B------:R-:W-:Y:S04]  /*5730*/  @!P0 ISETP.GE.AND P1, PT, R252, R196, PT ;  /* 0x000000c4fc00820c */ /* 0x000fe80003f26270 */
[----:B------:R-:W-:Y:S01]  /*5740*/  MUFU.EX2 R210, R210 ;  /* 0x000000d200d27308 */ /* 0x000fe20000000800 */
[----:B------:R-:W-:Y:S01]  /*5750*/  FFMA.FTZ R203, R10, c[0x0][0x23c], -R203 ;  /* 0x00008f000acb7a23 */ /* 0x000fe200000108cb */
[-C--:B---3--:R-:W-:Y:S02]  /*5760*/  MOV R252, R130.reuse ;  /* 0x0000008200fc7202 */ /* 0x088fe40000000f00 */
[C---:B------:R-:W-:Y:S01]  /*5770*/  @!P0 FSEL R252, R130.reuse, -INF , !P1 ;  /* 0xff80000082fc8808 */ /* 0x040fe20004800000 */
[----:B------:R-:W-:Y:S01]  /*5780*/  FFMA.FTZ R130, -R130, R130, 1 ;  /* 0x3f80000082827423 */ /* 0x000fe20000010182 */
[----:B------:R-:W-:Y:S04]  /*5790*/  @!P0 ISETP.GE.AND P1, PT, R243, R196, PT ;  /* 0x000000c4f300820c */ /* 0x000fe80003f26270 */
[----:B------:R-:W1:Y:S01]  /*57a0*/  MUFU.EX2 R209, R209 ;  /* 0x000000d100d17308 */ /* 0x000e620000000800 */
[--C-:B------:R-:W-:Y:S02]  /*57b0*/  FFMA.FTZ R196, R252, c[0x0][0x23c], -R131.reuse ;  /* 0x00008f00fcc47a23 */ /* 0x100fe40000010883 */
[----:B------:R-:W-:Y:S01]  /*57c0*/  FMUL.FTZ R130, R130, c[0x0][0x2ec] ;  /* 0x0000bb0082827a20 */ /* 0x000fe20000410000 */
[-C--:B--2---:R-:W-:Y:S02]  /*57d0*/  MOV R252, R211.reuse ;  /* 0x000000d300fc7202 */ /* 0x084fe40000000f00 */
[C---:B------:R-:W-:Y:S01]  /*57e0*/  @!P0 FSEL R252, R211.reuse, -INF , !P1 ;  /* 0xff800000d3fc8808 */ /* 0x040fe20004800000 */
[----:B------:R-:W-:Y:S01]  /*57f0*/  FFMA.FTZ R211, -R211, R211, 1 ;  /* 0x3f800000d3d37423 */ /* 0x000fe200000101d3 */
[----:B------:R-:W-:Y:S02]  /*5800*/  IADD3 R114, P0, R247, UR10, RZ ;  /* 0x0000000af7727c10 */ /* 0x000fe4000ff1e0ff */
[----:B------:R-:W-:Y:S01]  /*5810*/  MUFU.EX2 R202, R202 ;  /* 0x000000ca00ca7308 */ /* 0x000fe20000000800 */
[----:B------:R-:W-:Y:S01]  /*5820*/  FFMA.FTZ R131, R252, c[0x0][0x23c], -R131 ;  /* 0x00008f00fc837a23 */ /* 0x000fe20000010883 */
[----:B------:R-:W-:Y:S01]  /*5830*/  IADD3.X R115, R246, UR9, RZ, P0, !PT ;  /* 0x00000009f6737c10 */ /* 0x000fe200087fe4ff */
[----:B------:R-:W-:Y:S01]  /*5840*/  FMUL.FTZ R211, R211, c[0x0][0x2ec] ;  /* 0x0000bb00d3d37a20 */ /* 0x000fe20000410000 */
[----:B------:R-:W-:Y:S02]  /*5850*/  PLOP3.LUT P1, PT, PT, PT, UP0, 0x80, 0x0 ;  /* 0x000000000000781c */ /* 0x000fe40003f2f008 */
[C---:B------:R-:W-:Y:S04]  /*5860*/  LEA R250, P0, R240.reuse, R250, 0x2 ;  /* 0x000000faf0fa7211 */ /* 0x040fe800078010ff */
[----:B------:R-:W2:Y:S01]  /*5870*/  MUFU.EX2 R201, R201 ;  /* 0x000000c900c97308 */ /* 0x000ea20000000800 */
[----:B------:R-:W-:Y:S02]  /*5880*/  LEA.HI.X.SX32 R251, R240, R251, 0x2, P0 ;  /* 0x000000fbf0fb7211 */ /* 0x000fe400000f16ff */
[----:B-1----:R-:W-:Y:S05]  /*5890*/  F2FP.BF16.PACK_AB R102, R209, R210 ;  /* 0x000000d2d166723e */ /* 0x002fea00000010ff */
[----:B------:R-:W-:Y:S02]  /*58a0*/  STS [R233+0x22000], R102 ;  /* 0x02200066e9007388 */ /* 0x000fe40000000800 */
[----:B------:R-:W-:Y:S10]  /*58b0*/  MUFU.EX2 R208, R208 ;  /* 0x000000d000d07308 */ /* 0x000ff40000000800 */
[----:B------:R-:W1:Y:S01]  /*58c0*/  MUFU.EX2 R207, R207 ;  /* 0x000000cf00cf7308 */ /* 0x000e620000000800 */
[----:B--2---:R-:W-:Y:S05]  /*58d0*/  F2FP.BF16.PACK_AB R18, R201, R202 ;  /* 0x000000cac912723e */ /* 0x004fea00000010ff */
[----:B------:R-:W-:Y:S04]  /*58e0*/  STS [R233+0x22400], R18 ;  /* 0x02240012e9007388 */ /* 0x000fe80000000800 */
[----:B------:R-:W-:Y:S10]  /*58f0*/  MUFU.EX2 R200, R200 ;  /* 0x000000c800c87308 */ /* 0x000ff40000000800 */
[----:B------:R-:W2:Y:S01]  /*5900*/  MUFU.EX2 R199, R199 ;  /* 0x000000c700c77308 */ /* 0x000ea20000000800 */
[----:B-1----:R-:W-:Y:S05]  /*5910*/  F2FP.BF16.PACK_AB R11, R207, R208 ;  /* 0x000000d0cf0b723e */ /* 0x002fea00000010ff */
[----:B------:R-:W-:Y:S04]  /*5920*/  STS [R236+0x22000], R11 ;  /* 0x0220000bec007388 */ /* 0x000fe80000000800 */
        /* <DEDUP_REMOVED lines=15> */
[----:B------:R1:W-:Y:S01]  /*5a20*/  STS [R237+0x22000], R243 ;  /* 0x022000f3ed007388 */ /* 0x0003e20000000800 */
[----:B--2---:R-:W-:Y:S05]  /*5a30*/  F2FP.BF16.PACK_AB R252, R131, R196 ;  /* 0x000000c483fc723e */ /* 0x004fea00000010ff */
[----:B------:R2:W-:Y:S06]  /*5a40*/  STS [R237+0x22400], R252 ;  /* 0x022400fced007388 */ /* 0x0005ec0000000800 */
[----:B------:R-:W-:Y:S06]  /*5a50*/  LDSM.16.M88.4 R84, [R223+0x8000] ;  /* 0x00800000df54783b */ /* 0x000fec0000000200 */
[----:B------:R-:W3:Y:S06]  /*5a60*/  LDSM.16.M88.4 R88, [R222+0x18000] ;  /* 0x01800000de58783b */ /* 0x000eec0000000200 */
[----:B------:R-:W3:Y:S06]  /*5a70*/  LDSM.16.M88.4 R92, [R222+0x18800] ;  /* 0x01880000de5c783b */ /* 0x000eec0000000200 */
[----:B------:R-:W-:Y:S06]  /*5a80*/  LDSM.16.M88.4 R96, [R221+0x8000] ;  /* 0x00800000dd60783b */ /* 0x000fec0000000200 */
[----:B------:R-:W3:Y:S06]  /*5a90*/  LDSM.16.M88.4 R100, [R212+0x18000] ;  /* 0x01800000d464783b */ /* 0x000eec0000000200 */
[----:B-1----:R-:W4:Y:S06]  /*5aa0*/  LDG.E R243, [R114.64] ;  /* 0x0000000472f37981 */ /* 0x002f2c000c1e1900 */
[----:B------:R-:W1:Y:S06]  /*5ab0*/  LDSM.16.M88.4 R104, [R212+0x18800] ;  /* 0x01880000d468783b */ /* 0x000e6c0000000200 */
[----:B--2---:R-:W2:Y:S01]  /*5ac0*/  LDG.E R252, [R114.64+0x20] ;  /* 0x0000200472fc7981 */ /* 0x004ea2000c1e1900 */
[C---:B---3--:R-:W-:Y:S05]  /*5ad0*/  HMMA.16816.F32.BF16 R4, R84.reuse, R88, RZ ;  /* 0x000000585404723c */ /* 0x048fea00000418ff */
[----:B------:R-:W-:Y:S03]  /*5ae0*/  LDSM.16.M88.4 R108, [R220+0x8000] ;  /* 0x00800000dc6c783b */ /* 0x000fe60000000200 */
[C---:B------:R-:W-:Y:S03]  /*5af0*/  HMMA.16816.F32.BF16 R8, R84.reuse, R90, RZ ;  /* 0x0000005a5408723c */ /* 0x040fe600000418ff */
[----:B------:R-:W3:Y:S05]  /*5b00*/  LDSM.16.M88.4 R88, [R3+0x18000] ;  /* 0x018000000358783b */ /* 0x000eea0000000200 */
[C---:B------:R-:W-:Y:S08]  /*5b10*/  HMMA.16816.F32.BF16 R12, R84.reuse, R92, RZ ;  /* 0x0000005c540c723c */ /* 0x040ff000000418ff */
[----:B------:R-:W-:Y:S01]  /*5b20*/  HMMA.16816.F32.BF16 R16, R84, R94, RZ ;  /* 0x0000005e5410723c */ /* 0x000fe200000418ff */
[----:B------:R-:W3:Y:S06]  /*5b30*/  LDSM.16.M88.4 R84, [R3+0x18800] ;  /* 0x018800000354783b */ /* 0x000eec0000000200 */
        /* <DEDUP_REMOVED lines=8> */
[C---:B---3--:R-:W-:Y:S08]  /*5bc0*/  HMMA.16816.F32.BF16 R4, R108.reuse, R88, R4 ;  /* 0x000000586c04723c */ /* 0x048ff00000041804 */
[C---:B------:R-:W-:Y:S01]  /*5bd0*/  HMMA.16816.F32.BF16 R8, R108.reuse, R90, R8 ;  /* 0x0000005a6c08723c */ /* 0x040fe20000041808 */
[----:B------:R-:W3:Y:S07]  /*5be0*/  LDSM.16.M88.4 R88, [R223+0xa000] ;  /* 0x00a00000df58783b */ /* 0x000eee0000000200 */
[C---:B------:R-:W-:Y:S08]  /*5bf0*/  HMMA.16816.F32.BF16 R12, R108.reuse, R84, R12 ;  /* 0x000000546c0c723c */ /* 0x040ff0000004180c */
[----:B------:R-:W-:Y:S01]  /*5c00*/  HMMA.16816.F32.BF16 R16, R108, R86, R16 ;  /* 0x000000566c10723c */ /* 0x000fe20000041810 */
        /* <DEDUP_REMOVED lines=42> */
[----:B------:R-:W2:Y:S06]  /*5eb0*/  LDSM.16.M88.4 R84, [R3+0x1c800] ;  /* 0x01c800000354783b */ /* 0x000eac0000000200 */
[----:B------:R-:W-:Y:S01]  /*5ec0*/  LDSM.16.M88.4 R100, [R219+0xc000] ;  /* 0x00c00000db64783b */ /* 0x000fe20000000200 */
[C---:B----4-:R-:W-:Y:S08]  /*5ed0*/  HMMA.16816.F32.BF16 R4, R96.reuse, R108, R4 ;  /* 0x0000006c6004723c */ /* 0x050ff00000041804 */
        /* <DEDUP_REMOVED lines=9> */
[C---:B--2---:R-:W-:Y:S08]  /*5f70*/  HMMA.16816.F32.BF16 R12, R92.reuse, R84, R12 ;  /* 0x000000545c0c723c */ /* 0x044ff0000004180c */
        /* <DEDUP_REMOVED lines=22> */
[----:B------:R-:W1:Y:S07]  /*60e0*/  LDSM.16.M88.4 R88, [R2+0x1e800] ;  /* 0x01e800000258783b */ /* 0x000e6e0000000200 */
[C---:B---3--:R-:W-:Y:S08]  /*60f0*/  HMMA.16816.F32.BF16 R4, R100.reuse, R104, R4 ;  /* 0x000000686404723c */ /* 0x048ff00000041804 */
[C---:B------:R-:W-:Y:S08]  /*6100*/  HMMA.16816.F32.BF16 R8, R100.reuse, R106, R8 ;  /* 0x0000006a6408723c */ /* 0x040ff00000041808 */
[C---:B--2---:R-:W-:Y:S08]  /*6110*/  HMMA.16816.F32.BF16 R12, R100.reuse, R84, R12 ;  /* 0x00000054640c723c */ /* 0x044ff0000004180c */
        /* <DEDUP_REMOVED lines=9> */
[----:B------:R-:W-:Y:S02]  /*61b0*/  FMUL.FTZ R116, R210, R116 ;  /* 0x00000074d2747220 */ /* 0x000fe40000410000 */
[----:B------:R-:W-:Y:S02]  /*61c0*/  FMUL.FTZ R117, R209, R117 ;  /* 0x00000075d1757220 */ /* 0x000fe40000410000 */
[C---:B------:R-:W-:Y:S02]  /*61d0*/  FADD.FTZ R103, -R243.reuse, R8 ;  /* 0x00000008f3677221 */ /* 0x040fe40000010100 */
[----:B------:R-:W-:Y:S01]  /*61e0*/  FADD.FTZ R102, -R243, R9 ;  /* 0x00000009f3667221 */ /* 0x000fe20000010100 */
[----:B------:R-:W-:Y:S01]  /*61f0*/  F2FP.BF16.PACK_AB R116, R117, R116 ;  /* 0x000000747574723e */ /* 0x000fe200000010ff */
[----:B------:R-:W-:Y:S02]  /*6200*/  FMUL.FTZ R208, R208, R103 ;  /* 0x00000067d0d07220 */ /* 0x000fe40000410000 */
[----:B------:R-:W-:Y:S02]  /*6210*/  FMUL.FTZ R207, R207, R102 ;  /* 0x00000066cfcf7220 */ /* 0x000fe40000410000 */
[----:B------:R1:W-:Y:S01]  /*6220*/  STS [R233+0x20000], R116 ;  /* 0x02000074e9007388 */ /* 0x0003e20000000800 */
[C---:B------:R-:W-:Y:S02]  /*6230*/  FADD.FTZ R209, -R243.reuse, R12 ;  /* 0x0000000cf3d17221 */ /* 0x040fe40000010100 */
[C---:B------:R-:W-:Y:S02]  /*6240*/  FADD.FTZ R210, -R243.reuse, R13 ;  /* 0x0000000df3d27221 */ /* 0x040fe40000010100 */
[C---:B------:R-:W-:Y:S02]  /*6250*/  FADD.FTZ R9, -R243.reuse, R16 ;  /* 0x00000010f3097221 */ /* 0x040fe40000010100 */
[----:B------:R-:W-:Y:S02]  /*6260*/  FADD.FTZ R243, -R243, R17 ;  /* 0x00000011f3f37221 */ /* 0x000fe40000010100 */
[----:B------:R-:W-:Y:S02]  /*6270*/  FMUL.FTZ R120, R208, R120 ;  /* 0x00000078d0787220 */ /* 0x000fe40000410000 */
[----:B------:R-:W-:Y:S02]  /*6280*/  FMUL.FTZ R121, R207, R121 ;  /* 0x00000079cf797220 */ /* 0x000fe40000410000 */
[----:B------:R-:W-:Y:S02]  /*6290*/  FMUL.FTZ R204, R204, R9 ;  /* 0x00000009cccc7220 */ /* 0x000fe40000410000 */
[----:B------:R-:W-:Y:S01]  /*62a0*/  FMUL.FTZ R243, R203, R243 ;  /* 0x000000f3cbf37220 */ /* 0x000fe20000410000 */
[----:B------:R-:W-:Y:S01]  /*62b0*/  F2FP.BF16.PACK_AB R121, R121, R120 ;  /* 0x000000787979723e */ /* 0x000fe200000010ff */
[----:B------:R-:W-:Y:S02]  /*62c0*/  FMUL.FTZ R117, R128, c[0x0][0x2ec] ;  /* 0x0000bb0080757a20 */ /* 0x000fe40000410000 */
[----:B------:R-:W-:Y:S02]  /*62d0*/  FMUL.FTZ R128, R129, c[0x0][0x2ec] ;  /* 0x0000bb0081807a20 */ /* 0x000fe40000410000 */
[C---:B------:R-:W-:Y:S02]  /*62e0*/  FADD.FTZ R120, -R252.reuse, R7 ;  /* 0x00000007fc787221 */ /* 0x040fe40000010100 */
[----:B------:R-:W-:Y:S02]  /*62f0*/  FADD.FTZ R129, -R252, R6 ;  /* 0x00000006fc817221 */ /* 0x000fe40000010100 */
[----:B------:R-:W-:Y:S02]  /*6300*/  FMUL.FTZ R117, R204, R117 ;  /* 0x00000075cc757220 */ /* 0x000fe40000410000 */
[----:B------:R-:W-:Y:S02]  /*6310*/  FMUL.FTZ R128, R243, R128 ;  /* 0x00000080f3807220 */ /* 0x000fe40000410000 */
[----:B------:R-:W-:Y:S02]  /*6320*/  FMUL.FTZ R209, R206, R209 ;  /* 0x000000d1ced17220 */ /* 0x000fe40000410000 */
[----:B------:R-:W-:Y:S01]  /*6330*/  FMUL.FTZ R210, R205, R210 ;  /* 0x000000d2cdd27220 */ /* 0x000fe20000410000 */
[----:B------:R-:W-:Y:S01]  /*6340*/  F2FP.BF16.PACK_AB R128, R128, R117 ;  /* 0x000000758080723e */ /* 0x000fe200000010ff */
[----:B------:R-:W-:Y:S02]  /*6350*/  FMUL.FTZ R120, R201, R120 ;  /* 0x00000078c9787220 */ /* 0x000fe40000410000 */
[----:B------:R-:W-:Y:S02]  /*6360*/  FMUL.FTZ R129, R202, R129 ;  /* 0x00000081ca817220 */ /* 0x000fe40000410000 */
        /* <DEDUP_REMOVED lines=8> */
[----:B------:R-:W-:Y:S01]  /*63f0*/  FMUL.FTZ R202, R199, R202 ;  /* 0x000000cac7ca7220 */ /* 0x000fe20000410000 */
[----:B------:R-:W-:Y:S01]  /*6400*/  F2FP.BF16.PACK_AB R118, R119, R118 ;  /* 0x000000767776723e */ /* 0x000fe200000010ff */
[C---:B------:R-:W-:Y:S02]  /*6410*/  FADD.FTZ R125, -R252.reuse, R14 ;  /* 0x0000000efc7d7221 */ /* 0x040fe40000010100 */
[----:B-1----:R-:W-:Y:S02]  /*6420*/  FADD.FTZ R116, -R252, R15 ;  /* 0x0000000ffc747221 */ /* 0x002fe40000010100 */
[----:B------:R-:W-:Y:S01]  /*6430*/  FMUL.FTZ R117, R117, R122 ;  /* 0x0000007a75757220 */ /* 0x000fe20000410000 */
[----:B------:R-:W-:Y:S01]  /*6440*/  STS [R233+0x20400], R118 ;  /* 0x02040076e9007388 */ /* 0x000fe20000000800 */
[----:B------:R-:W-:Y:S02]  /*6450*/  FMUL.FTZ R202, R202, R123 ;  /* 0x0000007bcaca7220 */ /* 0x000fe40000410000 */
[----:B------:R-:W-:Y:S02]  /*6460*/  FMUL.FTZ R125, R198, R125 ;  /* 0x0000007dc67d7220 */ /* 0x000fe40000410000 */
[----:B------:R-:W-:Y:S01]  /*6470*/  FMUL.FTZ R116, R197, R116 ;  /* 0x00000074c5747220 */ /* 0x000fe20000410000 */
[----:B------:R-:W-:Y:S01]  /*6480*/  F2FP.BF16.PACK_AB R117, R202, R117 ;  /* 0x00000075ca75723e */ /* 0x000fe200000010ff */
[C---:B------:R-:W-:Y:S01]  /*6490*/  FADD.FTZ R129, -R252.reuse, R18 ;  /* 0x00000012fc817221 */ /* 0x040fe20000010100 */
[----:B------:R-:W-:Y:S01]  /*64a0*/  STS [R236+0x20000], R121 ;  /* 0x02000079ec007388 */ /* 0x000fe20000000800 */
[----:B------:R-:W-:Y:S02]  /*64b0*/  FADD.FTZ R252, -R252, R19 ;  /* 0x00000013fcfc7221 */ /* 0x000fe40000010100 */
[----:B------:R-:W-:Y:S02]  /*64c0*/  FMUL.FTZ R125, R125, R126 ;  /* 0x0000007e7d7d7220 */ /* 0x000fe40000410000 */
[----:B------:R-:W-:Y:S01]  /*64d0*/  FMUL.FTZ R116, R116, R127 ;  /* 0x0000007f74747220 */ /* 0x000fe20000410000 */
[----:B------:R-:W-:Y:S01]  /*64e0*/  STS [R236+0x20400], R117 ;  /* 0x02040075ec007388 */ /* 0x000fe20000000800 */
[----:B------:R-:W-:Y:S02]  /*64f0*/  FMUL.FTZ R129, R196, R129 ;  /* 0x00000081c4817220 */ /* 0x000fe40000410000 */
[----:B------:R-:W-:Y:S01]  /*6500*/  FMUL.FTZ R252, R131, R252 ;  /* 0x000000fc83fc7220 */ /* 0x000fe20000410000 */
[----:B------:R-:W-:Y:S01]  /*6510*/  F2FP.BF16.PACK_AB R120, R116, R125 ;  /* 0x0000007d7478723e */ /* 0x000fe200000010ff */
[----:B------:R-:W-:Y:S01]  /*6520*/  FMUL.FTZ R129, R129, R130 ;  /* 0x0000008281817220 */ /* 0x000fe20000410000 */
[----:B------:R-:W-:Y:S01]  /*6530*/  STS [R235+0x20000], R124 ;  /* 0x0200007ceb007388 */ /* 0x000fe20000000800 */
[----:B------:R-:W-:Y:S05]  /*6540*/  FMUL.FTZ R252, R252, R211 ;  /* 0x000000d3fcfc7220 */ /* 0x000fea0000410000 */
[----:B------:R-:W-:Y:S01]  /*6550*/  STS [R235+0x20400], R120 ;  /* 0x02040078eb007388 */ /* 0x000fe20000000800 */
[----:B------:R-:W-:Y:S05]  /*6560*/  F2FP.BF16.PACK_AB R116, R252, R129 ;  /* 0x00000081fc74723e */ /* 0x000fea00000010ff */
        /* <DEDUP_REMOVED lines=156> */
.L_x_536:
[----:B------:R-:W-:Y:S01]  /*6f30*/  LDSM.16.M88.4 R196, [R216] ;  /* 0x00000000d8c4783b */ /* 0x000fe20000000200 */
[C---:B------:R-:W-:Y:S01]  /*6f40*/  IMAD R243, R238.reuse, 0x38, RZ ;  /* 0x00000038eef37824 */ /* 0x040fe200078e02ff */
[----:B------:R-:W-:Y:S02]  /*6f50*/  @UP0 UIADD3 UR12, UP2, UR8, -0x100, URZ ;  /* 0xffffff00080c0890 */ /* 0x000fe4000ff5e03f */
[----:B------:R-:W-:Y:S01]  /*6f60*/  @UP0 UIADD3 UR10, UP1, UR10, -0x100, URZ ;  /* 0xffffff000a0a0890 */ /* 0x000fe2000ff3e03f */
        /* <DEDUP_REMOVED lines=84> */
[C---:B------:R-:W-:Y:S07]  /*74b0*/  HMMA.16816.F32.BF16 R112, R196.reuse, R210, R112 ;  /* 0x000000d2c470723c */ /* 0x040fee0000041870 */
[----:B------:R-:W-:Y:S01]  /*74c0*/  IMAD.SHL.U32 R211, R238, 0x20, RZ ;  /* 0x00000020eed37824 */ /* 0x000fe200078e00ff */
[-C--:B--2---:R-:W-:Y:S08]  /*74d0*/  HMMA.16816.F32.BF16 R116, R196, R204.reuse, R116 ;  /* 0x000000ccc474723c */ /* 0x084ff00000041874 */
[C---:B------:R-:W-:Y:S07]  /*74e0*/  HMMA.16816.F32.BF16 R120, R200.reuse, R204, R120 ;  /* 0x000000ccc878723c */ /* 0x040fee0000041878 */
[----:B------:R-:W-:Y:S01]  /*74f0*/  @P1 IADD3 R204, P0, R247, UR8, RZ ;  /* 0x00000008f7cc1c10 */ /* 0x000fe2000ff1e0ff */
[-C--:B------:R-:W-:Y:S01]  /*7500*/  HMMA.16816.F32.BF16 R124, R200, R206.reuse, R124 ;  /* 0x000000cec87c723c */ /* 0x080fe2000004187c */
[----:B------:R-:W-:Y:S03]  /*7510*/  @UP0 UMOV UR8, UR12 ;  /* 0x0000000c00080c82 */ /* 0x000fe60008000000 */
[----:B------:R-:W-:Y:S01]  /*7520*/  @P1 IADD3.X R205, R246, UR7, RZ, P0, !PT ;  /* 0x00000007f6cd1c10 */ /* 0x000fe200087fe4ff */
[----:B------:R-:W-:Y:S02]  /*7530*/  @UP0 UMOV UR7, UR11 ;  /* 0x0000000b00070c82 */ /* 0x000fe40008000000 */
[C---:B------:R-:W-:Y:S01]  /*7540*/  IMAD.SHL.U32 R201, R238.reuse, 0x8, RZ ;  /* 0x00000008eec97824 */ /* 0x040fe200078e00ff */
[----:B------:R-:W-:Y:S01]  /*7550*/  HMMA.16816.F32.BF16 R128, R196, R206, R128 ;  /* 0x000000cec480723c */ /* 0x000fe20000041880 */
[----:B------:R1:W5:Y:S03]  /*7560*/  @P1 LDG.E R248, [R204.64+-0x100] ;  /* 0xffff0004ccf81981 */ /* 0x000366000c1e1900 */
[CC--:B------:R-:W-:Y:S01]  /*7570*/  LEA R208, P0, R201.reuse, R250.reuse, 0x2 ;  /* 0x000000fac9d07211 */ /* 0x0c0fe200078010ff */
[C---:B------:R-:W-:Y:S01]  /*7580*/  IMAD.SHL.U32 R203, R238.reuse, 0x10, RZ ;  /* 0x00000010eecb7824 */ /* 0x040fe200078e00ff */
[----:B------:R1:W5:Y:S01]  /*7590*/  @P1 LDG.E R249, [R204.64+-0xe0] ;  /* 0xffff2004ccf91981 */ /* 0x000362000c1e1900 */
[C---:B------:R-:W-:Y:S01]  /*75a0*/  IMAD R207, R238.reuse, 0x18, RZ ;  /* 0x00000018eecf7824 */ /* 0x040fe200078e02ff */
[-C--:B------:R-:W-:Y:S03]  /*75b0*/  LEA.HI.X.SX32 R209, R201, R251.reuse, 0x2, P0 ;  /* 0x000000fbc9d17211 */ /* 0x080fe600000f16ff */
[----:B------:R-:W-:Y:S01]  /*75c0*/  RED.E.ADD.F32.FTZ.RN.STRONG.GPU [R250.64], R4 ;  /* 0x00000004fa00798e */ /* 0x000fe2000c10e784 */
[-C--:B------:R-:W-:Y:S02]  /*75d0*/  LEA R196, P2, R203, R250.reuse, 0x2 ;  /* 0x000000facbc47211 */ /* 0x080fe400078410ff */
[-C--:B------:R-:W-:Y:S02]  /*75e0*/  LEA R198, P0, R207, R250.reuse, 0x2 ;  /* 0x000000facfc67211 */ /* 0x080fe400078010ff */
[----:B------:R2:W-:Y:S01]  /*75f0*/  RED.E.ADD.F32.FTZ.RN.STRONG.GPU [R208.64], R5 ;  /* 0x00000005d000798e */ /* 0x0005e2000c10e784 */
[-C--:B------:R-:W-:Y:S02]  /*7600*/  LEA.HI.X.SX32 R197, R203, R251.reuse, 0x2, P2 ;  /* 0x000000fbcbc57211 */ /* 0x080fe400010f16ff */
[-C--:B------:R-:W-:Y:S01]  /*7610*/  LEA.HI.X.SX32 R199, R207, R251.reuse, 0x2, P0 ;  /* 0x000000fbcfc77211 */ /* 0x080fe200000f16ff */
[C---:B------:R-:W-:Y:S01]  /*7620*/  IMAD R207, R238.reuse, 0x30, RZ ;  /* 0x00000030eecf7824 */ /* 0x040fe200078e02ff */
[CC--:B------:R-:W-:Y:S01]  /*7630*/  LEA R210, P2, R211.reuse, R250.reuse, 0x2 ;  /* 0x000000fad3d27211 */ /* 0x0c0fe200078410ff */
[----:B------:R-:W-:Y:S03]  /*7640*/  RED.E.ADD.F32.FTZ.RN.STRONG.GPU [R196.64], R6 ;  /* 0x00000006c400798e */ /* 0x000fe6000c10e784 */
[-C--:B------:R-:W-:Y:S02]  /*7650*/  LEA.HI.X.SX32 R211, R211, R251.reuse, 0x2, P2 ;  /* 0x000000fbd3d37211 */ /* 0x080fe400010f16ff */
[----:B------:R3:W-:Y:S01]  /*7660*/  RED.E.ADD.F32.FTZ.RN.STRONG.GPU [R198.64], R7 ;  /* 0x00000007c600798e */ /* 0x0007e2000c10e784 */
[CC--:B------:R-:W-:Y:S01]  /*7670*/  LEA R206, P2, R207.reuse, R250.reuse, 0x2 ;  /* 0x000000facfce7211 */ /* 0x0c0fe200078410ff */
[----:B-1----:R-:W-:Y:S03]  /*7680*/  IMAD R205, R238, 0x28, RZ ;  /* 0x00000028eecd7824 */ /* 0x002fe600078e02ff */
[----:B------:R1:W-:Y:S01]  /*7690*/  RED.E.ADD.F32.FTZ.RN.STRONG.GPU [R210.64], R8 ;  /* 0x00000008d200798e */ /* 0x0003e2000c10e784 */
[-C--:B------:R-:W-:Y:S02]  /*76a0*/  LEA.HI.X.SX32 R207, R207, R251.reuse, 0x2, P2 ;  /* 0x000000fbcfcf7211 */ /* 0x080fe400010f16ff */
[CC--:B------:R-:W-:Y:S04]  /*76b0*/  LEA R204, P0, R205.reuse, R250.reuse, 0x2 ;  /* 0x000000facdcc7211 */ /* 0x0c0fe800078010ff */
[-C--:B------:R-:W-:Y:S02]  /*76c0*/  LEA.HI.X.SX32 R205, R205, R251.reuse, 0x2, P0 ;  /* 0x000000fbcdcd7211 */ /* 0x080fe400000f16ff */
[----:B--2---:R-:W-:Y:S03]  /*76d0*/  IADD3 R5, R203, 0x20, RZ ;  /* 0x00000020cb057810 */ /* 0x004fe60007ffe0ff */
[----:B------:R2:W-:Y:S05]  /*76e0*/  RED.E.ADD.F32.FTZ.RN.STRONG.GPU [R204.64], R9 ;  /* 0x00000009cc00798e */ /* 0x0005ea000c10e784 */
[----:B------:R-:W-:Y:S01]  /*76f0*/  RED.E.ADD.F32.FTZ.RN.STRONG.GPU [R206.64], R10 ;  /* 0x0000000ace00798e */ /* 0x000fe2000c10e784 */
[----:B---3--:R-:W-:Y:S01]  /*7700*/  IMAD.IADD R7, R201, 0x1, R5 ;  /* 0x00000001c9077824 */ /* 0x008fe200078e0205 */
[CC--:B-1----:R-:W-:Y:S04]  /*7710*/  LEA R210, P0, R243.reuse, R250.reuse, 0x2 ;  /* 0x000000faf3d27211 */ /* 0x0c2fe800078010ff */
[-C--:B------:R-:W-:Y:S02]  /*7720*/  LEA.HI.X.SX32 R211, R243, R251.reuse, 0x2, P0 ;  /* 0x000000fbf3d37211 */ /* 0x080fe400000f16ff */
[CC--:B------:R-:W-:Y:S03]  /*7730*/  LEA R198, P0, R5.reuse, R250.reuse, 0x2 ;  /* 0x000000fa05c67211 */ /* 0x0c0fe600078010ff */
[----:B------:R1:W-:Y:S01]  /*7740*/  RED.E.ADD.F32.FTZ.RN.STRONG.GPU [R210.64], R11 ;  /* 0x0000000bd200798e */ /* 0x0003e2000c10e784 */
[-C--:B------:R-:W-:Y:S01]  /*7750*/  LEA.HI.X.SX32 R199, R5, R251.reuse, 0x2, P0 ;  /* 0x000000fb05c77211 */ /* 0x080fe200000f16ff */
[----:B------:R-:W-:Y:S01]  /*7760*/  IMAD.IADD R5, R201, 0x1, R7 ;  /* 0x00000001c9057824 */ /* 0x000fe200078e0207 */
[CC--:B------:R-:W-:Y:S02]  /*7770*/  LEA R8, P0, R7.reuse, R250.reuse, 0x2 ;  /* 0x000000fa07087211 */ /* 0x0c0fe400078010ff */
[----:B------:R-:W-:Y:S02]  /*7780*/  RED.E.ADD.F32.FTZ.RN.STRONG.GPU [R250.64+0x80], R16 ;  /* 0x00008010fa00798e */ /* 0x000fe4000c10e784 */
[-C--:B--2---:R-:W-:Y:S01]  /*7790*/  LEA.HI.X.SX32 R9, R7, R251.reuse, 0x2, P0 ;  /* 0x000000fb07097211 */ /* 0x084fe200000f16ff */
[----:B------:R-:W-:Y:S01]  /*77a0*/  IMAD.IADD R7, R201, 0x1, R5 ;  /* 0x00000001c9077824 */ /* 0x000fe200078e0205 */
[CC--:B------:R-:W-:Y:S01]  /*77b0*/  LEA R204, P2, R5.reuse, R250.reuse, 0x2 ;  /* 0x000000fa05cc7211 */ /* 0x0c0fe200078410ff */
[----:B------:R2:W-:Y:S03]  /*77c0*/  RED.E.ADD.F32.FTZ.RN.STRONG.GPU [R208.64+0x80], R17 ;  /* 0x00008011d000798e */ /* 0x0005e6000c10e784 */
[-C--:B------:R-:W-:Y:S02]  /*77d0*/  LEA.HI.X.SX32 R205, R5, R251.reuse, 0x2, P2 ;  /* 0x000000fb05cd7211 */ /* 0x080fe400010f16ff */
[----:B------:R-:W-:Y:S01]  /*77e0*/  RED.E.ADD.F32.FTZ.RN.STRONG.GPU [R198.64], R18 ;  /* 0x00000012c600798e */ /* 0x000fe2000c10e784 */
[-C--:B------:R-:W-:Y:S04]  /*77f0*/  LEA R6, P0, R7, R250.reuse, 0x2 ;  /* 0x000000fa07067211 */ /* 0x080fe800078010ff */
[----:B------:R3:W-:Y:S05]  /*7800*/  RED.E.ADD.F32.FTZ.RN.STRONG.GPU [R8.64], R19 ;  /* 0x000000130800798e */ /* 0x0007ea000c10e784 */
[----:B------:R-:W-:Y:S01]  /*7810*/  RED.E.ADD.F32.FTZ.RN.STRONG.GPU [R204.64], R12 ;  /* 0x0000000ccc00798e */ /* 0x000fe2000c10e784 */
[----:B-1----:R-:W-:Y:S01]  /*7820*/  IMAD.IADD R11, R201, 0x1, R7 ;  /* 0x00000001c90b7824 */ /* 0x002fe200078e0207 */
[-C--:B------:R-:W-:Y:S03]  /*7830*/  LEA.HI.X.SX32 R7, R7, R251.reuse, 0x2, P0 ;  /* 0x000000fb07077211 */ /* 0x080fe600000f16ff */
[----:B------:R-:W-:Y:S01]  /*7840*/  IMAD.IADD R5, R201, 0x1, R11 ;  /* 0x00000001c9057824 */ /* 0x000fe200078e020b */
[CC--:B------:R-:W-:Y:S01]  /*7850*/  LEA R10, P0, R11.reuse, R250.reuse, 0x2 ;  /* 0x000000fa0b0a7211 */ /* 0x0c0fe200078010ff */
[----:B------:R1:W-:Y:S03]  /*7860*/  RED.E.ADD.F32.FTZ.RN.STRONG.GPU [R6.64], R13 ;  /* 0x0000000d0600798e */ /* 0x0003e6000c10e784 */
[-C--:B------:R-:W-:Y:S02]  /*7870*/  LEA.HI.X.SX32 R11, R11, R251.reuse, 0x2, P0 ;  /* 0x000000fb0b0b7211 */ /* 0x080fe400000f16ff */
[-C--:B------:R-:W-:Y:S02]  /*7880*/  LEA R206, P0, R5, R250.reuse, 0x2 ;  /* 0x000000fa05ce7211 */ /* 0x080fe400078010ff */
[----:B--2---:R-:W-:Y:S01]  /*7890*/  IADD3 R17, R203, 0x40, RZ ;  /* 0x00000040cb117810 */ /* 0x004fe20007ffe0ff */
        /* <DEDUP_REMOVED lines=13> */
[----:B-1----:R-:W-:Y:S01]  /*7970*/  IMAD.IADD R7, R201, 0x1, R5 ;  /* 0x00000001c9077824 */ /* 0x002fe200078e0205 */
[----:B------:R1:W-:Y:S01]  /*7980*/  RED.E.ADD.F32.FTZ.RN.STRONG.GPU [R16.64], R86 ;  /* 0x000000561000798e */ /* 0x0003e2000c10e784 */
[----:B------:R-:W-:Y:S04]  /*7990*/  IADD3 R13, R203, 0x60, RZ ;  /* 0x00000060cb0d7810 */ /* 0x000fe80007ffe0ff */
[----:B------:R-:W-:Y:S01]  /*79a0*/  RED.E.ADD.F32.FTZ.RN.STRONG.GPU [R18.64], R87 ;  /* 0x000000571200798e */ /* 0x000fe2000c10e784 */
[CC--:B--2---:R-:W-:Y:S04]  /*79b0*/  LEA R10, P2, R9.reuse, R250.reuse, 0x2 ;  /* 0x000000fa090a7211 */ /* 0x0c4fe800078410ff */
        /* <DEDUP_REMOVED lines=15> */
[CC--:B-1----:R-:W-:Y:S02]  /*7ab0*/  LEA R16, P0, R5.reuse, R250.reuse, 0x2 ;  /* 0x000000fa05107211 */ /* 0x0c2fe400078010ff */
[----:B------:R-:W-:Y:S02]  /*7ac0*/  RED.E.ADD.F32.FTZ.RN.STRONG.GPU [R250.64+0x180], R96 ;  /* 0x00018060fa00798e */ /* 0x000fe4000c10e784 */
[-C--:B------:R-:W-:Y:S03]  /*7ad0*/  LEA.HI.X.SX32 R17, R5, R251.reuse, 0x2, P0 ;  /* 0x000000fb05117211 */ /* 0x080fe600000f16ff */
[----:B------:R-:W-:Y:S01]  /*7ae0*/  RED.E.ADD.F32.FTZ.RN.STRONG.GPU [R208.64+0x180], R97 ;  /* 0x00018061d000798e */ /* 0x000fe2000c10e784 */
[C---:B--2---:R-:W-:Y:S04]  /*7af0*/  IMAD.IADD R11, R201.reuse, 0x1, R5 ;  /* 0x00000001c90b7824 */ /* 0x044fe800078e0205 */
        /* <DEDUP_REMOVED lines=216> */
[----:B------:R-:W-:Y:S01]  /*8880*/  IMAD.MOV.U32 R4, RZ, RZ, c[0x0][0x194] ;  /* 0x00006500ff047624 */ /* 0x000fe200078e00ff */
[----:B------:R-:W-:Y:S02]  /*8890*/  ISETP.GE.AND P2, PT, R226, c[0x0][0x220], PT ;  /* 0x00008800e2007a0c */ /* 0x000fe40003f46270 */
[-C--:B------:R-:W-:Y:S02]  /*88a0*/  LEA R10, P0, R7, R242.reuse, 0x1 ;  /* 0x000000f2070a7211 */ /* 0x080fe400078008ff */
[----:B------:R-:W-:Y:S02]  /*88b0*/  LEA R6, P1, R5, R7, 0x5 ;  /* 0x0000000705067211 */ /* 0x000fe400078228ff */
[----:B------:R-:W-:Y:S02]  /*88c0*/  LEA.HI.X.SX32 R11, R7, R243, 0x1, P0 ;  /* 0x000000f3070b7211 */ /* 0x000fe400000f0eff */
        /* <DEDUP_REMOVED lines=53> */
.L_x_537:
        /* <DEDUP_REMOVED lines=218> */
.L_x_539:
        /* <DEDUP_REMOVED lines=18> */
.L_x_540:
        /* <DEDUP_REMOVED lines=38> */
[----:B------:R-:W-:Y:S01]  /*9d40*/  IMAD R70, R69, c[0x0][0x3a0], RZ ;  /* 0x0000e80045467a24 */ /* 0x000fe200078e02ff */
[----:B------:R-:W-:Y:S01]  /*9d50*/  ISETP.GE.AND P2, PT, R228, c[0x0][0x220], PT ;  /* 0x00008800e4007a0c */ /* 0x000fe20003f46270 */
[----:B------:R-:W-:Y:S01]  /*9d60*/  IMAD.MOV.U32 R76, RZ, RZ, R74 ;  /* 0x000000ffff4c7224 */ /* 0x000fe200078e004a */
[----:B------:R-:W3:Y:S01]  /*9d70*/  LDS.128 R12, [R225+0x14000] ;  /* 0x01400000e10c7984 */ /* 0x000ee20000000c00 */
[----:B------:R-:W-:Y:S01]  /*9d80*/  IMAD.MOV.U32 R77, RZ, RZ, R71 ;  /* 0x000000ffff4d7224 */ /* 0x000fe200078e0047 */
[----:B------:R-:W-:Y:S01]  /*9d90*/  ISETP.GE.AND P1, PT, R227, c[0x0][0x220], PT ;  /* 0x00008800e3007a0c */ /* 0x000fe20003f26270 */
[C---:B------:R-:W-:Y:S01]  /*9da0*/  IMAD R70, R229.reuse, c[0x0][0x3a4], R70 ;  /* 0x0000e900e5467a24 */ /* 0x040fe200078e0246 */
[----:B------:R-:W4:Y:S01]  /*9db0*/  LDS.128 R8, [R225+0x16000] ;  /* 0x01600000e1087984 */ /* 0x000f220000000c00 */
[----:B------:R-:W-:Y:S01]  /*9dc0*/  IMAD.WIDE.U32 R76, R229, c[0x0][0x3a0], R76 ;  /* 0x0000e800e54c7a25 */ /* 0x000fe200078e004c */
[----:B------:R-:W-:-:S02]  /*9dd0*/  ISETP.GE.AND P0, PT, R226, c[0x0][0x220], PT ;  /* 0x00008800e2007a0c */ /* 0x000fc40003f06270 */
        /* <DEDUP_REMOVED lines=8> */
.L_x_542:
[----:B---34-:R-:W-:Y:S05]  /*9e60*/  BSYNC B0 ;  /* 0x0000000000007941 */ /* 0x018fea0003800000 */
.L_x_541:
        /* <DEDUP_REMOVED lines=21> */
.L_x_544:
[----:B------:R-:W-:Y:S05]  /*9fc0*/  BSYNC B0 ;  /* 0x0000000000007941 */ /* 0x000fea0003800000 */
.L_x_543:
        /* <DEDUP_REMOVED lines=17> */
[----:B-1----:R-:W-:Y:S01]  /*a0e0*/  IMAD.MOV.U32 R8, RZ, RZ, R6 ;  /* 0x000000ffff087224 */ /* 0x002fe200078e0006 */
        /* <DEDUP_REMOVED lines=9> */
[----:B------:R1:W-:Y:S04]  /*a180*/  @!P3 STG.E.128 [R10.64], R48 ;  /* 0x000000300a00b986 */ /* 0x0003e8000c101d04 */
[----:B------:R1:W-:Y:S04]  /*a190*/  @!P2 STG.E.128 [R10.64+0x80], R40 ;  /* 0x000080280a00a986 */ /* 0x0003e8000c101d04 */
[----:B------:R1:W-:Y:S04]  /*a1a0*/  @!P1 STG.E.128 [R10.64+0x100], R32 ;  /* 0x000100200a009986 */ /* 0x0003e8000c101d04 */
[----:B------:R1:W-:Y:S02]  /*a1b0*/  @!P0 STG.E.128 [R10.64+0x180], R24 ;  /* 0x000180180a008986 */ /* 0x0003e4000c101d04 */
.L_x_546:
[----:B------:R-:W-:Y:S05]  /*a1c0*/  BSYNC B0 ;  /* 0x0000000000007941 */ /* 0x000fea0003800000 */
.L_x_545:
[----:B------:R-:W-:Y:S05]  /*a1d0*/  @P4 BRA `(.L_x_519) ;  /* 0x0000012000004947 */ /* 0x000fea0003800000 */
[----:B------:R-:W-:Y:S01]  /*a1e0*/  IADD3 R4, P0, R229, 0x20, RZ ;  /* 0x00000020e5047810 */ /* 0x000fe20007f1e0ff */
[----:B-1----:R-:W-:Y:S01]  /*a1f0*/  IMAD.MOV.U32 R8, RZ, RZ, R6 ;  /* 0x000000ffff087224 */ /* 0x002fe200078e0006 */
[----:B------:R-:W-:Y:S01]  /*a200*/  ISETP.GE.AND P3, PT, R230, c[0x0][0x220], PT ;  /* 0x00008800e6007a0c */ /* 0x000fe20003f66270 */
[----:B------:R-:W-:Y:S01]  /*a210*/  IMAD.MOV.U32 R9, RZ, RZ, R5 ;  /* 0x000000ffff097224 */ /* 0x000fe200078e0005 */
        /* <DEDUP_REMOVED lines=14> */
.L_x_519:
[----:B------:R-:W-:Y:S05]  /*a300*/  BSYNC B1 ;  /* 0x0000000000017941 */ /* 0x000fea0003800000 */
.L_x_505:
        /* <DEDUP_REMOVED lines=12> */
.L_x_547:
[----:B------:R-:W-:Y:S05]  /*a3d0*/  EXIT ;  /* 0x000000000000794d */ /* 0x000fea0003800000 */
.L_x_549:
        /* <DEDUP_REMOVED lines=10> */
.L_x_1032:


//--------------------- .text._ZN5flash44flash_bwd_dq_dk_dv_loop_seqk_parallel_kernelI23Flash_bwd_kernel_traitsILi256ELi64ELi64ELi8ELi4ELi2ELi2ELb0ELb1EN7cutlass10bfloat16_tE19Flash_kernel_traitsILi256ELi64ELi64ELi8ES3_EELb1ELb1ELb0ELb0ELb0ELb1ELb0EEEvNS_16Flash_bwd_paramsE --------------------------
	.section	.text._ZN5flash44flash_bwd_dq_dk_dv_loop_seqk_parallel_kernelI23Flash_bwd_kernel_traitsILi256ELi64ELi64ELi8ELi4ELi2ELi2ELb0ELb1EN7cutlass10bfloat16_tE19Flash_kernel_traitsILi256ELi64ELi64ELi8ES3_EELb1ELb1ELb0ELb0ELb0ELb1ELb0EEEvNS_16Flash_bwd_paramsE,"ax",@progbits
	.sectioninfo	@"SHI_REGISTERS=255"
	.align	128
        .global         _ZN5flash44flash_bwd_dq_dk_dv_loop_seqk_parallel_kernelI23Flash_bwd_kernel_traitsILi256ELi64ELi64ELi8ELi4ELi2ELi2ELb0ELb1EN7cutlass10bfloat16_tE19Flash_kernel_traitsILi256ELi64ELi64ELi8ES3_EELb1ELb1ELb0ELb0ELb0ELb1ELb0EEEvNS_16Flash_bwd_paramsE
        .type           _ZN5flash44flash_bwd_dq_dk_dv_loop_seqk_parallel_kernelI23Flash_bwd_kernel_traitsILi256ELi64ELi64ELi8ELi4ELi2ELi2ELb0ELb1EN7cutlass10bfloat16_tE19Flash_kernel_traitsILi256ELi64ELi64ELi8ES3_EELb1ELb1ELb0ELb0ELb0ELb1ELb0EEEvNS_16Flash_bwd_paramsE,@function
        .size           _ZN5flash44flash_bwd_dq_dk_dv_loop_seqk_parallel_kernelI23Flash_bwd_kernel_traitsILi256ELi64ELi64ELi8ELi4ELi2ELi2ELb0ELb1EN7cutlass10bfloat16_tE19Flash_kernel_traitsILi256ELi64ELi64ELi8ES3_EELb1ELb1ELb0ELb0ELb0ELb1ELb0EEEvNS_16Flash_bwd_paramsE,(.L_x_1033 - _ZN5flash44flash_bwd_dq_dk_dv_loop_seqk_parallel_kernelI23Flash_bwd_kernel_traitsILi256ELi64ELi64ELi8ELi4ELi2ELi2ELb0ELb1EN7cutlass10bfloat16_tE19Flash_kernel_traitsILi256ELi64ELi64ELi8ES3_EELb1ELb1ELb0ELb0ELb0ELb1ELb0EEEvNS_16Flash_bwd_paramsE)
        .other          _ZN5flash44flash_bwd_dq_dk_dv_loop_seqk_parallel_kernelI23Flash_bwd_kernel_traitsILi256ELi64ELi64ELi8ELi4ELi2ELi2ELb0ELb1EN7cutlass10bfloat16_tE19Flash_kernel_traitsILi256ELi64ELi64ELi8ES3_EELb1ELb1ELb0ELb0ELb0ELb1ELb0EEEvNS_16Flash_bwd_paramsE,@"STO_CUDA_ENTRY STV_DEFAULT"
_ZN5flash44flash_bwd_dq_dk_dv_loop_seqk_parallel_kernelI23Flash_bwd_kernel_traitsILi256ELi64ELi64ELi8ELi4ELi2ELi2ELb0ELb1EN7cutlass10bfloat16_tE19Flash_kernel_traitsILi256ELi64ELi64ELi8ES3_EELb1ELb1ELb0ELb0ELb0ELb1ELb0EEEvNS_16Flash_bwd_paramsE:
.text._ZN5flash44flash_bwd_dq_dk_dv_loop_seqk_parallel_kernelI23Flash_bwd_kernel_traitsILi256ELi64ELi64ELi8ELi4ELi2ELi2ELb0ELb1EN7cutlass10bfloat16_tE19Flash_kernel_traitsILi256ELi64ELi64ELi8ES3_EELb1ELb1ELb0ELb0ELb0ELb1ELb0EEEvNS_16Flash_bwd_paramsE:
        /* <DEDUP_REMOVED lines=31> */
[----:B------:R-:W-:Y:S01]  /*01f0*/  LEA.HI R9, R4, R10, RZ, 0x3 ;  /* 0x0000000a04097211 */ /* 0x000fe200078f18ff */
[----:B------:R-:W-:Y:S01]  /*0200*/  USHF.L.U32 UR15, UR36, 0x7, URZ ;  /* 0x00000007240f7899 */ /* 0x000fe2000800063f */
[--C-:B------:R-:W-:Y:S01]  /*0210*/  SHF.R.S32.HI R0, RZ, 0x5, R2.reuse ;  /* 0x00000005ff007819 */ /* 0x100fe20000011402 */
[----:B---3--:R-:W-:Y:S01]  /*0220*/  UIMAD UR49, UR37, UR48, URZ ;  /* 0x00000030253172a4 */ /* 0x008fe2000f8e023f */
[----:B------:R-:W-:Y:S01]  /*0230*/  SHF.R.S32.HI R3, RZ, 0x1f, R2 ;  /* 0x0000001fff037819 */ /* 0x000fe20000011402 */
[----:B------:R-:W-:Y:S01]  /*0240*/  UIMAD UR58, UR7, UR6, UR58 ;  /* 0x00000006073a72a4 */ /* 0x000fe2000f8e023a */
[C---:B------:R-:W-:Y:S01]  /*0250*/  LOP3.LUT R8, R2.reuse, 0xffffffe0, RZ, 0xc0, !PT ;  /* 0xffffffe002087812 */ /* 0x040fe200078ec0ff */
[----:B------:R-:W-:Y:S01]  /*0260*/  USHF.R.S32.HI UR9, URZ, 0x1f, UR36 ;  /* 0x0000001f3f097899 */ /* 0x000fe20008011424 */
[-C--:B------:R-:W-:Y:S01]  /*0270*/  LEA.HI R3, R3, R0.reuse, RZ, 0x2 ;  /* 0x0000000003037211 */ /* 0x080fe200078f10ff */
[----:B------:R-:W-:Y:S01]  /*0280*/  UIMAD UR48, UR48, UR12, URZ ;  /* 0x0000000c303072a4 */ /* 0x000fe2000f8e023f */
[----:B------:R-:W-:Y:S01]  /*0290*/  LEA.HI R2, R2, R0, RZ, 0x1 ;  /* 0x0000000002027211 */ /* 0x000fe200078f08ff */
[----:B------:R-:W-:Y:S01]  /*02a0*/  IMAD.IADD R8, R10, 0x1, -R8 ;  /* 0x000000010a087824 */ /* 0x000fe200078e0a08 */
[----:B------:R-:W-:Y:S01]  /*02b0*/  LOP3.LUT R3, R3, 0xfffffffc, RZ, 0xc0, !PT ;  /* 0xfffffffc03037812 */ /* 0x000fe200078ec0ff */
[----:B------:R-:W-:Y:S01]  /*02c0*/  UIMAD UR6, UR36, UR13, UR37 ;  /* 0x0000000d240672a4 */ /* 0x000fe2000f8e0225 */
[----:B------:R-:W-:Y:S01]  /*02d0*/  LOP3.LUT R2, R2, 0xfffffffe, RZ, 0xc0, !PT ;  /* 0xfffffffe02027812 */ /* 0x000fe200078ec0ff */
[----:B------:R-:W-:Y:S01]  /*02e0*/  ULDC UR14, c[0x0][0x1c0] ;  /* 0x00007000000e7ab9 */ /* 0x000fe20000000800 */
[-C--:B------:R-:W-:Y:S01]  /*02f0*/  LEA.HI R5, R4, R10.reuse, RZ, 0x4 ;  /* 0x0000000a04057211 */ /* 0x080fe200078f20ff */
[----:B------:R-:W-:Y:S01]  /*0300*/  IMAD.IADD R245, R0, 0x1, -R3 ;  /* 0x0000000100f57824 */ /* 0x000fe200078e0a03 */
[-C--:B------:R-:W-:Y:S01]  /*0310*/  LEA.HI R244, R4, R10.reuse, RZ, 0x7 ;  /* 0x0000000a04f47211 */ /* 0x080fe200078f38ff */
[----:B------:R-:W-:Y:S01]  /*0320*/  IMAD.IADD R220, R0, 0x1, -R2 ;  /* 0x0000000100dc7824 */ /* 0x000fe200078e0a02 */
[CC--:B------:R-:W-:Y:S01]  /*0330*/  LEA.HI R12, R4.reuse, R10.reuse, RZ, 0x6 ;  /* 0x0000000a040c7211 */ /* 0x0c0fe200078f30ff */
[----:B------:R-:W-:Y:S01]  /*0340*/  ULDC UR11, c[0x0][0x1c0] ;  /* 0x00007000000b7ab9 */ /* 0x000fe20000000800 */
[----:B------:R-:W-:Y:S01]  /*0350*/  LEA.HI R4, R4, R10, RZ, 0x2 ;  /* 0x0000000a04047211 */ /* 0x000fe200078f10ff */
[----:B------:R-:W-:Y:S01]  /*0360*/  UIMAD UR55, UR8, UR36, URZ ;  /* 0x00000024083772a4 */ /* 0x000fe2000f8e023f */
[----:B------:R-:W-:Y:S01]  /*0370*/  SHF.R.S32.HI R3, RZ, 0x4, R5 ;  /* 0x00000004ff037819 */ /* 0x000fe20000011405 */
[----:B------:R-:W-:Y:S01]  /*0380*/  UIMAD UR7, UR36, UR11, UR37 ;  /* 0x0000000b240772a4 */ /* 0x000fe2000f8e0225 */
[--C-:B------:R-:W-:Y:S01]  /*0390*/  SHF.R.S32.HI R2, RZ, 0x2, R4.reuse ;  /* 0x00000002ff027819 */ /* 0x100fe20000011404 */
[----:B------:R-:W-:Y:S01]  /*03a0*/  @!UP5 UIMAD UR8, UR36, UR14, UR37 ;  /* 0x0000000e2408d2a4 */ /* 0x000fe2000f8e0225 */
[----:B------:R-:W-:Y:S01]  /*03b0*/  SHF.R.S32.HI R0, RZ, 0x1f, R4 ;  /* 0x0000001fff007819 */ /* 0x000fe20000011404 */
[----:B------:R-:W-:Y:S01]  /*03c0*/  USHF.L.U32 UR47, UR48, 0x6, URZ ;  /* 0x00000006302f7899 */ /* 0x000fe2000800063f */
[----:B------:R-:W-:Y:S01]  /*03d0*/  SHF.R.S32.HI R240, RZ, 0x3, R9 ;  /* 0x00000003fff07819 */ /* 0x000fe20000011409 */
[----:B------:R-:W-:Y:S01]  /*03e0*/  USHF.L.U32 UR46, UR6, 0x5, URZ ;  /* 0x00000005062e7899 */ /* 0x000fe2000800063f */
[----:B------:R-:W-:Y:S01]  /*03f0*/  LEA.HI R0, R0, R2, RZ, 0x3 ;  /* 0x0000000200007211 */ /* 0x000fe200078f18ff */
[----:B------:R-:W-:Y:S01]  /*0400*/  ULDC UR52, c[0x0][0x214] ;  /* 0x0000850000347ab9 */ /* 0x000fe20000000800 */
[----:B------:R-:W-:Y:S01]  /*0410*/  LOP3.LUT R6, R9, 0xfffffff8, RZ, 0xc0, !PT ;  /* 0xfffffff809067812 */ /* 0x000fe200078ec0ff */
[----:B------:R-:W-:Y:S01]  /*0420*/  IMAD.U32 R252, RZ, RZ, UR15 ;  /* 0x0000000ffffc7e24 */ /* 0x000fe2000f8e00ff */
[----:B------:R-:W-:Y:S01]  /*0430*/  LOP3.LUT R0, R0, 0xfffffff8, RZ, 0xc0, !PT ;  /* 0xfffffff800007812 */ /* 0x000fe200078ec0ff */
[----:B------:R-:W-:Y:S01]  /*0440*/  IMAD.U32 R251, RZ, RZ, UR9 ;  /* 0x00000009fffb7e24 */ /* 0x000fe2000f8e00ff */
[----:B------:R-:W-:Y:S01]  /*0450*/  LOP3.LUT R11, R4, 0x7ffffffc, RZ, 0xc0, !PT ;  /* 0x7ffffffc040b7812 */ /* 0x000fe200078ec0ff */
[----:B------:R-:W-:Y:S01]  /*0460*/  IMAD.IADD R6, R10, 0x1, -R6 ;  /* 0x000000010a067824 */ /* 0x000fe200078e0a06 */
[C---:B------:R-:W-:Y:S01]  /*0470*/  LOP3.LUT R7, R5.reuse, 0xfffffff0, RZ, 0xc0, !PT ;  /* 0xfffffff005077812 */ /* 0x040fe200078ec0ff */
[----:B------:R-:W-:Y:S01]  /*0480*/  ULDC UR59, c[0x0][0x1c8] ;  /* 0x00007200003b7ab9 */ /* 0x000fe20000000800 */
[----:B------:R-:W-:Y:S01]  /*0490*/  LEA.HI R4, R5, R3, RZ, 0x1 ;  /* 0x0000000305047211 */ /* 0x000fe200078f08ff */
[----:B------:R-:W-:Y:S01]  /*04a0*/  IMAD.IADD R5, R2, 0x1, -R0 ;  /* 0x0000000102057824 */ /* 0x000fe200078e0a00 */
[----:B------:R-:W-:Y:S01]  /*04b0*/  SHF.R.S32.HI R2, RZ, 0x1f, R8 ;  /* 0x0000001fff027819 */ /* 0x000fe20000011408 */
[----:B------:R-:W-:Y:S01]  /*04c0*/  IMAD.SHL.U32 R0, R240, 0x40, RZ ;  /* 0x00000040f0007824 */ /* 0x000fe200078e00ff */
[----:B------:R-:W-:Y:S01]  /*04d0*/  LOP3.LUT R4, R4, 0xfffffffe, RZ, 0xc0, !PT ;  /* 0xfffffffe04047812 */ /* 0x000fe200078ec0ff */
[----:B------:R-:W-:Y:S01]  /*04e0*/  IMAD.IADD R7, R10, 0x1, -R7 ;  /* 0x000000010a077824 */ /* 0x000fe200078e0a07 */
[----:B------:R-:W-:Y:S01]  /*04f0*/  LEA.HI R227, R2, R8, RZ, 0x2 ;  /* 0x0000000802e37211 */ /* 0x000fe200078f10ff */
[----:B------:R-:W-:Y:S01]  /*0500*/  IMAD.IADD R13, R10, 0x1, -R11 ;  /* 0x000000010a0d7824 */ /* 0x000fe200078e0a0b */
[----:B------:R-:W-:Y:S01]  /*0510*/  LOP3.LUT R0, R0, 0x1c0, RZ, 0xc0, !PT ;  /* 0x000001c000007812 */ /* 0x000fe200078ec0ff */
[----:B------:R-:W-:Y:S01]  /*0520*/  IMAD.SHL.U32 R246, R6, 0x8, RZ ;  /* 0x0000000806f67824 */ /* 0x000fe200078e00ff */
[----:B------:R-:W-:Y:S01]  /*0530*/  SHF.R.S32.HI R244, RZ, 0x7, R244 ;  /* 0x00000007fff47819 */ /* 0x000fe200000114f4 */
[----:B------:R-:W-:Y:S01]  /*0540*/  IMAD.IADD R10, R3, 0x1, -R4 ;  /* 0x00000001030a7824 */ /* 0x000fe200078e0a04 */
[----:B------:R-:W-:Y:S01]  /*0550*/  SHF.R.S32.HI R3, RZ, 0x1f, R7 ;  /* 0x0000001fff037819 */ /* 0x000fe20000011407 */
[----:B------:R-:W-:Y:S01]  /*0560*/  ULDC.U8 UR10, c[0x0][0x3d0] ;  /* 0x0000f400000a7ab9 */ /* 0x000fe20000000000 */
[----:B------:R-:W-:Y:S01]  /*0570*/  SHF.R.U32.HI R2, RZ, 0x3, R0 ;  /* 0x00000003ff027819 */ /* 0x000fe20000011600 */
[----:B------:R-:W-:Y:S01]  /*0580*/  IMAD.SHL.U32 R217, R10, 0x200, RZ ;  /* 0x000002000ad97824 */ /* 0x000fe200078e00ff */
[----:B------:R-:W-:Y:S01]  /*0590*/  LOP3.LUT R0, R0, 0x38, R246, 0xf8, !PT ;  /* 0x0000003800007812 */ /* 0x000fe200078ef8f6 */
[----:B------:R-:W-:Y:S01]  /*05a0*/  IMAD.SHL.U32 R250, R244, 0x20, RZ ;  /* 0x00000020f4fa7824 */ /* 0x000fe200078e00ff */
[----:B------:R-:W-:Y:S01]  /*05b0*/  LEA.HI R11, R3, R7, RZ, 0x3 ;  /* 0x00000007030b7211 */ /* 0x000fe200078f18ff */
[----:B------:R-:W-:Y:S01]  /*05c0*/  ULDC UR53, c[0x0][0x224] ;  /* 0x0000890000357ab9 */ /* 0x000fe20000000800 */
[----:B------:R-:W-:Y:S01]  /*05d0*/  LOP3.LUT R8, R0, R2, RZ, 0x3c, !PT ;  /* 0x0000000200087212 */ /* 0x000fe200078e3cff */
[----:B------:R-:W-:Y:S01]  /*05e0*/  IMAD.SHL.U32 R0, R6, 0x40, RZ ;  /* 0x0000004006007824 */ /* 0x000fe200078e00ff */
[----:B------:R-:W-:Y:S01]  /*05f0*/  LOP3.LUT R2, R11, 0xfffffff8, RZ, 0xc0, !PT ;  /* 0xfffffff80b027812 */ /* 0x000fe200078ec0ff */
[----:B------:R-:W-:Y:S01]  /*0600*/  @UP5 UIMAD UR57, UR36, UR52, URZ ;  /* 0x00000034243952a4 */ /* 0x000fe2000f8e023f */
[----:B------:R-:W-:Y:S01]  /*0610*/  LOP3.LUT R3, R5, 0x1, RZ, 0xc0, !PT ;  /* 0x0000000105037812 */ /* 0x000fe200078ec0ff */
[----:B------:R-:W-:Y:S01]  /*0620*/  ULDC.64 UR4, c[0x0][0x118] ;  /* 0x0000460000047ab9 */ /* 0x000fe20000000a00 */
[----:B------:R-:W-:Y:S01]  /*0630*/  LOP3.LUT R0, R0, 0x1c0, RZ, 0xc0, !PT ;  /* 0x000001c000007812 */ /* 0x000fe200078ec0ff */
[----:B------:R-:W-:Y:S01]  /*0640*/  IMAD.IADD R7, R7, 0x1, -R2 ;  /* 0x0000000107077824 */ /* 0x000fe200078e0a02 */
[----:B------:R-:W-:Y:S01]  /*0650*/  ISETP.NE.U32.AND P0, PT, R3, 0x1, PT ;  /* 0x000000010300780c */ /* 0x000fe20003f05070 */
[----:B------:R-:W-:Y:S01]  /*0660*/  IMAD.SHL.U32 R2, R220, 0x10, RZ ;  /* 0x00000010dc027824 */ /* 0x000fe200078e00ff */
[----:B------:R-:W-:Y:S01]  /*0670*/  LOP3.LUT R212, R0, 0x8, R9, 0xf8, !PT ;  /* 0x0000000800d47812 */ /* 0x000fe200078ef809 */
[----:B------:R-:W-:Y:S01]  /*0680*/  ULOP3.LUT UR59, UR37, UR59, URZ, 0x3c, !UPT ;  /* 0x0000003b253b7292 */ /* 0x000fe2000f8e3c3f */
[----:B------:R-:W-:Y:S01]  /*0690*/  LOP3.LUT P4, RZ, R6, 0x2, RZ, 0xc0, !PT ;  /* 0x0000000206ff7812 */ /* 0x000fe2000788c0ff */
[----:B------:R-:W-:Y:S01]  /*06a0*/  USHF.R.S32.HI UR60, URZ, 0x1f, UR37 ;  /* 0x0000001f3f3c7899 */ /* 0x000fe20008011425 */
[----:B------:R-:W-:Y:S01]  /*06b0*/  LOP3.LUT R4, R0, 0x10, R2, 0xf8, !PT ;  /* 0x0000001000047812 */ /* 0x000fe200078ef802 */
[----:B------:R-:W-:Y:S01]  /*06c0*/  IMAD R2, R244, 0x800, R217 ;  /* 0x00000800f4027824 */ /* 0x000fe200078e02d9 */
[----:B------:R-:W-:Y:S01]  /*06d0*/  SHF.R.U32.HI R0, RZ, 0x3, R0 ;  /* 0x00000003ff007819 */ /* 0x000fe20000011600 */
[----:B------:R-:W-:Y:S01]  /*06e0*/  UISETP.NE.AND UP6, UPT, UR10, URZ, UPT ;  /* 0x0000003f0a00728c */ /* 0x000fe2000bfc5270 */
[----:B------:R-:W-:Y:S01]  /*06f0*/  LOP3.LUT R3, R4, 0x8, R9, 0xf8, !PT ;  /* 0x0000000804037812 */ /* 0x000fe200078ef809 */
[----:B------:R-:W-:Y:S01]  /*0700*/  IMAD.SHL.U32 R4, R10, 0x20, RZ ;  /* 0x000000200a047824 */ /* 0x000fe200078e00ff */
[----:B------:R-:W-:Y:S01]  /*0710*/  LOP3.LUT R212, R212, R0, RZ, 0x3c, !PT ;  /* 0x00000000d4d47212 */ /* 0x000fe200078e3cff */
[----:B------:R-:W-:Y:S01]  /*0720*/  USHF.R.S32.HI UR61, URZ, 0x1f, UR37 ;  /* 0x0000001f3f3d7899 */ /* 0x000fe20008011425 */
[----:B------:R-:W-:Y:S01]  /*0730*/  LOP3.LUT R217, R217, R3, R0, 0xf6, !PT ;  /* 0x00000003d9d97212 */ /* 0x000fe200078ef600 */
[C---:B------:R-:W-:Y:S01]  /*0740*/  IMAD.SHL.U32 R3, R5.reuse, 0x40, RZ ;  /* 0x0000004005037824 */ /* 0x040fe200078e00ff */
[----:B------:R-:W-:Y:S01]  /*0750*/  SHF.R.S32.HI R0, RZ, 0x6, R12 ;  /* 0x00000006ff007819 */ /* 0x000fe2000001140c */
[----:B------:R-:W-:Y:S01]  /*0760*/  IMAD.IADD R212, R2, 0x1, R212 ;  /* 0x0000000102d47824 */ /* 0x000fe200078e02d4 */
[----:B------:R-:W-:Y:S01]  /*0770*/  LOP3.LUT P3, RZ, R6, 0x4, RZ, 0xc0, !PT ;  /* 0x0000000406ff7812 */ /* 0x000fe2000786c0ff */
[----:B------:R-:W-:Y:S01]  /*0780*/  UIMAD.WIDE.U32 UR42, UR38, UR44, URZ ;  /* 0x0000002c262a72a5 */ /* 0x000fe2000f8e003f */
[----:B------:R-:W-:Y:S01]  /*0790*/  SEL R234, R234, 0x10, !P0 ;  /* 0x00000010eaea7807 */ /* 0x000fe20004000000 */
[C---:B------:R-:W-:Y:S01]  /*07a0*/  IMAD R226, R0.reuse, 0x200, R8 ;  /* 0x0000020000e27824 */ /* 0x040fe200078e0208 */
[----:B------:R-:W-:Y:S01]  /*07b0*/  R2P PR, R5, 0x6 ;  /* 0x0000000605007804 */ /* 0x000fe20000000000 */
[----:B------:R-:W-:Y:S01]  /*07c0*/  IMAD.SHL.U32 R2, R0, 0x8, RZ ;  /* 0x0000000800027824 */ /* 0x000fe200078e00ff */
[----:B------:R-:W-:Y:S01]  /*07d0*/  LOP3.LUT R0, R3, 0x1c0, RZ, 0xc0, !PT ;  /* 0x000001c003007812 */ /* 0x000fe200078ec0ff */
[C---:B------:R-:W-:Y:S01]  /*07e0*/  IMAD.SHL.U32 R5, R7.reuse, 0x40, RZ ;  /* 0x0000004007057824 */ /* 0x040fe200078e00ff */
[----:B------:R-:W-:Y:S01]  /*07f0*/  LOP3.LUT P6, RZ, R7, 0x2, RZ, 0xc0, !PT ;  /* 0x0000000207ff7812 */ /* 0x000fe200078cc0ff */
[----:B------:R-:W-:Y:S01]  /*0800*/  IMAD.SHL.U32 R213, R212, 0x2, RZ ;  /* 0x00000002d4d57824 */ /* 0x000fe200078e00ff */
[----:B------:R-:W-:Y:S01]  /*0810*/  LOP3.LUT R2, R2, 0x18, RZ, 0xc0, !PT ;  /* 0x0000001802027812 */ /* 0x000fe200078ec0ff */
[----:B------:R-:W-:Y:S01]  /*0820*/  IMAD.SHL.U32 R226, R226, 0x2, RZ ;  /* 0x00000002e2e27824 */ /* 0x000fe200078e00ff */
[----:B------:R-:W-:Y:S01]  /*0830*/  SHF.R.U32.HI R3, RZ, 0x3, R0 ;  /* 0x00000003ff037819 */ /* 0x000fe20000011600 */
[----:B------:R-:W-:Y:S01]  /*0840*/  UIMAD UR54, UR39, UR44, URZ ;  /* 0x0000002c273672a4 */ /* 0x000fe2000f8e023f */
[----:B------:R-:W-:Y:S01]  /*0850*/  LOP3.LUT R8, R2, 0x20, R4, 0xf8, !PT ;  /* 0x0000002002087812 */ /* 0x000fe200078ef804 */
[----:B------:R-:W-:Y:S01]  /*0860*/  USHF.R.S32.HI UR56, URZ, 0x1f, UR49 ;  /* 0x0000001f3f387899 */ /* 0x000fe20008011431 */
[----:B------:R-:W-:Y:S01]  /*0870*/  LOP3.LUT R6, R3, R0, R2, 0x1e, !PT ;  /* 0x0000000003067212 */ /* 0x000fe200078e1e02 */
[----:B------:R-:W-:Y:S01]  /*0880*/  UIMAD UR53, UR7, UR53, URZ ;  /* 0x00000035073572a4 */ /* 0x000fe2000f8e023f */
[----:B------:R-:W-:Y:S01]  /*0890*/  LOP3.LUT R2, R0, 0x20, R250, 0xf8, !PT ;  /* 0x0000002000027812 */ /* 0x000fe200078ef8fa */
[----:B------:R-:W-:Y:S01]  /*08a0*/  IMAD.SHL.U32 R0, R13, 0x2, RZ ;  /* 0x000000020d007824 */ /* 0x000fe200078e00ff */
[----:B------:R-:W-:Y:S01]  /*08b0*/  LOP3.LUT P5, RZ, R7, 0x4, RZ, 0xc0, !PT ;  /* 0x0000000407ff7812 */ /* 0x000fe200078ac0ff */
[----:B------:R-:W-:Y:S01]  /*08c0*/  @!UP5 UIMAD UR52, UR8, UR52, URZ ;  /* 0x000000340834d2a4 */ /* 0x000fe2000f8e023f */
[----:B------:R-:W-:Y:S01]  /*08d0*/  LOP3.LUT R3, R2, R3, RZ, 0x3c, !PT ;  /* 0x0000000302037212 */ /* 0x000fe200078e3cff */
[--C-:B------:R-:W-:Y:S01]  /*08e0*/  IMAD R4, R245, 0x400, R0.reuse ;  /* 0x00000400f5047824 */ /* 0x100fe200078e0200 */
[----:B------:R-:W-:Y:S01]  /*08f0*/  SEL R216, R218, 0xffffffc0, !P3 ;  /* 0xffffffc0dad87807 */ /* 0x000fe20005800000 */
[----:B------:R-:W-:Y:S01]  /*0900*/  IMAD R2, R220, 0x400, R0 ;  /* 0x00000400dc027824 */ /* 0x000fe200078e0200 */
[----:B------:R-:W-:Y:S01]  /*0910*/  LOP3.LUT R0, R5, 0x1c0, RZ, 0xc0, !PT ;  /* 0x000001c005007812 */ /* 0x000fe200078ec0ff */
[----:B------:R-:W-:Y:S01]  /*0920*/  IMAD.IADD R232, R4, 0x1, R3 ;  /* 0x0000000104e87824 */ /* 0x000fe200078e0203 */
[----:B------:R-:W-:Y:S01]  /*0930*/  SEL R218, R218, 0xffffffc0, !P5 ;  /* 0xffffffc0dada7807 */ /* 0x000fe20006800000 */
[----:B------:R-:W-:Y:S01]  /*0940*/  IMAD.IADD R6, R2, 0x1, R6 ;  /* 0x0000000102067824 */ /* 0x000fe200078e0206 */
[--C-:B------:R-:W-:Y:S01]  /*0950*/  SHF.R.U32.HI R2, RZ, 0x3, R0.reuse ;  /* 0x00000003ff027819 */ /* 0x100fe20000011600 */
[----:B------:R-:W-:Y:S01]  /*0960*/  IMAD.SHL.U32 R4, R10, 0x8, RZ ;  /* 0x000000080a047824 */ /* 0x000fe200078e00ff */
[----:B------:R-:W-:Y:S01]  /*0970*/  SHF.R.S32.HI R227, RZ, 0x2, R227 ;  /* 0x00000002ffe37819 */ /* 0x000fe200000114e3 */
        /* <DEDUP_REMOVED lines=23> */
[C---:B------:R-:W-:Y:S01]  /*0af0*/  IADD3 R242, R241.reuse, 0x40, RZ ;  /* 0x00000040f1f27810 */ /* 0x040fe20007ffe0ff */
[----:B------:R-:W-:Y:S01]  /*0b00*/  IMAD.IADD R215, R214, 0x1, R222 ;  /* 0x00000001d6d77824 */ /* 0x000fe200078e02de */
[----:B------:R-:W-:Y:S01]  /*0b10*/  @P2 IADD3 R242, R241, -0x40, RZ ;  /* 0xffffffc0f1f22810 */ /* 0x000fe20007ffe0ff */
[----:B------:R-:W-:Y:S01]  /*0b20*/  IMAD.IADD R221, R218, 0x1, R220 ;  /* 0x00000001dadd7824 */ /* 0x000fe200078e02dc */
[----:B------:R-:W-:Y:S01]  /*0b30*/  USHF.R.S32.HI UR50, URZ, 0x1f, UR46 ;  /* 0x0000001f3f327899 */ /* 0x000fe2000801142e */
[----:B------:R-:W-:Y:S01]  /*0b40*/  IMAD R212, R212, 0x2, R216 ;  /* 0x00000002d4d47824 */ /* 0x000fe200078e02d8 */
[----:B------:R-:W-:Y:S01]  /*0b50*/  ULDC.U8 UR34, c[0x0][0x2d8] ;  /* 0x0000b60000227ab9 */ /* 0x000fe20000000000 */
[----:B------:R-:W-:-:S02]  /*0b60*/  IMAD.IADD R3, R216, 0x1, R2 ;  /* 0x00000001d8037824 */ /* 0x000fc400078e0202 */
[C---:B------:R-:W-:Y:S02]  /*0b70*/  IMAD R216, R217.reuse, 0x2, R216 ;  /* 0x00000002d9d87824 */ /* 0x040fe400078e02d8 */
[----:B------:R-:W-:Y:S02]  /*0b80*/  IMAD.IADD R219, R214, 0x1, R218 ;  /* 0x00000001d6db7824 */ /* 0x000fe400078e02da */
[----:B------:R-:W-:Y:S02]  /*0b90*/  IMAD.IADD R223, R222, 0x1, R220 ;  /* 0x00000001dedf7824 */ /* 0x000fe400078e02dc */
[----:B------:R-:W-:Y:S02]  /*0ba0*/  IMAD.SHL.U32 R217, R217, 0x2, RZ ;  /* 0x00000002d9d97824 */ /* 0x000fe400078e00ff */
[----:B------:R-:W-:Y:S02]  /*0bb0*/  IMAD.IADD R234, R234, 0x1, R233 ;  /* 0x00000001eaea7824 */ /* 0x000fe400078e02e9 */
[----:B------:R-:W-:-:S02]  /*0bc0*/  IMAD.IADD R218, R215, 0x1, R218 ;  /* 0x00000001d7da7824 */ /* 0x000fc400078e02da */
[----:B------:R-:W-:Y:S02]  /*0bd0*/  IMAD.IADD R222, R222, 0x1, R221 ;  /* 0x00000001dede7824 */ /* 0x000fe400078e02dd */
.L_x_578:
        /* <DEDUP_REMOVED lines=16> */
[----:B------:R-:W-:Y:S01]  /*0ce0*/  IMAD.U32 R5, RZ, RZ, UR7 ;  /* 0x00000007ff057e24 */ /* 0x000fe2000f8e00ff */
[----:B------:R-:W-:-:S02]  /*0cf0*/  UISETP.NE.AND UP4, UPT, UR13, URZ, UPT ;  /* 0x0000003f0d00728c */ /* 0x000fc4000bf85270 */
[----:B------:R-:W-:Y:S02]  /*0d00*/  @UP3 UIADD3 UR6, UP0, UR14, UR10, URZ ;  /* 0x0000000a0e063290 */ /* 0x000fe4000ff1e03f */
        /* <DEDUP_REMOVED lines=34> */
.L_x_550:
        /* <DEDUP_REMOVED lines=22> */
[----:B------:R-:W-:Y:S02]  /*1090*/  UIMAD UR9, UR41, UR10, URZ ;  /* 0x0000000a290972a4 */ /* 0x000fe4000f8e023f */
[----:B-1----:R-:W-:Y:S02]  /*10a0*/  UISETP.NE.AND UP0, UPT, UR35, -0x1, UPT ;  /* 0xffffffff2300788c */ /* 0x002fe4000bf05270 */
[----:B------:R-:W-:Y:S02]  /*10b0*/  UIADD3 UR8, UR31, 0x3f, URZ ;  /* 0x0000003f1f087890 */ /* 0x000fe4000fffe03f */
[----:B------:R-:W-:Y:S02]  /*10c0*/  UIMAD UR12, UR36, UR11, UR9 ;  /* 0x0000000b240c72a4 */ /* 0x000fe4000f8e0209 */
[----:B------:R-:W-:Y:S01]  /*10d0*/  USHF.R.S32.HI UR9, URZ, 0x1f, UR8 ;  /* 0x0000001f3f097899 */ /* 0x000fe20008011408 */
[----:B------:R-:W-:Y:S01]  /*10e0*/  PLOP3.LUT P1, PT, PT, PT, UP0, 0x80, 0x0 ;  /* 0x000000000000781c */ /* 0x000fe20003f2f008 */
[----:B------:R-:W-:-:S02]  /*10f0*/  ULDC.64 UR14, c[0x0][0x190] ;  /* 0x00006400000e7ab9 */ /* 0x000fc40000000a00 */
[----:B------:R-:W-:Y:S02]  /*1100*/  ULEA.HI UR11, UR9, UR8, URZ, 0x6 ;  /* 0x00000008090b7291 */ /* 0x000fe4000f8f303f */
[----:B------:R-:W-:Y:S02]  /*1110*/  UIMAD.WIDE.U32 UR6, UR36, UR10, URZ ;  /* 0x0000000a240672a5 */ /* 0x000fe4000f8e003f */
[----:B------:R-:W-:Y:S02]  /*1120*/  UISETP.NE.AND UP2, UPT, UR13, -0x1, UPT ;  /* 0xffffffff0d00788c */ /* 0x000fe4000bf45270 */
[----:B------:R-:W-:Y:S02]  /*1130*/  UIMAD.WIDE.U32 UR8, UR13, UR14, URZ ;  /* 0x0000000e0d0872a5 */ /* 0x000fe4000f8e003f */
[----:B------:R-:W-:Y:S02]  /*1140*/  @UP0 UIADD3 UR10, UR33, UR35, URZ ;  /* 0x00000023210a0290 */ /* 0x000fe4000fffe03f */
[----:B------:R-:W-:-:S02]  /*1150*/  ULDC.64 UR16, c[0x0][0x198] ;  /* 0x0000660000107ab9 */ /* 0x000fc40000000a00 */
[----:B------:R-:W-:Y:S02]  /*1160*/  UIADD3 UR28, UR7, UR12, URZ ;  /* 0x0000000c071c7290 */ /* 0x000fe4000fffe03f */
[----:B------:R-:W-:Y:S02]  /*1170*/  USEL UR40, UR6, UR8, !UP2 ;  /* 0x0000000806287287 */ /* 0x000fe4000d000000 */
[----:B------:R-:W-:Y:S02]  /*1180*/  @UP0 UIMAD.WIDE.U32 UR6, UR10, UR16, URZ ;  /* 0x000000100a0602a5 */ /* 0x000fe4000f8e003f */
[----:B------:R-:W-:Y:S02]  /*1190*/  ULOP3.LUT UR8, UR11, 0xffffffc0, URZ, 0xc0, !UPT ;  /* 0xffffffc00b087892 */ /* 0x000fe4000f8ec03f */
[----:B------:R-:W-:Y:S02]  /*11a0*/  @UP0 UIMAD UR30, UR10, UR17, UR7 ;  /* 0x000000110a1e02a4 */ /* 0x000fe4000f8e0207 */
[----:B------:R-:W-:-:S02]  /*11b0*/  UIMAD UR7, UR13, UR15, URZ ;  /* 0x0000000f0d0772a4 */ /* 0x000fc4000f8e023f */
[----:B------:R-:W-:Y:S02]  /*11c0*/  UIADD3 UR15, UR8, -0x40, URZ ;  /* 0xffffffc0080f7890 */ /* 0x000fe4000fffe03f */
        /* <DEDUP_REMOVED lines=17> */
.L_x_552:
        /* <DEDUP_REMOVED lines=18> */
.L_x_553:
        /* <DEDUP_REMOVED lines=8> */
[----:B------:R-:W-:Y:S02]  /*1480*/  USHF.R.S32.HI UR19, URZ, 0x1f, UR18 ;  /* 0x0000001f3f137899 */ /* 0x000fe40008011412 */
[----:B------:R-:W-:-:S02]  /*1490*/  @UP2 UMOV UR22, UR6 ;  /* 0x0000000600162c82 */ /* 0x000fc40008000000 */
        /* <DEDUP_REMOVED lines=8> */
[----:B------:R-:W-:Y:S01]  /*1520*/  UIMAD UR6, UR41, UR10, UR55 ;  /* 0x0000000a290672a4 */ /* 0x000fe2000f8e0237 */
[----:B------:R-:W2:Y:S03]  /*1530*/  S2UR UR10, SR_CTAID.X ;  /* 0x00000000000a79c3 */ /* 0x000ea60000002500 */
        /* <DEDUP_REMOVED lines=8> */
[----:B------:R-:W-:Y:S01]  /*15c0*/  ULDC.64 UR8, c[0x0][0x3d8] ;  /* 0x0000f60000087ab9 */ /* 0x000fe20000000a00 */
[----:B-1----:R-:W-:Y:S01]  /*15d0*/  IMAD.MOV R4, RZ, RZ, -R5 ;  /* 0x000000ffff047224 */ /* 0x002fe200078e0a05 */
[----:B--2---:R-:W-:-:S03]  /*15e0*/  UIMAD.WIDE.U32 UR6, UR10, UR8, URZ ;  /* 0x000000080a0672a5 */ /* 0x004fc6000f8e003f */
[----:B------:R-:W-:Y:S01]  /*15f0*/  IMAD R6, R4, R8, RZ ;  /* 0x0000000804067224 */ /* 0x000fe200078e02ff */
[----:B------:R-:W-:Y:S01]  /*1600*/  USEL UR14, UR6, URZ, UP6 ;  /* 0x0000003f060e7287 */ /* 0x000fe2000b000000 */
[----:B------:R-:W-:Y:S01]  /*1610*/  IMAD.MOV.U32 R4, RZ, RZ, RZ ;  /* 0x000000ffff047224 */ /* 0x000fe200078e00ff */
[----:B------:R-:W-:Y:S02]  /*1620*/  UIMAD UR9, UR10, UR9, UR7 ;  /* 0x000000090a0972a4 */ /* 0x000fe4000f8e0207 */
[----:B------:R-:W-:Y:S01]  /*1630*/  USHF.L.U64.HI UR6, UR36, 0x7, UR41 ;  /* 0x0000000724067899 */ /* 0x000fe20008010229 */
[----:B------:R-:W-:Y:S01]  /*1640*/  IMAD.HI.U32 R4, R5, R6, R4 ;  /* 0x0000000605047227 */ /* 0x000fe200078e0004 */
[----:B------:R-:W-:Y:S02]  /*1650*/  USHF.L.U32 UR10, UR36, 0x7, URZ ;  /* 0x00000007240a7899 */ /* 0x000fe4000800063f */
[----:B------:R-:W-:Y:S01]  /*1660*/  USEL UR7, UR6, URZ, UP1 ;  /* 0x0000003f06077287 */ /* 0x000fe20008800000 */
[----:B------:R-:W-:Y:S01]  /*1670*/  IMAD.MOV.U32 R5, RZ, RZ, R7 ;  /* 0x000000ffff057224 */ /* 0x000fe200078e0007 */
[----:B------:R-:W-:-:S03]  /*1680*/  USEL UR6, UR10, URZ, UP1 ;  /* 0x0000003f0a067287 */ /* 0x000fc60008800000 */
[----:B------:R-:W-:Y:S01]  /*1690*/  IMAD.HI.U32 R4, R4, R5, RZ ;  /* 0x0000000504047227 */ /* 0x000fe200078e00ff */
[----:B------:R-:W-:Y:S02]  /*16a0*/  UIADD3 UR6, UP1, UR15, UR6, URZ ;  /* 0x000000060f067290 */ /* 0x000fe4000ff3e03f */
[----:B------:R-:W-:Y:S01]  /*16b0*/  ULDC UR10, c[0x0][0x234] ;  /* 0x00008d00000a7ab9 */ /* 0x000fe20000000800 */
[----:B------:R-:W-:Y:S01]  /*16c0*/  IMAD.MOV R6, RZ, RZ, -R4 ;  /* 0x000000ffff067224 */ /* 0x000fe200078e0a04 */
[----:B------:R-:W-:Y:S02]  /*16d0*/  UIADD3.X UR8, UR24, UR7, URZ, UP1, !UPT ;  /* 0x0000000718087290 */ /* 0x000fe40008ffe43f */
[----:B------:R-:W-:Y:S01]  /*16e0*/  UIMAD UR7, UR39, UR6, URZ ;  /* 0x00000006270772a4 */ /* 0x000fe2000f8e023f */
[----:B------:R-:W-:-:S03]  /*16f0*/  IMAD R5, R8, R6, R5 ;  /* 0x0000000608057224 */ /* 0x000fc600078e0205 */
[----:B------:R-:W-:Y:S02]  /*1700*/  UIMAD UR8, UR38, UR8, UR7 ;  /* 0x00000008260872a4 */ /* 0x000fe4000f8e0207 */
[----:B------:R-:W-:Y:S01]  /*1710*/  ISETP.GT.U32.AND P0, PT, R8, R5, PT ;  /* 0x000000050800720c */ /* 0x000fe20003f04070 */
[----:B------:R-:W-:-:S04]  /*1720*/  @UP5 USEL UR7, UR57, UR13, !UP2 ;  /* 0x0000000d39075287 */ /* 0x000fc8000d000000 */
[----:B------:R-:W-:Y:S02]  /*1730*/  @UP5 UIMAD UR12, UR37, UR10, UR7 ;  /* 0x0000000a250c52a4 */ /* 0x000fe4000f8e0207 */
[----:B------:R-:W-:Y:S02]  /*1740*/  UIMAD.WIDE.U32 UR6, UR38, UR6, URZ ;  /* 0x00000006260672a5 */ /* 0x000fe4000f8e003f */
[----:B------:R-:W-:Y:S02]  /*1750*/  USEL UR10, UR9, URZ, UP6 ;  /* 0x0000003f090a7287 */ /* 0x000fe4000b000000 */
[----:B------:R-:W-:Y:S02]  /*1760*/  UIADD3 UR9, UR7, UR8, URZ ;  /* 0x0000000807097290 */ /* 0x000fe4000fffe03f */
[----:B------:R-:W-:Y:S01]  /*1770*/  @!P0 IMAD.IADD R5, R5, 0x1, -R8 ;  /* 0x0000000105058824 */ /* 0x000fe200078e0a08 */
[----:B------:R-:W-:Y:S01]  /*1780*/  @!P0 IADD3 R4, R4, 0x1, RZ ;  /* 0x0000000104048810 */ /* 0x000fe20007ffe0ff */
[----:B------:R-:W-:Y:S01]  /*1790*/  @!UP5 UMOV UR12, UR52 ;  /* 0x00000034000cdc82 */ /* 0x000fe20008000000 */
[----:B------:R-:W-:-:S02]  /*17a0*/  ISETP.LE.AND P0, PT, RZ, UR59, PT ;  /* 0x0000003bff007c0c */ /* 0x000fc4000bf03270 */
        /* <DEDUP_REMOVED lines=12> */
.L_x_554:
[----:B------:R-:W-:Y:S02]  /*1870*/  UMOV UR8, UR53 ;  /* 0x0000003500087c82 */ /* 0x000fe40008000000 */
.L_x_555:
[----:B------:R-:W-:Y:S01]  /*1880*/  UIADD3 UR6, UP4, UP3, UR6, UR47, UR49 ;  /* 0x0000002f06067290 */ /* 0x000fe2000fb9e031 */
[----:B------:R-:W-:Y:S01]  /*1890*/  SHF.R.S32.HI R25, RZ, 0x1f, R240 ;  /* 0x0000001fff197819 */ /* 0x000fe200000114f0 */
[----:B------:R-:W1:Y:S01]  /*18a0*/  S2R R24, SR_TID.X ;  /* 0x0000000000187919 */ /* 0x000e620000002100 */
[----:B------:R-:W-:Y:S01]  /*18b0*/  IADD3 R5, P0, R240, UR15, RZ ;  /* 0x0000000ff0057c10 */ /* 0x000fe2000ff1e0ff */
[----:B------:R-:W-:Y:S01]  /*18c0*/  UIADD3 UR20, UP2, UP1, UR14, UR6, UR16 ;  /* 0x000000060e147290 */ /* 0x000fe2000f95e010 */
[--C-:B------:R-:W-:Y:S01]  /*18d0*/  SHF.R.S32.HI R247, RZ, 0x1f, R246.reuse ;  /* 0x0000001ffff77819 */ /* 0x100fe200000114f6 */
[----:B------:R-:W-:Y:S01]  /*18e0*/  UIADD3.X UR6, UR9, UR51, UR56, UP4, UP3 ;  /* 0x0000003309067290 */ /* 0x000fe2000a7e6438 */
[----:B------:R-:W-:Y:S01]  /*18f0*/  IADD3.X R9, R25, UR24, RZ, P0, !PT ;  /* 0x0000001819097c10 */ /* 0x000fe200087fe4ff */
[----:B------:R-:W-:Y:S01]  /*1900*/  UIADD3 UR13, UR15, UR12, URZ ;  /* 0x0000000c0f0d7290 */ /* 0x000fe2000fffe03f */
[----:B------:R-:W-:Y:S01]  /*1910*/  IMAD.U32 R11, RZ, RZ, UR37 ;  /* 0x00000025ff0b7e24 */ /* 0x000fe2000f8e00ff */
[----:B------:R-:W-:Y:S01]  /*1920*/  UIADD3.X UR17, UR10, UR6, UR11, UP2, UP1 ;  /* 0x000000060a117290 */ /* 0x000fe200097e240b */
[----:B------:R-:W-:Y:S01]  /*1930*/  IMAD.WIDE.U32 R6, R5, c[0x0][0x190], R246 ;  /* 0x0000640005067a25 */ /* 0x000fe200078e00f6 */
[----:B------:R-:W-:Y:S01]  /*1940*/  BSSY B1, `(.L_x_551) ;  /* 0x000077a000017945 */ /* 0x000fe20003800000 */
[----:B------:R-:W-:-:S02]  /*1950*/  ULDC.64 UR6, c[0x0][0x1a8] ;  /* 0x00006a0000067ab9 */ /* 0x000fc40000000a00 */
[----:B------:R-:W-:Y:S01]  /*1960*/  UIMAD UR6, UR60, UR6, URZ ;  /* 0x000000063c0672a4 */ /* 0x000fe2000f8e023f */
[----:B------:R-:W-:Y:S01]  /*1970*/  IMAD R9, R9, c[0x0][0x190], RZ ;  /* 0x0000640009097a24 */ /* 0x000fe200078e02ff */
[----:B------:R-:W-:Y:S01]  /*1980*/  IADD3 R8, P0, R6, UR40, RZ ;  /* 0x0000002806087c10 */ /* 0x000fe2000ff1e0ff */
[----:B------:R-:W-:Y:S02]  /*1990*/  ULDC UR40, c[0x0][0x2e8] ;  /* 0x0000ba0000287ab9 */ /* 0x000fe40000000800 */
[----:B------:R-:W-:Y:S01]  /*19a0*/  UIMAD UR16, UR37, UR7, UR6 ;  /* 0x00000007251072a4 */ /* 0x000fe2000f8e0206 */
[----:B------:R-:W-:Y:S02]  /*19b0*/  IMAD R5, R5, c[0x0][0x194], R9 ;  /* 0x0000650005057a24 */ /* 0x000fe400078e0209 */
[----:B------:R-:W-:Y:S02]  /*19c0*/  ULDC.64 UR6, c[0x0][0x378] ;  /* 0x0000de0000067ab9 */ /* 0x000fe40000000a00 */
[----:B------:R-:W-:Y:S01]  /*19d0*/  UIMAD UR6, UR60, UR6, URZ ;  /* 0x000000063c0672a4 */ /* 0x000fe2000f8e023f */
[----:B------:R-:W-:Y:S01]  /*19e0*/  IADD3.X R9, R7, UR28, R5, P0, !PT ;  /* 0x0000001c07097c10 */ /* 0x000fe200087fe405 */
[----:B------:R-:W-:Y:S01]  /*19f0*/  IMAD.U32 R5, RZ, RZ, UR15 ;  /* 0x0000000fff057e24 */ /* 0x000fe2000f8e00ff */
[----:B------:R-:W-:Y:S01]  /*1a00*/  IADD3 R6, P0, R246, UR22, RZ ;  /* 0x00000016f6067c10 */ /* 0x000fe2000ff1e0ff */
[----:B------:R-:W-:-:S02]  /*1a10*/  UIMAD UR14, UR37, UR7, UR6 ;  /* 0x00000007250e72a4 */ /* 0x000fc4000f8e0206 */
[----:B------:R-:W-:Y:S01]  /*1a20*/  IMAD.WIDE.U32 R8, R11, c[0x0][0x1a8], R8 ;  /* 0x00006a000b087a25 */ /* 0x000fe200078e0008 */
[----:B------:R-:W-:Y:S01]  /*1a30*/  ULDC.64 UR6, c[0x0][0x370] ;  /* 0x0000dc0000067ab9 */ /* 0x000fe20000000a00 */
[----:B------:R-:W-:Y:S01]  /*1a40*/  IADD3.X R7, R247, UR23, RZ, P0, !PT ;  /* 0x00000017f7077c10 */ /* 0x000fe200087fe4ff */
[----:B------:R-:W-:Y:S02]  /*1a50*/  UIMAD UR6, UR24, UR6, URZ ;  /* 0x00000006180672a4 */ /* 0x000fe4000f8e023f */
[----:B------:R-:W-:Y:S01]  /*1a60*/  LEA R230, P2, R8, c[0x0][0x160], 0x1 ;  /* 0x0000580008e67a11 */ /* 0x000fe200078408ff */
[----:B------:R-:W-:Y:S01]  /*1a70*/  UMOV UR24, 0x4 ;  /* 0x0000000400187882 */ /* 0x000fe20000000000 */
[----:B------:R-:W-:Y:S01]  /*1a80*/  IMAD.WIDE.U32 R6, R5, c[0x0][0x370], R6 ;  /* 0x0000dc0005067a25 */ /* 0x000fe200078e0006 */
[----:B------:R-:W-:Y:S01]  /*1a90*/  UIMAD UR11, UR15, UR7, UR6 ;  /* 0x000000070f0b72a4 */ /* 0x000fe2000f8e0206 */
[----:B-1----:R-:W-:Y:S01]  /*1aa0*/  SHF.R.S32.HI R5, RZ, 0x1f, R24 ;  /* 0x0000001fff057819 */ /* 0x002fe20000011418 */
[----:B------:R-:W-:-:S02]  /*1ab0*/  UIADD3 UR6, UR15, UR8, URZ ;  /* 0x000000080f067290 */ /* 0x000fc4000fffe03f */
[----:B------:R-:W-:Y:S01]  /*1ac0*/  ULDC.64 UR22, c[0x0][0x200] ;  /* 0x0000800000167ab9 */ /* 0x000fe20000000a00 */
[----:B------:R-:W-:Y:S01]  /*1ad0*/  LEA.HI R5, R5, R24, RZ, 0x5 ;  /* 0x0000001805057211 */ /* 0x000fe200078f28ff */
[----:B------:R-:W-:Y:S01]  /*1ae0*/  ULDC.64 UR8, c[0x0][0x3c8] ;  /* 0x0000f20000087ab9 */ /* 0x000fe20000000a00 */
[----:B------:R-:W-:Y:S01]  /*1af0*/  IADD3 R7, R7, UR11, RZ ;  /* 0x0000000b07077c10 */ /* 0x000fe2000fffe0ff */
[----:B------:R-:W-:Y:S01]  /*1b00*/  UIMAD.WIDE UR6, UR6, UR24, UR8 ;  /* 0x00000018060672a5 */ /* 0x000fe2000f8e0208 */
[----:B------:R-:W-:Y:S01]  /*1b10*/  LOP3.LUT R10, R5, 0xffffffe0, RZ, 0xc0, !PT ;  /* 0xffffffe0050a7812 */ /* 0x000fe200078ec0ff */
[----:B------:R-:W-:Y:S01]  /*1b20*/  UIADD3 UR8, UR29, -0x1, URZ ;  /* 0xffffffff1d087890 */ /* 0x000fe2000fffe03f */
[----:B------:R-:W-:Y:S01]  /*1b30*/  SHF.R.S32.HI R5, RZ, 0x5, R5 ;  /* 0x00000005ff057819 */ /* 0x000fe20000011405 */
[----:B------:R-:W-:Y:S01]  /*1b40*/  IMAD.WIDE.U32 R6, R11, c[0x0][0x378], R6 ;  /* 0x0000de000b067a25 */ /* 0x000fe200078e0006 */
[----:B------:R-:W-:Y:S02]  /*1b50*/  IADD3 R11, R9, UR16, RZ ;  /* 0x00000010090b7c10 */ /* 0x000fe4000fffe0ff */
[----:B------:R-:W-:Y:S01]  /*1b60*/  UMOV UR10, UR6 ;  /* 0x00000006000a7c82 */ /* 0x000fe20008000000 */
[----:B------:R-:W-:Y:S01]  /*1b70*/  IMAD.IADD R24, R24, 0x1, -R10 ;  /* 0x0000000118187824 */ /* 0x000fe200078e0a0a */
[----:B------:R-:W-:Y:S01]  /*1b80*/  UIADD3 UR6, -UR21, UR31, UR18 ;  /* 0x0000001f15067290 */ /* 0x000fe2000fffe112 */
[----:B------:R-:W-:Y:S01]  /*1b90*/  LEA.HI.X R231, R8, c[0x0][0x164], R11, 0x1, P2 ;  /* 0x0000590008e77a11 */ /* 0x000fe200010f0c0b */
[----:B------:R-:W-:Y:S01]  /*1ba0*/  IMAD R9, R25, c[0x0][0x370], RZ ;  /* 0x0000dc0019097a24 */ /* 0x000fe200078e02ff */
[----:B------:R-:W-:Y:S01]  /*1bb0*/  IADD3 R7, R7, UR14, RZ ;  /* 0x0000000e07077c10 */ /* 0x000fe2000fffe0ff */
[----:B------:R-:W-:Y:S01]  /*1bc0*/  UIADD3 UR6, UR6, -UR40, URZ ;  /* 0x8000002806067290 */ /* 0x000fe2000fffe03f */
[----:B------:R-:W-:Y:S01]  /*1bd0*/  IMAD R5, R5, UR48, R24 ;  /* 0x0000003005057c24 */ /* 0x000fe2000f8e0218 */
[----:B------:R-:W-:Y:S01]  /*1be0*/  UMOV UR9, UR7 ;  /* 0x0000000700097c82 */ /* 0x000fe20008000000 */
[C---:B------:R-:W-:Y:S01]  /*1bf0*/  IMAD R9, R240.reuse, c[0x0][0x374], R9 ;  /* 0x0000dd00f0097a24 */ /* 0x040fe200078e0209 */
[----:B------:R-:W-:Y:S01]  /*1c00*/  USHF.R.S32.HI UR12, URZ, 0x1f, UR6 ;  /* 0x0000001f3f0c7899 */ /* 0x000fe20008011406 */
[----:B------:R-:W-:Y:S01]  /*1c10*/  IMAD.WIDE.U32 R6, R240, c[0x0][0x370], R6 ;  /* 0x0000dc00f0067a25 */ /* 0x000fe200078e0006 */
[----:B------:R-:W-:-:S02]  /*1c20*/  IADD3 R10, P0, R5, UR20, RZ ;  /* 0x00000014050a7c10 */ /* 0x000fc4000ff1e0ff */
[----:B------:R-:W-:Y:S02]  /*1c30*/  ULEA.HI UR12, UR12, UR6, URZ, 0x6 ;  /* 0x000000060c0c7291 */ /* 0x000fe4000f8f303f */
[----:B------:R-:W-:Y:S01]  /*1c40*/  LEA.HI.X.SX32 R8, R5, UR17, 0x1, P0 ;  /* 0x0000001105087c11 */ /* 0x000fe200080f0eff */
[----:B------:R-:W-:Y:S01]  /*1c50*/  IMAD.IADD R5, R7, 0x1, R9 ;  /* 0x0000000107057824 */ /* 0x000fe200078e0209 */
[----:B------:R-:W-:Y:S01]  /*1c60*/  USHF.R.S32.HI UR12, URZ, 0x6, UR12 ;  /* 0x000000063f0c7899 */ /* 0x000fe2000801140c */
[----:B------:R-:W-:Y:S01]  /*1c70*/  LEA R224, P2, R10, c[0x0][0x350], 0x2 ;  /* 0x0000d4000ae07a11 */ /* 0x000fe200078410ff */
[----:B------:R-:W-:Y:S01]  /*1c80*/  UIMAD.WIDE UR6, UR13, UR24, UR22 ;  /* 0x000000180d0672a5 */ /* 0x000fe2000f8e0216 */
[----:B------:R-:W-:Y:S01]  /*1c90*/  LEA R228, P3, R6, c[0x0][0x330], 0x1 ;  /* 0x0000cc0006e47a11 */ /* 0x000fe200078608ff */
[----:B------:R-:W-:Y:S01]  /*1ca0*/  UISETP.LT.AND UP1, UPT, URZ, UR12, UPT ;  /* 0x0000000c3f00728c */ /* 0x000fe2000bf21270 */
[----:B------:R-:W-:Y:S02]  /*1cb0*/  LEA.HI.X R225, R10, c[0x0][0x354], R8, 0x2, P2 ;  /* 0x0000d5000ae17a11 */ /* 0x000fe400010f1408 */
[----:B------:R-:W-:Y:S01]  /*1cc0*/  LEA.HI.X R229, R6, c[0x0][0x334], R5, 0x1, P3 ;  /* 0x0000cd0006e57a11 */ /* 0x000fe200018f0c05 */
[----:B------:R-:W-:-:S04]  /*1cd0*/  USEL UR12, URZ, UR12, !UP1 ;  /* 0x0000000c3f0c7287 */ /* 0x000fc8000c800000 */
[----:B------:R-:W-:-:S06]  /*1ce0*/  UISETP.GT.AND UP1, UPT, UR29, UR12, UPT ;  /* 0x0000000c1d00728c */ /* 0x000fcc000bf24270 */
        /* <DEDUP_REMOVED lines=20> */
.L_x_557:
        /* <DEDUP_REMOVED lines=18> */
.L_x_558:
        /* <DEDUP_REMOVED lines=30> */
.L_x_560:
[----:B------:R-:W-:Y:S05]  /*2130*/  BSYNC B0 ;  /* 0x0000000000007941 */ /* 0x000fea0003800000 */
.L_x_559:
        /* <DEDUP_REMOVED lines=17> */
.L_x_562:
[----:B------:R-:W-:Y:S05]  /*2250*/  BSYNC B0 ;  /* 0x0000000000007941 */ /* 0x000fea0003800000 */
.L_x_561:
        /* <DEDUP_REMOVED lines=27> */
.L_x_564:
[----:B------:R-:W-:Y:S05]  /*2410*/  BSYNC B0 ;  /* 0x0000000000007941 */ /* 0x000fea0003800000 */
.L_x_563:
        /* <DEDUP_REMOVED lines=15> */
.L_x_556:
[----:B------:R-:W-:Y:S01]  /*2510*/  ULDC.64 UR14, c[0x0][0x1a0] ;  /* 0x00006800000e7ab9 */ /* 0x000fe20000000a00 */
[----:B------:R-:W-:Y:S01]  /*2520*/  IADD3 R5, R240, 0x20, RZ ;  /* 0x00000020f0057810 */ /* 0x000fe20007ffe0ff */
[----:B------:R-:W-:Y:S01]  /*2530*/  UIMAD UR11, UR19, UR14, URZ ;  /* 0x0000000e130b72a4 */ /* 0x000fe2000f8e023f */
[----:B------:R-:W-:Y:S01]  /*2540*/  MOV R12, 0x40 ;  /* 0x00000040000c7802 */ /* 0x000fe20000000f00 */
[----:B------:R-:W-:Y:S01]  /*2550*/  UIMAD UR13, UR32, -0x40, UR21 ;  /* 0xffffffc0200d78a4 */ /* 0x000fe2000f8e0215 */
[----:B------:R-:W-:Y:S01]  /*2560*/  IMAD.U32 R6, RZ, RZ, UR18 ;  /* 0x00000012ff067e24 */ /* 0x000fe2000f8e00ff */
[----:B------:R-:W-:-:S02]  /*2570*/  UIMAD UR15, UR18, UR15, UR11 ;  /* 0x0000000f120f72a4 */ /* 0x000fc4000f8e020b */
[----:B------:R-:W-:Y:S01]  /*2580*/  UIMAD UR11, UR8, -0x40, UR31 ;  /* 0xffffffc0080b78a4 */ /* 0x000fe2000f8e021f */
[C---:B------:R-:W-:Y:S01]  /*2590*/  IMAD.WIDE.U32 R16, R12.reuse, c[0x0][0x370], RZ ;  /* 0x0000dc000c107a25 */ /* 0x040fe200078e00ff */
[----:B------:R-:W-:Y:S01]  /*25a0*/  ULDC.64 UR16, c[0x0][0x198] ;  /* 0x0000660000107ab9 */ /* 0x000fe20000000a00 */
[C---:B------:R-:W-:Y:S01]  /*25b0*/  ISETP.GE.AND P0, PT, R5.reuse, UR13, PT ;  /* 0x0000000d05007c0c */ /* 0x040fe2000bf06270 */
[----:B------:R-:W-:Y:S01]  /*25c0*/  UIMAD UR16, UR19, UR16, URZ ;  /* 0x00000010131072a4 */ /* 0x000fe2000f8e023f */
[----:B------:R-:W-:Y:S01]  /*25d0*/  IMAD R20, R12, c[0x0][0x374], RZ ;  /* 0x0000dd000c147a24 */ /* 0x000fe200078e02ff */
[----:B------:R-:W-:Y:S01]  /*25e0*/  ISETP.GE.AND P2, PT, R5, UR11, PT ;  /* 0x0000000b05007c0c */ /* 0x000fe2000bf46270 */
[----:B------:R-:W-:Y:S01]  /*25f0*/  IMAD R5, R15, c[0x0][0x1b0], RZ ;  /* 0x00006c000f057a24 */ /* 0x000fe200078e02ff */
[----:B------:R-:W-:Y:S01]  /*2600*/  UIMAD UR17, UR18, UR17, UR16 ;  /* 0x00000011121172a4 */ /* 0x000fe2000f8e0210 */
[----:B------:R-:W-:-:S04]  /*2610*/  IMAD.WIDE.U32 R8, R6, c[0x0][0x198], R246 ;  /* 0x0000660006087a25 */ /* 0x000fc800078e00f6 */
[----:B------:R-:W-:Y:S01]  /*2620*/  IMAD R13, R4, c[0x0][0x1b4], R5 ;  /* 0x00006d00040d7a24 */ /* 0x000fe200078e0205 */
[----:B------:R-:W-:Y:S01]  /*2630*/  IADD3 R8, P3, R8, UR27, RZ ;  /* 0x0000001b08087c10 */ /* 0x000fe2000ff7e0ff */
[----:B------:R-:W-:Y:S02]  /*2640*/  IMAD R5, R15, c[0x0][0x1b8], RZ ;  /* 0x00006e000f057a24 */ /* 0x000fe400078e02ff */
[----:B------:R-:W-:Y:S02]  /*2650*/  IMAD.WIDE.U32 R6, R6, c[0x0][0x1a0], R246 ;  /* 0x0000680006067a25 */ /* 0x000fe400078e00f6 */
[----:B------:R-:W-:Y:S02]  /*2660*/  @!P2 IADD3 R14, P4, R228, R16, RZ ;  /* 0x00000010e40ea210 */ /* 0x000fe40007f9e0ff */
[----:B------:R-:W-:Y:S01]  /*2670*/  IMAD.U32 R11, RZ, RZ, UR17 ;  /* 0x00000011ff0b7e24 */ /* 0x000fe2000f8e00ff */
[----:B------:R-:W-:Y:S01]  /*2680*/  IADD3 R10, P1, R6, UR25, RZ ;  /* 0x00000019060a7c10 */ /* 0x000fe2000ff3e0ff */
[----:B------:R-:W-:Y:S01]  /*2690*/  IMAD.U32 R6, RZ, RZ, UR15 ;  /* 0x0000000fff067e24 */ /* 0x000fe2000f8e00ff */
[----:B------:R-:W-:Y:S01]  /*26a0*/  @!P2 IADD3.X R15, R229, R17, R20, P4, !PT ;  /* 0x00000011e50fa210 */ /* 0x000fe200027fe414 */
[----:B------:R-:W-:Y:S01]  /*26b0*/  IMAD.WIDE.U32 R18, R12, c[0x0][0x190], RZ ;  /* 0x000064000c127a25 */ /* 0x000fe200078e00ff */
[----:B------:R-:W-:-:S02]  /*26c0*/  PLOP3.LUT P4, PT, PT, PT, UP6, 0x80, 0x0 ;  /* 0x000000000000781c */ /* 0x000fc40003f8f068 */
[----:B------:R-:W-:Y:S02]  /*26d0*/  IADD3.X R9, R9, UR30, R11, P3, !PT ;  /* 0x0000001e09097c10 */ /* 0x000fe40009ffe40b */
[----:B------:R-:W-:Y:S02]  /*26e0*/  IADD3.X R11, R7, UR26, R6, P1, !PT ;  /* 0x0000001a070b7c10 */ /* 0x000fe40008ffe406 */
[----:B------:R-:W-:Y:S01]  /*26f0*/  ISETP.GE.AND P1, PT, R240, UR13, PT ;  /* 0x0000000df0007c0c */ /* 0x000fe2000bf26270 */
[----:B------:R-:W-:-:S04]  /*2700*/  IMAD.WIDE.U32 R6, R4, c[0x0][0x1b0], R8 ;  /* 0x00006c0004067a25 */ /* 0x000fc800078e0008 */
[----:B------:R-:W-:Y:S01]  /*2710*/  IMAD R8, R12, c[0x0][0x194], RZ ;  /* 0x000065000c087a24 */ /* 0x000fe200078e02ff */
[----:B------:R-:W-:Y:S01]  /*2720*/  @!P2 IADD3 R12, P3, R230, R18, RZ ;  /* 0x00000012e60ca210 */ /* 0x000fe20007f7e0ff */
[----:B------:R-:W-:Y:S01]  /*2730*/  @!P0 IMAD.MOV.U32 R16, RZ, RZ, R6 ;  /* 0x000000ffff108224 */ /* 0x000fe200078e0006 */
[----:B------:R-:W-:Y:S02]  /*2740*/  IADD3 R7, R7, R13, RZ ;  /* 0x0000000d07077210 */ /* 0x000fe40007ffe0ff */
[----:B------:R-:W-:Y:S01]  /*2750*/  @!P2 IADD3.X R13, R231, R19, R8, P3, !PT ;  /* 0x00000013e70da210 */ /* 0x000fe20001ffe408 */
[----:B------:R-:W-:Y:S01]  /*2760*/  IMAD R19, R4, c[0x0][0x1bc], R5 ;  /* 0x00006f0004137a24 */ /* 0x000fe200078e0205 */
[----:B------:R-:W-:Y:S01]  /*2770*/  @!P0 IADD3 R20, P3, R240, 0x20, RZ ;  /* 0x00000020f0148810 */ /* 0x000fe20007f7e0ff */
[----:B------:R-:W-:Y:S01]  /*2780*/  IMAD.WIDE.U32 R4, R4, c[0x0][0x1b8], R10 ;  /* 0x00006e0004047a25 */ /* 0x000fe200078e000a */
[C---:B------:R-:W-:Y:S02]  /*2790*/  @!P0 IADD3 R18, P5, R240.reuse, 0x20, RZ ;  /* 0x00000020f0128810 */ /* 0x040fe40007fbe0ff */
[----:B------:R-:W-:Y:S01]  /*27a0*/  @!P0 MOV R17, R7 ;  /* 0x0000000700118202 */ /* 0x000fe20000000f00 */
[--C-:B------:R-:W-:Y:S01]  /*27b0*/  @!P0 IMAD.X R8, RZ, RZ, R25.reuse, P3 ;  /* 0x000000ffff088224 */ /* 0x100fe200018e0619 */
[----:B------:R-:W-:Y:S01]  /*27c0*/  ISETP.GE.AND P3, PT, R240, UR11, PT ;  /* 0x0000000bf0007c0c */ /* 0x000fe2000bf66270 */
[----:B------:R-:W-:Y:S01]  /*27d0*/  @P4 BAR.SYNC.DEFER_BLOCKING 0x0 ;  /* 0x0000000000004b1d */ /* 0x000fe20000010000 */
[----:B------:R-:W-:Y:S01]  /*27e0*/  @!P1 IMAD R9, R25, c[0x0][0x198], RZ ;  /* 0x0000660019099a24 */ /* 0x000fe200078e02ff */
[----:B------:R-:W-:Y:S01]  /*27f0*/  IADD3 R5, R5, R19, RZ ;  /* 0x0000001305057210 */ /* 0x000fe20007ffe0ff */
[----:B------:R-:W-:-:S02]  /*2800*/  @!P0 IMAD.X R11, RZ, RZ, R25, P5 ;  /* 0x000000ffff0b8224 */ /* 0x000fc400028e0619 */
[----:B------:R-:W-:Y:S02]  /*2810*/  @!P1 IMAD R19, R240, c[0x0][0x19c], R9 ;  /* 0x00006700f0139a24 */ /* 0x000fe400078e0209 */
[----:B------:R-:W-:Y:S01]  /*2820*/  @!P0 IMAD R10, R8, c[0x0][0x198], RZ ;  /* 0x00006600080a8a24 */ /* 0x000fe200078e02ff */
[----:B------:R-:W-:Y:S01]  /*2830*/  @!P0 MOV R8, R4 ;  /* 0x0000000400088202 */ /* 0x000fe20000000f00 */
[----:B------:R-:W-:-:S04]  /*2840*/  @!P1 IMAD.WIDE.U32 R6, R240, c[0x0][0x198], R6 ;  /* 0x00006600f0069a25 */ /* 0x000fc800078e0006 */
[----:B------:R-:W-:Y:S01]  /*2850*/  @!P0 IMAD R11, R11, c[0x0][0x1a0], RZ ;  /* 0x000068000b0b8a24 */ /* 0x000fe200078e02ff */
[----:B------:R-:W-:Y:S01]  /*2860*/  @!P1 IADD3 R7, R7, R19, RZ ;  /* 0x0000001307079210 */ /* 0x000fe20007ffe0ff */
[----:B------:R-:W-:Y:S01]  /*2870*/  @!P0 IMAD R23, R20, c[0x0][0x19c], R10 ;  /* 0x0000670014178a24 */ /* 0x000fe200078e020a */
[----:B------:R-:W-:Y:S01]  /*2880*/  @!P1 LEA R10, P5, R6, c[0x0][0x168], 0x1 ;  /* 0x00005a00060a9a11 */ /* 0x000fe200078a08ff */
[----:B------:R-:W-:Y:S02]  /*2890*/  @!P0 IMAD R22, R18, c[0x0][0x1a4], R11 ;  /* 0x0000690012168a24 */ /* 0x000fe400078e020b */
[----:B------:R-:W-:Y:S01]  /*28a0*/  @!P0 IMAD.MOV.U32 R9, RZ, RZ, R5 ;  /* 0x000000ffff098224 */ /* 0x000fe200078e0005 */
[----:B------:R-:W-:Y:S01]  /*28b0*/  @!P1 LEA.HI.X R11, R6, c[0x0][0x16c], R7, 0x1, P5 ;  /* 0x00005b00060b9a11 */ /* 0x000fe200028f0c07 */
[----:B------:R-:W-:Y:S01]  /*28c0*/  @!P0 IMAD.WIDE.U32 R20, R20, c[0x0][0x198], R16 ;  /* 0x0000660014148a25 */ /* 0x000fe200078e0010 */
[----:B------:R1:W-:Y:S03]  /*28d0*/  @P3 STS.128 [R226+0x8000], RZ ;  /* 0x008000ffe2003388 */ /* 0x0003e60000000c00 */
[----:B------:R-:W-:-:S02]  /*28e0*/  @!P1 IMAD R6, R25, c[0x0][0x1a0], RZ ;  /* 0x0000680019069a24 */ /* 0x000fc400078e02ff */
[----:B------:R-:W-:Y:S01]  /*28f0*/  @!P0 IMAD.WIDE.U32 R18, R18, c[0x0][0x1a0], R8 ;  /* 0x0000680012128a25 */ /* 0x000fe200078e0008 */
[----:B------:R1:W-:Y:S01]  /*2900*/  @P3 STS.128 [R226+0xa000], RZ ;  /* 0x00a000ffe2003388 */ /* 0x0003e20000000c00 */
[----:B------:R-:W-:Y:S02]  /*2910*/  @!P0 LEA R8, P6, R20, c[0x0][0x168], 0x1 ;  /* 0x00005a0014088a11 */ /* 0x000fe400078c08ff */
[C---:B------:R-:W-:Y:S01]  /*2920*/  @!P1 IMAD R6, R240.reuse, c[0x0][0x1a4], R6 ;  /* 0x00006900f0069a24 */ /* 0x040fe200078e0206 */
[----:B------:R1:W-:Y:S01]  /*2930*/  @P3 STS.128 [R226+0xc000], RZ ;  /* 0x00c000ffe2003388 */ /* 0x0003e20000000c00 */
[----:B------:R-:W-:Y:S01]  /*2940*/  @!P1 IMAD.WIDE.U32 R16, R240, c[0x0][0x1a0], R4 ;  /* 0x00006800f0109a25 */ /* 0x000fe200078e0004 */
[----:B------:R-:W-:Y:S02]  /*2950*/  @!P0 LEA R4, P4, R18, c[0x0][0x170], 0x1 ;  /* 0x00005c0012048a11 */ /* 0x000fe400078808ff */
[----:B------:R1:W-:Y:S01]  /*2960*/  @P3 STS.128 [R226+0xe000], RZ ;  /* 0x00e000ffe2003388 */ /* 0x0003e20000000c00 */
[----:B------:R-:W-:Y:S01]  /*2970*/  @!P0 IMAD.IADD R7, R21, 0x1, R23 ;  /* 0x0000000115078824 */ /* 0x000fe200078e0217 */
[----:B------:R-:W-:Y:S01]  /*2980*/  @!P1 IADD3 R5, R17, R6, RZ ;  /* 0x0000000611059210 */ /* 0x000fe20007ffe0ff */
[----:B------:R-:W-:Y:S01]  /*2990*/  @!P0 IMAD.IADD R17, R19, 0x1, R22 ;  /* 0x0000000113118824 */ /* 0x000fe200078e0216 */
[----:B------:R-:W-:Y:S01]  /*29a0*/  @!PT LDS RZ, [RZ] ;  /* 0x00000000fffff984 */ /* 0x000fe20000000800 */
[----:B------:R-:W-:Y:S01]  /*29b0*/  @!PT LDS RZ, [RZ] ;  /* 0x00000000fffff984 */ /* 0x000fe20000000800 */
[----:B------:R-:W-:Y:S01]  /*29c0*/  @!PT LDS RZ, [RZ] ;  /* 0x00000000fffff984 */ /* 0x000fe20000000800 */
[----:B------:R1:W-:Y:S01]  /*29d0*/  @!P3 LDGSTS.E.BYPASS.LTC128B.128 [R226+0x8000], [R228.64] ;  /* 0x08000000e4e2bfae */ /* 0x0003e2000b901d44 */
[----:B------:R-:W-:-:S02]  /*29e0*/  @!P1 LEA R6, P5, R16, c[0x0][0x170], 0x1 ;  /* 0x00005c0010069a11 */ /* 0x000fc400078a08ff */
[----:B------:R-:W-:Y:S01]  /*29f0*/  @!P0 LEA.HI.X R9, R20, c[0x0][0x16c], R7, 0x1, P6 ;  /* 0x00005b0014098a11 */ /* 0x000fe200030f0c07 */
[----:B------:R1:W-:Y:S01]  /*2a00*/  @!P3 LDGSTS.E.BYPASS.LTC128B.128 [R226+0xa000], [R228.64+0x80] ;  /* 0x0a000080e4e2bfae */ /* 0x0003e2000b901d44 */
[----:B------:R-:W-:Y:S02]  /*2a10*/  @!P1 LEA.HI.X R7, R16, c[0x0][0x174], R5, 0x1, P5 ;  /* 0x00005d0010079a11 */ /* 0x000fe400028f0c05 */
[----:B------:R-:W-:Y:S01]  /*2a20*/  @!P0 LEA.HI.X R5, R18, c[0x0][0x174], R17, 0x1, P4 ;  /* 0x00005d0012058a11 */ /* 0x000fe200020f0c11 */
        /* <DEDUP_REMOVED lines=66> */
[----:B--2---:R-:W-:Y:S01]  /*2e50*/  MOV R8, c[0x0][0x308] ;  /* 0x0000c20000087a02 */ /* 0x004fe20000000f00 */
[----:B------:R-:W-:-:S02]  /*2e60*/  IMAD.MOV.U32 R9, RZ, RZ, c[0x0][0x30c] ;  /* 0x0000c300ff097624 */ /* 0x000fc400078e00ff */
        /* <DEDUP_REMOVED lines=14> */
[----:B------:R-:W0:Y:S04]  /*2f50*/  LDGDEPBAR ;  /* 0x00000000000079af */ /* 0x000e280000000000 */
[----:B---3--:R3:W4:Y:S04]  /*2f60*/  LDG.E.64 R6, [R8.64+0x8] ;  /* 0x0000080408067981 */ /* 0x008728000c1e1b00 */
[----:B---3--:R-:W3:Y:S01]  /*2f70*/  LDG.E.64 R8, [R8.64] ;  /* 0x0000000408087981 */ /* 0x008ee2000c1e1b00 */
[----:B--2---:R-:W-:Y:S01]  /*2f80*/  IADD3 R4, R227, 0x8, RZ ;  /* 0x00000008e3047810 */ /* 0x004fe20007ffe0ff */
[----:B------:R-:W-:Y:S01]  /*2f90*/  IMAD.MOV.U32 R236, RZ, RZ, 0x7f800000 ;  /* 0x7f800000ffec7424 */ /* 0x000fe200078e00ff */
[----:B------:R-:W-:-:S02]  /*2fa0*/  MOV R237, 0x7f800000 ;  /* 0x7f80000000ed7802 */ /* 0x000fc40000000f00 */
[----:B------:R-:W-:Y:S02]  /*2fb0*/  ISETP.GE.AND P0, PT, R4, UR11, PT ;  /* 0x0000000b04007c0c */ /* 0x000fe4000bf06270 */
[----:B------:R-:W-:Y:S01]  /*2fc0*/  MOV R4, 0x4 ;  /* 0x0000000400047802 */ /* 0x000fe20000000f00 */
[----:B------:R-:W-:-:S04]  /*2fd0*/  IMAD.MOV.U32 R248, RZ, RZ, c[0x0][0x22c] ;  /* 0x00008b00fff87624 */ /* 0x000fc800078e00ff */
[----:B------:R-:W-:-:S04]  /*2fe0*/  IMAD.WIDE R4, R227, R4, UR6 ;  /* 0x00000006e3047e25 */ /* 0x000fc8000f8e0204 */
[----:B------:R-:W-:Y:S01]  /*2ff0*/  IMAD R248, R248, c[0x0][0x1c0], RZ ;  /* 0x00007000f8f87a24 */ /* 0x000fe200078e02ff */
[----:B------:R2:W5:Y:S04]  /*3000*/  @!P1 LDG.E R236, [R4.64] ;  /* 0x0000000404ec9981 */ /* 0x000568000c1e1900 */
[----:B------:R2:W5:Y:S01]  /*3010*/  @!P0 LDG.E R237, [R4.64+0x20] ;  /* 0x0000200404ed8981 */ /* 0x000562000c1e1900 */
        /* <DEDUP_REMOVED lines=24> */
[----:B--2---:R-:W-:Y:S01]  /*31a0*/  SHF.R.S32.HI R4, RZ, 0x1f, R24 ;  /* 0x0000001fff047819 */ /* 0x004fe20000011418 */
        /* <DEDUP_REMOVED lines=42> */
[----:B------:R-:W-:Y:S01]  /*3450*/  UIADD3 UR17, UR17, -UR21, URZ ;  /* 0x8000001511117290 */ /* 0x000fe2000fffe03f */
[----:B----4-:R-:W-:Y:S02]  /*3460*/  IADD3 R238, P1, P0, R6, UR46, R24 ;  /* 0x0000002e06ee7c10 */ /* 0x010fe4000f83e018 */
[----:B------:R-:W-:Y:S02]  /*3470*/  CS2R R24, SRZ ;  /* 0x0000000000187805 */ /* 0x000fe4000001ff00 */
[----:B------:R-:W-:Y:S01]  /*3480*/  IADD3.X R243, R7, UR50, R4, P1, P0 ;  /* 0x0000003207f37c10 */ /* 0x000fe20008fe0404 */
[----:B------:R-:W-:Y:S01]  /*3490*/  IMAD.WIDE.U32 R238, R238, -0x2daee0ad, RZ ;  /* 0xd2511f53eeee7825 */ /* 0x000fe200078e00ff */
[----:B---3--:R-:W2:Y:S08]  /*34a0*/  R2UR UR14, R9 ;  /* 0x00000000090e73c2 */ /* 0x008eb000000e0000 */
[----:B------:R-:W3:Y:S01]  /*34b0*/  R2UR UR15, R8 ;  /* 0x00000000080f73c2 */ /* 0x000ee200000e0000 */
[----:B--2---:R-:W-:-:S02]  /*34c0*/  UIADD3 UR29, UR14, -0x4498517b, URZ ;  /* 0xbb67ae850e1d7890 */ /* 0x004fc4000fffe03f */
[----:B------:R-:W-:Y:S02]  /*34d0*/  UIADD3 UR27, UR14, 0x76cf5d0a, URZ ;  /* 0x76cf5d0a0e1b7890 */ /* 0x000fe4000fffe03f */
[----:B------:R-:W-:Y:S02]  /*34e0*/  UIADD3 UR25, UR14, 0x32370b8f, URZ ;  /* 0x32370b8f0e197890 */ /* 0x000fe4000fffe03f */
[----:B------:R-:W-:Y:S02]  /*34f0*/  UIADD3 UR23, UR14, -0x126145ec, URZ ;  /* 0xed9eba140e177890 */ /* 0x000fe4000fffe03f */
[----:B---3--:R-:W-:Y:S02]  /*3500*/  UIADD3 UR30, UR15, -0x61c88647, URZ ;  /* 0x9e3779b90f1e7890 */ /* 0x008fe4000fffe03f */
[----:B------:R-:W-:Y:S02]  /*3510*/  UIADD3 UR28, UR15, 0x3c6ef372, URZ ;  /* 0x3c6ef3720f1c7890 */ /* 0x000fe4000fffe03f */
[----:B------:R-:W-:-:S02]  /*3520*/  UIADD3 UR26, UR15, -0x255992d5, URZ ;  /* 0xdaa66d2b0f1a7890 */ /* 0x000fc4000fffe03f */
[----:B------:R-:W-:Y:S02]  /*3530*/  UIADD3 UR24, UR15, 0x78dde6e4, URZ ;  /* 0x78dde6e40f187890 */ /* 0x000fe4000fffe03f */
[----:B------:R-:W-:Y:S02]  /*3540*/  UIADD3 UR22, UR15, 0x1715609d, URZ ;  /* 0x1715609d0f167890 */ /* 0x000fe4000fffe03f */
[----:B------:R-:W-:Y:S02]  /*3550*/  UIADD3 UR20, UR14, -0x56f99767, URZ ;  /* 0xa90668990e147890 */ /* 0x000fe4000fffe03f */
[----:B------:R-:W-:Y:S02]  /*3560*/  UIADD3 UR19, UR15, -0x4ab325aa, URZ ;  /* 0xb54cda560f137890 */ /* 0x000fe4000fffe03f */
[----:B-1----:R-:W-:Y:S02]  /*3570*/  UIADD3 UR18, UR14, 0x646e171e, URZ ;  /* 0x646e171e0e127890 */ /* 0x002fe4000fffe03f */
.L_x_568:
[----:B------:R-:W0:Y:S01]  /*3580*/  LDGDEPBAR ;  /* 0x00000000000079af */ /* 0x000e220000000000 */
[----:B------:R-:W-:Y:S01]  /*3590*/  USHF.L.U32 UR11, UR8, 0x6, URZ ;  /* 0x00000006080b7899 */ /* 0x000fe2000800063f */
[C---:B-----5:R-:W-:Y:S01]  /*35a0*/  FSETP.NEU.FTZ.AND P0, PT, R236.reuse, -INF , PT ;  /* 0xff800000ec00780b */ /* 0x060fe20003f1d000 */
[----:B------:R-:W-:Y:S02]  /*35b0*/  UISETP.GT.AND UP1, UPT, UR8, UR12, UPT ;  /* 0x0000000c0800728c */ /* 0x000fe4000bf24270 */
[----:B------:R-:W-:Y:S02]  /*35c0*/  UISETP.GE.AND UP0, UPT, UR11, UR17, UPT ;  /* 0x000000110b00728c */ /* 0x000fe4000bf06270 */
[----:B------:R-:W-:Y:S02]  /*35d0*/  IMAD.U32 R112, RZ, RZ, UR11 ;  /* 0x0000000bff707e24 */ /* 0x000fe4000f8e00ff */
        /* <DEDUP_REMOVED lines=13> */
[----:B------:R-:W-:Y:S03]  /*36b0*/  LDSM.16.M88.4 R108, [R3+0x10000] ;  /* 0x01000000036c783b */ /* 0x000fe60000000200 */
[C---:B------:R-:W-:Y:S08]  /*36c0*/  HMMA.16816.F32.BF16 R8, R16.reuse, R10, RZ ;  /* 0x0000000a1008723c */ /* 0x040ff000000418ff */
[C---:B--2---:R-:W-:Y:S08]  /*36d0*/  HMMA.16816.F32.BF16 R12, R16.reuse, R84, RZ ;  /* 0x00000054100c723c */ /* 0x044ff000000418ff */
[----:B------:R-:W-:Y:S01]  /*36e0*/  HMMA.16816.F32.BF16 R16, R16, R86, RZ ;  /* 0x000000561010723c */ /* 0x000fe200000418ff */
[----:B------:R-:W1:Y:S07]  /*36f0*/  LDSM.16.M88.4 R84, [R212+0x10800] ;  /* 0x01080000d454783b */ /* 0x000e6e0000000200 */
[C---:B---3--:R-:W-:Y:S08]  /*3700*/  HMMA.16816.F32.BF16 R4, R88.reuse, R92, R4 ;  /* 0x0000005c5804723c */ /* 0x048ff00000041804 */
[C---:B------:R-:W-:Y:S01]  /*3710*/  HMMA.16816.F32.BF16 R8, R88.reuse, R94, R8 ;  /* 0x0000005e5808723c */ /* 0x040fe20000041808 */
[----:B------:R-:W2:Y:S07]  /*3720*/  LDSM.16.M88.4 R92, [R218] ;  /* 0x00000000da5c783b */ /* 0x000eae0000000200 */
[C---:B----4-:R-:W-:Y:S08]  /*3730*/  HMMA.16816.F32.BF16 R12, R88.reuse, R96, R12 ;  /* 0x00000060580c723c */ /* 0x050ff0000004180c */
        /* <DEDUP_REMOVED lines=10> */
[C---:B--2---:R-:W-:Y:S08]  /*37e0*/  HMMA.16816.F32.BF16 R4, R92.reuse, R108, R4 ;  /* 0x0000006c5c04723c */ /* 0x044ff00000041804 */
[C---:B------:R-:W-:Y:S01]  /*37f0*/  HMMA.16816.F32.BF16 R8, R92.reuse, R110, R8 ;  /* 0x0000006e5c08723c */ /* 0x040fe20000041808 */
[----:B------:R-:W2:Y:S07]  /*3800*/  LDSM.16.M88.4 R108, [R2+0x12000] ;  /* 0x01200000026c783b */ /* 0x000eae0000000200 */
[C---:B---3--:R-:W-:Y:S08]  /*3810*/  HMMA.16816.F32.BF16 R12, R92.reuse, R88, R12 ;  /* 0x000000585c0c723c */ /* 0x048ff0000004180c */
[----:B------:R-:W-:Y:S01]  /*3820*/  HMMA.16816.F32.BF16 R16, R92, R90, R16 ;  /* 0x0000005a5c10723c */ /* 0x000fe20000041810 */
[----:B------:R-:W3:Y:S06]  /*3830*/  LDSM.16.M88.4 R88, [R2+0x12800] ;  /* 0x012800000258783b */ /* 0x000eec0000000200 */
        /* <DEDUP_REMOVED lines=67> */
[C---:B---3--:R-:W-:Y:S01]  /*3c70*/  HMMA.16816.F32.BF16 R12, R96.reuse, R88, R12 ;  /* 0x00000058600c723c */ /* 0x048fe2000004180c */
[----:B------:R-:W3:Y:S07]  /*3c80*/  @!P4 S2R R88, SR_TID.X ;  /* 0x000000000058c919 */ /* 0x000eee0000002100 */
        /* <DEDUP_REMOVED lines=8> */
[----:B------:R-:W-:Y:S04]  /*3d10*/  IMAD R97, R97, 0x2, R244 ;  /* 0x0000000261617824 */ /* 0x000fe800078e02f4 */
[C---:B-1----:R-:W-:Y:S07]  /*3d20*/  HMMA.16816.F32.BF16 R12, R100.reuse, R84, R12 ;  /* 0x00000054640c723c */ /* 0x042fee000004180c */
[----:B---3--:R-:W-:Y:S01]  /*3d30*/  @!P4 IMAD.SHL.U32 R85, R88, 0x2, RZ ;  /* 0x000000025855c824 */ /* 0x008fe200078e00ff */
[----:B------:R-:W-:Y:S01]  /*3d40*/  HMMA.16816.F32.BF16 R16, R100, R86, R16 ;  /* 0x000000566410723c */ /* 0x000fe20000041810 */
[----:B------:R-:W-:Y:S03]  /*3d50*/  IMAD.U32 R84, RZ, RZ, UR31 ;  /* 0x0000001fff547e24 */ /* 0x000fe6000f8e00ff */
[----:B------:R-:W-:Y:S01]  /*3d60*/  @!P4 LOP3.LUT R85, R250, 0x6, R85, 0xf8, !PT ;  /* 0x00000006fa55c812 */ /* 0x000fe200078ef855 */
[----:B------:R-:W-:Y:S01]  /*3d70*/  IMAD.U32 R88, RZ, RZ, UR32 ;  /* 0x00000020ff587e24 */ /* 0x000fe2000f8e00ff */
[----:B------:R-:W-:Y:S01]  /*3d80*/  @!P4 IADD3 R84, -R84, 0x1, R227 ;  /* 0x000000015454c810 */ /* 0x000fe20007ffe1e3 */
[----:B------:R-:W-:Y:S01]  /*3d90*/  IMAD.U32 R86, RZ, RZ, UR8 ;  /* 0x00000008ff567e24 */ /* 0x000fe2000f8e00ff */
[C---:B--2---:R-:W-:Y:S05]  /*3da0*/  HMMA.16816.F32.BF16 R4, R92.reuse, R108, R4 ;  /* 0x0000006c5c04723c */ /* 0x044fea0000041804 */
[----:B------:R-:W-:Y:S01]  /*3db0*/  @!P4 IADD3 R84, R112, UR21, R84 ;  /* 0x000000157054cc10 */ /* 0x000fe2000fffe054 */
[----:B------:R-:W-:Y:S02]  /*3dc0*/  @!P4 IMAD R88, R88, 0x40, R85 ;  /* 0x000000405858c824 */ /* 0x000fe400078e0255 */
[C---:B------:R-:W-:Y:S04]  /*3dd0*/  HMMA.16816.F32.BF16 R8, R92.reuse, R110, R8 ;  /* 0x0000006e5c08723c */ /* 0x040fe80000041808 */
[----:B------:R-:W-:Y:S01]  /*3de0*/  @!P4 IMNMX R89, R84, UR21, PT ;  /* 0x000000155459cc17 */ /* 0x000fe2000b800200 */
[----:B------:R-:W-:Y:S01]  /*3df0*/  IMAD R100, R86, 0x4, R245 ;  /* 0x0000000456647824 */ /* 0x000fe200078e02f5 */
[C---:B------:R-:W-:Y:S02]  /*3e00*/  @!P4 IADD3 R91, R88.reuse, 0x1, RZ ;  /* 0x00000001585bc810 */ /* 0x040fe40007ffe0ff */
[-C--:B------:R-:W-:Y:S01]  /*3e10*/  @!P4 ISETP.GE.AND P1, PT, R88, R89.reuse, PT ;  /* 0x000000595800c20c */ /* 0x080fe20003f26270 */
[----:B------:R-:W-:Y:S07]  /*3e20*/  IMAD.WIDE.U32 R100, R100, -0x326172a9, RZ ;  /* 0xcd9e8d5764647825 */ /* 0x000fee00078e00ff */
[----:B------:R-:W-:Y:S02]  /*3e30*/  @!P4 FSEL R4, R4, -INF , !P1 ;  /* 0xff8000000404c808 */ /* 0x000fe40004800000 */
[-C--:B------:R-:W-:Y:S03]  /*3e40*/  @!P4 ISETP.GE.AND P1, PT, R91, R89.reuse, PT ;  /* 0x000000595b00c20c */ /* 0x080fe60003f26270 */
[--C-:B------:R-:W-:Y:S01]  /*3e50*/  FFMA.FTZ R85, R4, c[0x0][0x23c], -R90.reuse ;  /* 0x00008f0004557a23 */ /* 0x100fe2000001085a */
[----:B------:R-:W-:Y:S02]  /*3e60*/  @!P4 IADD3 R4, R84, 0x8, RZ ;  /* 0x000000085404c810 */ /* 0x000fe40007ffe0ff */
[----:B------:R-:W-:Y:S01]  /*3e70*/  @!P4 FSEL R5, R5, -INF , !P1 ;  /* 0xff8000000505c808 */ /* 0x000fe20004800000 */
[----:B------:R1:W-:Y:S01]  /*3e80*/  MUFU.EX2 R131, R85 ;  /* 0x0000005500837308 */ /* 0x0003e20000000800 */
[----:B------:R-:W-:Y:S03]  /*3e90*/  @!P4 IMNMX R4, R4, UR21, PT ;  /* 0x000000150404cc17 */ /* 0x000fe6000b800200 */
[--C-:B------:R-:W-:Y:S01]  /*3ea0*/  FFMA.FTZ R96, R5, c[0x0][0x23c], -R90.reuse ;  /* 0x00008f0005607a23 */ /* 0x100fe2000001085a */
[-C--:B------:R-:W-:Y:S02]  /*3eb0*/  @!P4 ISETP.GE.AND P1, PT, R88, R4.reuse, PT ;  /* 0x000000045800c20c */ /* 0x080fe40003f26270 */
[----:B------:R-:W-:Y:S02]  /*3ec0*/  FSEL R5, R98, RZ, P0 ;  /* 0x000000ff62057208 */ /* 0x000fe40000000000 */
[----:B------:R-:W-:Y:S01]  /*3ed0*/  @!P4 FSEL R6, R6, -INF , !P1 ;  /* 0xff8000000606c808 */ /* 0x000fe20004800000 */
[----:B------:R2:W3:Y:S01]  /*3ee0*/  MUFU.EX2 R130, R96 ;  /* 0x0000006000827308 */ /* 0x0004e20000000800 */
[-C--:B------:R-:W-:Y:S02]  /*3ef0*/  @!P4 ISETP.GE.AND P0, PT, R91, R4.reuse, PT ;  /* 0x000000045b00c20c */ /* 0x080fe40003f06270 */
[----:B------:R-:W-:Y:S01]  /*3f00*/  @!P4 IADD3 R91, R88, 0x8, RZ ;  /* 0x00000008585bc810 */ /* 0x000fe20007ffe0ff */
[----:B------:R-:W-:Y:S01]  /*3f10*/  FFMA.FTZ R6, R6, c[0x0][0x23c], -R5 ;  /* 0x00008f0006067a23 */ /* 0x000fe20000010805 */
        /* <DEDUP_REMOVED lines=473> */
.L_x_566:
[----:B------:R-:W-:Y:S01]  /*5cb0*/  LDSM.16.M88.4 R128, [R220] ;  /* 0x00000000dc80783b */ /* 0x000fe20000000200 */
[----:B------:R-:W-:Y:S04]  /*5cc0*/  @UP1 UIADD3 UR13, UP0, UR6, -0x100, URZ ;  /* 0xffffff00060d1890 */ /* 0x000fe8000ff1e03f */
        /* <DEDUP_REMOVED lines=11> */
[----:B------:R-:W1:Y:S05]  /*5d80*/  LDSM.16.MT88.4 R204, [R0+0x10800] ;  /* 0x0108000000cc783b */ /* 0x000e6a0000004200 */
[----:B------:R-:W1:Y:S02]  /*5d90*/  LDSM.16.M88.4 R208, [R223+0x1000] ;  /* 0x00100000dfd0783b */ /* 0x000e640000000200 */
        /* <DEDUP_REMOVED lines=35> */
[----:B------:R-:W-:Y:S07]  /*5fd0*/  LDSM.16.MT88.4 R208, [R0+0x13000] ;  /* 0x0130000000d0783b */ /* 0x000fee0000004200 */
        /* <DEDUP_REMOVED lines=37> */
[----:B------:R-:W-:Y:S01]  /*6230*/  IMAD.MOV.U32 R200, RZ, RZ, 0x4 ;  /* 0x00000004ffc87424 */ /* 0x000fe200078e00ff */
[-C--:B------:R-:W-:Y:S04]  /*6240*/  HMMA.16816.F32.BF16 R108, R204, R202.reuse, R108 ;  /* 0x000000cacc6c723c */ /* 0x080fe8000004186c */
[----:B------:R-:W-:Y:S04]  /*6250*/  @P3 IMAD.WIDE R200, R227, R200, UR6 ;  /* 0x00000006e3c83e25 */ /* 0x000fe8000f8e02c8 */
[C---:B------:R-:W-:Y:S01]  /*6260*/  HMMA.16816.F32.BF16 R112, R196.reuse, R202, R112 ;  /* 0x000000cac470723c */ /* 0x040fe20000041870 */
[----:B------:R1:W5:Y:S05]  /*6270*/  @P3 LDG.E R236, [R200.64] ;  /* 0x00000004c8ec3981 */ /* 0x00036a000c1e1900 */
[----:B------:R1:W5:Y:S01]  /*6280*/  @P3 LDG.E R237, [R200.64+0x20] ;  /* 0x00002004c8ed3981 */ /* 0x000362000c1e1900 */
[C---:B------:R-:W-:Y:S01]  /*6290*/  IMAD.SHL.U32 R202, R248.reuse, 0x8, RZ ;  /* 0x00000008f8ca7824 */ /* 0x040fe200078e00ff */
[-C--:B--2---:R-:W-:Y:S03]  /*62a0*/  HMMA.16816.F32.BF16 R116, R196, R208.reuse, R116 ;  /* 0x000000d0c474723c */ /* 0x084fe60000041874 */
[----:B------:R2:W-:Y:S01]  /*62b0*/  RED.E.ADD.F32.FTZ.RN.STRONG.GPU [R224.64], R4 ;  /* 0x00000004e000798e */ /* 0x0005e2000c10e784 */
[----:B------:R-:W-:Y:S04]  /*62c0*/  IMAD.SHL.U32 R203, R248, 0x10, RZ ;  /* 0x00000010f8cb7824 */ /* 0x000fe800078e00ff */
[C---:B------:R-:W-:Y:S08]  /*62d0*/  HMMA.16816.F32.BF16 R120, R204.reuse, R208, R120 ;  /* 0x000000d0cc78723c */ /* 0x040ff00000041878 */
[-C--:B------:R-:W-:Y:S04]  /*62e0*/  HMMA.16816.F32.BF16 R124, R204, R210.reuse, R124 ;  /* 0x000000d2cc7c723c */ /* 0x080fe8000004187c */
[CC--:B-1----:R-:W-:Y:S04]  /*62f0*/  LEA R200, P0, R202.reuse, R224.reuse, 0x2 ;  /* 0x000000e0cac87211 */ /* 0x0c2fe800078010ff */
[----:B------:R-:W-:Y:S04]  /*6300*/  HMMA.16816.F32.BF16 R128, R196, R210, R128 ;  /* 0x000000d2c480723c */ /* 0x000fe80000041880 */
[-C--:B------:R-:W-:Y:S01]  /*6310*/  LEA.HI.X.SX32 R201, R202, R225.reuse, 0x2, P0 ;  /* 0x000000e1cac97211 */ /* 0x080fe200000f16ff */
[C---:B------:R-:W-:Y:S02]  /*6320*/  IMAD.SHL.U32 R205, R248.reuse, 0x20, RZ ;  /* 0x00000020f8cd7824 */ /* 0x040fe400078e00ff */
[CC--:B------:R-:W-:Y:S01]  /*6330*/  LEA R196, P1, R203.reuse, R224.reuse, 0x2 ;  /* 0x000000e0cbc47211 */ /* 0x0c0fe200078210ff */
[C---:B------:R-:W-:Y:S01]  /*6340*/  IMAD R199, R248.reuse, 0x18, RZ ;  /* 0x00000018f8c77824 */ /* 0x040fe200078e02ff */
[----:B------:R1:W-:Y:S03]  /*6350*/  RED.E.ADD.F32.FTZ.RN.STRONG.GPU [R200.64], R5 ;  /* 0x00000005c800798e */ /* 0x0003e6000c10e784 */
[-C--:B------:R-:W-:Y:S01]  /*6360*/  LEA.HI.X.SX32 R197, R203, R225.reuse, 0x2, P1 ;  /* 0x000000e1cbc57211 */ /* 0x080fe200008f16ff */
[C---:B------:R-:W-:Y:S01]  /*6370*/  IMAD R206, R248.reuse, 0x28, RZ ;  /* 0x00000028f8ce7824 */ /* 0x040fe200078e02ff */
[-C--:B--2---:R-:W-:Y:S01]  /*6380*/  LEA R4, P0, R199, R224.reuse, 0x2 ;  /* 0x000000e0c7047211 */ /* 0x084fe200078010ff */
[----:B------:R-:W-:Y:S01]  /*6390*/  IMAD R204, R248, 0x30, RZ ;  /* 0x00000030f8cc7824 */ /* 0x000fe200078e02ff */
[-C--:B------:R-:W-:Y:S01]  /*63a0*/  LEA R198, P1, R205, R224.reuse, 0x2 ;  /* 0x000000e0cdc67211 */ /* 0x080fe200078210ff */
        /* <DEDUP_REMOVED lines=308> */
.L_x_567:
        /* <DEDUP_REMOVED lines=9> */
[----:B------:R-:W-:Y:S01]  /*7780*/  FMUL.FTZ R12, R63, c[0x0][0x2dc] ;  /* 0x0000b7003f0c7a20 */ /* 0x000fe20000410000 */
        /* <DEDUP_REMOVED lines=226> */
[----:B-1----:R-:W-:Y:S01]  /*85b0*/  FMUL.FTZ R5, R77, c[0x0][0x2dc] ;  /* 0x0000b7004d057a20 */ /* 0x002fe20000410000 */
        /* <DEDUP_REMOVED lines=46> */
.L_x_569:
        /* <DEDUP_REMOVED lines=19> */
.L_x_570:
        /* <DEDUP_REMOVED lines=52> */
.L_x_572:
[----:B--23--:R-:W-:Y:S05]  /*8d10*/  BSYNC B0 ;  /* 0x0000000000007941 */ /* 0x00cfea0003800000 */
.L_x_571:
        /* <DEDUP_REMOVED lines=17> */
.L_x_574:
[----:B------:R-:W-:Y:S05]  /*8e30*/  BSYNC B0 ;  /* 0x0000000000007941 */ /* 0x000fea0003800000 */
.L_x_573:
        /* <DEDUP_REMOVED lines=27> */
.L_x_576:
[----:B------:R-:W-:Y:S05]  /*8ff0*/  BSYNC B0 ;  /* 0x0000000000007941 */ /* 0x000fea0003800000 */
.L_x_575:
        /* <DEDUP_REMOVED lines=14> */
.L_x_565:
[----:B------:R-:W-:Y:S05]  /*90e0*/  BSYNC B1 ;  /* 0x0000000000017941 */ /* 0x000fea0003800000 */
.L_x_551:
        /* <DEDUP_REMOVED lines=11> */
.L_x_577:
[----:B------:R-:W-:Y:S05]  /*91a0*/  EXIT ;  /* 0x000000000000794d */ /* 0x000fea0003800000 */
.L_x_579:
        /* <DEDUP_REMOVED lines=13> */
.L_x_1033:


//--------------------- .text._ZN5flash44flash_bwd_dq_dk_dv_loop_seqk_parallel_kernelI23Flash_bwd_kernel_traitsILi256ELi64ELi64ELi8ELi4ELi2ELi2ELb0ELb1EN7cutlass10bfloat16_tE19Flash_kernel_traitsILi256ELi64ELi64ELi8ES3_EELb0ELb1ELb0ELb0ELb0ELb1ELb1EEEvNS_16Flash_bwd_paramsE --------------------------
	.section	.text._ZN5flash44flash_bwd_dq_dk_dv_loop_seqk_parallel_kernelI23Flash_bwd_kernel_traitsILi256ELi64ELi64ELi8ELi4ELi2ELi2ELb0ELb1EN7cutlass10bfloat16_tE19Flash_kernel_traitsILi256ELi64ELi64ELi8ES3_EELb0ELb1ELb0ELb0ELb0ELb1ELb1EEEvNS_16Flash_bwd_paramsE,"ax",@progbits
	.sectioninfo	@"SHI_REGISTERS=255"
	.align	128
        .global         _ZN5flash44flash_bwd_dq_dk_dv_loop_seqk_parallel_kernelI23Flash_bwd_kernel_traitsILi256ELi64ELi64ELi8ELi4ELi2ELi2ELb0ELb1EN7cutlass10bfloat16_tE19Flash_kernel_traitsILi256ELi64ELi64ELi8ES3_EELb0ELb1ELb0ELb0ELb0ELb1ELb1EEEvNS_16Flash_bwd_paramsE
        .type           _ZN5flash44flash_bwd_dq_dk_dv_loop_seqk_parallel_kernelI23Flash_bwd_kernel_traitsILi256ELi64ELi64ELi8ELi4ELi2ELi2ELb0ELb1EN7cutlass10bfloat16_tE19Flash_kernel_traitsILi256ELi64ELi64ELi8ES3_EELb0ELb1ELb0ELb0ELb0ELb1ELb1EEEvNS_16Flash_bwd_paramsE,@function
        .size           _ZN5flash44flash_bwd_dq_dk_dv_loop_seqk_parallel_kernelI23Flash_bwd_kernel_traitsILi256ELi64ELi64ELi8ELi4ELi2ELi2ELb0ELb1EN7cutlass10bfloat16_tE19Flash_kernel_traitsILi256ELi64ELi64ELi8ES3_EELb0ELb1ELb0ELb0ELb0ELb1ELb1EEEvNS_16Flash_bwd_paramsE,(.L_x_1034 - _ZN5flash44flash_bwd_dq_dk_dv_loop_seqk_parallel_kernelI23Flash_bwd_kernel_traitsILi256ELi64ELi64ELi8ELi4ELi2ELi2ELb0ELb1EN7cutlass10bfloat16_tE19Flash_kernel_traitsILi256ELi64ELi64ELi8ES3_EELb0ELb1ELb0ELb0ELb0ELb1ELb1EEEvNS_16Flash_bwd_paramsE)
        .other          _ZN5flash44flash_bwd_dq_dk_dv_loop_seqk_parallel_kernelI23Flash_bwd_kernel_traitsILi256ELi64ELi64ELi8ELi4ELi2ELi2ELb0ELb1EN7cutlass10bfloat16_tE19Flash_kernel_traitsILi256ELi64ELi64ELi8ES3_EELb0ELb1ELb0ELb0ELb0ELb1ELb1EEEvNS_16Flash_bwd_paramsE,@"STO_CUDA_ENTRY STV_DEFAULT"
_ZN5flash44flash_bwd_dq_dk_dv_loop_seqk_parallel_kernelI23Flash_bwd_kernel_traitsILi256ELi64ELi64ELi8ELi4ELi2ELi2ELb0ELb1EN7cutlass10bfloat16_tE19Flash_kernel_traitsILi256ELi64ELi64ELi8ES3_EELb0ELb1ELb0ELb0ELb0ELb1ELb1EEEvNS_16Flash_bwd_paramsE:
.text._ZN5flash44flash_bwd_dq_dk_dv_loop_seqk_parallel_kernelI23Flash_bwd_kernel_traitsILi256ELi64ELi64ELi8ELi4ELi2ELi2ELb0ELb1EN7cutlass10bfloat16_tE19Flash_kernel_traitsILi256ELi64ELi64ELi8ES3_EELb0ELb1ELb0ELb0ELb0ELb1ELb1EEEvNS_16Flash_bwd_paramsE:
        /* <DEDUP_REMOVED lines=187> */
.L_x_608:
        /* <DEDUP_REMOVED lines=53> */
.L_x_580:
        /* <DEDUP_REMOVED lines=59> */
.L_x_582:
        /* <DEDUP_REMOVED lines=18> */
.L_x_583:
        /* <DEDUP_REMOVED lines=68> */
.L_x_584:
[----:B------:R-:W-:Y:S02]  /*1810*/  UMOV UR8, UR48 ;  /* 0x0000003000087c82 */ /* 0x000fe40008000000 */
.L_x_585:
        /* <DEDUP_REMOVED lines=95> */
.L_x_587:
        /* <DEDUP_REMOVED lines=18> */
.L_x_588:
        /* <DEDUP_REMOVED lines=30> */
.L_x_590:
[----:B------:R-:W-:Y:S05]  /*2110*/  BSYNC B0 ;  /* 0x0000000000007941 */ /* 0x000fea0003800000 */
.L_x_589:
        /* <DEDUP_REMOVED lines=17> */
.L_x_592:
[----:B------:R-:W-:Y:S05]  /*2230*/  BSYNC B0 ;  /* 0x0000000000007941 */ /* 0x000fea0003800000 */
.L_x_591:
        /* <DEDUP_REMOVED lines=27> */
.L_x_594:
[----:B------:R-:W-:Y:S05]  /*23f0*/  BSYNC B0 ;  /* 0x0000000000007941 */ /* 0x000fea0003800000 */
.L_x_593:
        /* <DEDUP_REMOVED lines=15> */
.L_x_586:
        /* <DEDUP_REMOVED lines=249> */
.L_x_598:
[----:B------:R-:W0:Y:S01]  /*3480*/  LDGDEPBAR ;  /* 0x00000000000079af */ /* 0x000e220000000000 */
[----:B------:R-:W-:Y:S01]  /*3490*/  USHF.L.U32 UR11, UR6, 0x6, URZ ;  /* 0x00000006060b7899 */ /* 0x000fe2000800063f */
[----:B-----5:R-:W-:Y:S03]  /*34a0*/  FSETP.NEU.FTZ.AND P1, PT, R239, -INF , PT ;  /* 0xff800000ef00780b */ /* 0x020fe60003f3d000 */
[----:B------:R-:W-:Y:S04]  /*34b0*/  UISETP.GE.AND UP0, UPT, UR11, UR15, UPT ;  /* 0x0000000f0b00728c */ /* 0x000fe8000bf06270 */
[----:B------:R-:W-:Y:S06]  /*34c0*/  UISETP.LT.AND UP0, UPT, UR14, UR16, UP0 ;  /* 0x000000100e00728c */ /* 0x000fec0008701270 */
[----:B------:R-:W-:Y:S01]  /*34d0*/  PLOP3.LUT P0, PT, PT, PT, UP0, 0x80, 0x0 ;  /* 0x000000000000781c */ /* 0x000fe20003f0f008 */
[----:B------:R-:W-:Y:S06]  /*34e0*/  UISETP.GT.AND UP0, UPT, UR6, UR12, UPT ;  /* 0x0000000c0600728c */ /* 0x000fec000bf04270 */
        /* <DEDUP_REMOVED lines=104> */
[C---:B--2---:R-:W-:Y:S08]  /*3b70*/  HMMA.16816.F32.BF16 R12, R92.reuse, R88, R12 ;  /* 0x000000585c0c723c */ /* 0x044ff0000004180c */
[----:B------:R-:W-:Y:S08]  /*3b80*/  HMMA.16816.F32.BF16 R16, R92, R90, R16 ;  /* 0x0000005a5c10723c */ /* 0x000ff00000041810 */
[C---:B----4-:R-:W-:Y:S08]  /*3b90*/  HMMA.16816.F32.BF16 R4, R100.reuse, R104, R4 ;  /* 0x000000686404723c */ /* 0x050ff00000041804 */
[C---:B------:R-:W-:Y:S08]  /*3ba0*/  HMMA.16816.F32.BF16 R8, R100.reuse, R106, R8 ;  /* 0x0000006a6408723c */ /* 0x040ff00000041808 */
[C---:B-1----:R-:W-:Y:S08]  /*3bb0*/  HMMA.16816.F32.BF16 R12, R100.reuse, R84, R12 ;  /* 0x00000054640c723c */ /* 0x042ff0000004180c */
[----:B------:R-:W-:Y:S01]  /*3bc0*/  HMMA.16816.F32.BF16 R16, R100, R86, R16 ;  /* 0x000000566410723c */ /* 0x000fe20000041810 */
[----:B------:R-:W1:Y:S07]  /*3bd0*/  LDSM.16.M88.4 R84, [R216+0x16800] ;  /* 0x01680000d854783b */ /* 0x000e6e0000000200 */
[C---:B------:R-:W-:Y:S08]  /*3be0*/  HMMA.16816.F32.BF16 R4, R108.reuse, R112, R4 ;  /* 0x000000706c04723c */ /* 0x040ff00000041804 */
[C---:B------:R-:W-:Y:S11]  /*3bf0*/  HMMA.16816.F32.BF16 R8, R108.reuse, R114, R8 ;  /* 0x000000726c08723c */ /* 0x040ff60000041808 */
[----:B------:R-:W-:Y:S05]  /*3c00*/  @!UPT UIADD3 URZ, URZ, URZ, URZ ;  /* 0x0000003f3f3ff290 */ /* 0x000fea000fffe03f */
[----:B------:R-:W-:Y:S02]  /*3c10*/  FMUL.FTZ R7, R7, c[0x0][0x2ec] ;  /* 0x0000bb0007077a20 */ /* 0x000fe40000410000 */
[----:B------:R-:W-:Y:S02]  /*3c20*/  FMUL.FTZ R4, R4, c[0x0][0x2ec] ;  /* 0x0000bb0004047a20 */ /* 0x000fe40000410000 */
[----:B------:R2:W-:Y:S01]  /*3c30*/  MUFU.TANH R130, R7 ;  /* 0x0000000700827308 */ /* 0x0005e20000002400 */
[----:B------:R-:W-:Y:S02]  /*3c40*/  FMUL.FTZ R6, R6, c[0x0][0x2ec] ;  /* 0x0000bb0006067a20 */ /* 0x000fe40000410000 */
[----:B------:R-:W-:Y:S01]  /*3c50*/  FMUL.FTZ R5, R5, c[0x0][0x2ec] ;  /* 0x0000bb0005057a20 */ /* 0x000fe20000410000 */
[C---:B-1----:R-:W-:Y:S03]  /*3c60*/  HMMA.16816.F32.BF16 R12, R108.reuse, R84, R12 ;  /* 0x000000546c0c723c */ /* 0x042fe6000004180c */
[----:B------:R-:W-:Y:S03]  /*3c70*/  FMUL.FTZ R8, R8, c[0x0][0x2ec] ;  /* 0x0000bb0008087a20 */ /* 0x000fe60000410000 */
[----:B------:R1:W3:Y:S01]  /*3c80*/  MUFU.TANH R123, R4 ;  /* 0x00000004007b7308 */ /* 0x0002e20000002400 */
[----:B------:R-:W-:Y:S01]  /*3c90*/  FMUL.FTZ R10, R10, c[0x0][0x2ec] ;  /* 0x0000bb000a0a7a20 */ /* 0x000fe20000410000 */
[----:B------:R-:W-:Y:S04]  /*3ca0*/  HMMA.16816.F32.BF16 R16, R108, R86, R16 ;  /* 0x000000566c10723c */ /* 0x000fe80000041810 */
[----:B------:R-:W-:Y:S02]  /*3cb0*/  FMUL.FTZ R9, R9, c[0x0][0x2ec] ;  /* 0x0000bb0009097a20 */ /* 0x000fe40000410000 */
[----:B------:R-:W-:Y:S02]  /*3cc0*/  FMUL.FTZ R11, R11, c[0x0][0x2ec] ;  /* 0x0000bb000b0b7a20 */ /* 0x000fe40000410000 */
[----:B------:R4:W-:Y:S01]  /*3cd0*/  MUFU.TANH R120, R8 ;  /* 0x0000000800787308 */ /* 0x0009e20000002400 */
[----:B--2---:R-:W-:Y:S07]  /*3ce0*/  @!P0 IADD3 R7, R246, UR11, RZ ;  /* 0x0000000bf6078c10 */ /* 0x004fee000fffe0ff */
[----:B------:R-:W-:Y:S02]  /*3cf0*/  FMUL.FTZ R12, R12, c[0x0][0x2ec] ;  /* 0x0000bb000c0c7a20 */ /* 0x000fe40000410000 */
[----:B------:R2:W-:Y:S01]  /*3d00*/  MUFU.TANH R131, R6 ;  /* 0x0000000600837308 */ /* 0x0005e20000002400 */
[----:B------:R-:W-:Y:S02]  /*3d10*/  FMUL.FTZ R13, R13, c[0x0][0x2ec] ;  /* 0x0000bb000d0d7a20 */ /* 0x000fe40000410000 */
[----:B------:R-:W-:Y:S01]  /*3d20*/  FMUL.FTZ R14, R14, c[0x0][0x2ec] ;  /* 0x0000bb000e0e7a20 */ /* 0x000fe20000410000 */
[----:B-1----:R-:W-:Y:S01]  /*3d30*/  MOV R4, UR21 ;  /* 0x0000001500047c02 */ /* 0x002fe20008000f00 */
[----:B------:R-:W-:Y:S02]  /*3d40*/  FMUL.FTZ R15, R15, c[0x0][0x2ec] ;  /* 0x0000bb000f0f7a20 */ /* 0x000fe40000410000 */
[----:B------:R-:W-:Y:S01]  /*3d50*/  FMUL.FTZ R16, R16, c[0x0][0x2ec] ;  /* 0x0000bb0010107a20 */ /* 0x000fe20000410000 */
[----:B------:R-:W-:Y:S01]  /*3d60*/  @!P0 LEA R4, R4, R247, 0x6 ;  /* 0x000000f704048211 */ /* 0x000fe200078e30ff */
[----:B------:R-:W-:Y:S01]  /*3d70*/  FMUL.FTZ R17, R17, c[0x0][0x2ec] ;  /* 0x0000bb0011117a20 */ /* 0x000fe20000410000 */
[----:B------:R3:W1:Y:S01]  /*3d80*/  MUFU.TANH R121, R5 ;  /* 0x0000000500797308 */ /* 0x0006620000002400 */
[----:B------:R-:W-:Y:S02]  /*3d90*/  FMUL.FTZ R18, R18, c[0x0][0x2ec] ;  /* 0x0000bb0012127a20 */ /* 0x000fe40000410000 */
[----:B------:R-:W-:Y:S01]  /*3da0*/  FMUL.FTZ R19, R19, c[0x0][0x2ec] ;  /* 0x0000bb0013137a20 */ /* 0x000fe20000410000 */
[C---:B----4-:R-:W-:Y:S02]  /*3db0*/  @!P0 IMNMX R8, R7.reuse, UR16, PT ;  /* 0x0000001007088c17 */ /* 0x050fe4000b800200 */
[----:B------:R-:W-:Y:S02]  /*3dc0*/  @!P0 IADD3 R7, R7, 0x8, RZ ;  /* 0x0000000807078810 */ /* 0x000fe40007ffe0ff */
[-C--:B------:R-:W-:Y:S02]  /*3dd0*/  @!P0 ISETP.GE.AND P2, PT, R4, R8.reuse, PT ;  /* 0x000000080400820c */ /* 0x080fe40003f46270 */
[----:B------:R4:W-:Y:S01]  /*3de0*/  MUFU.TANH R129, R10 ;  /* 0x0000000a00817308 */ /* 0x0009e20000002400 */
[----:B------:R-:W-:Y:S01]  /*3df0*/  @!P0 IMNMX R7, R7, UR16, PT ;  /* 0x0000001007078c17 */ /* 0x000fe2000b800200 */
[----:B--2---:R-:W-:Y:S05]  /*3e00*/  FMUL.FTZ R6, R239, 1.4426950216293334961 ;  /* 0x3fb8aa3bef067820 */ /* 0x004fea0000410000 */
[----:B------:R-:W-:Y:S03]  /*3e10*/  FSEL R6, R6, RZ, P1 ;  /* 0x000000ff06067208 */ /* 0x000fe60000800000 */
[----:B------:R2:W1:Y:S01]  /*3e20*/  MUFU.TANH R119, R9 ;  /* 0x0000000900777308 */ /* 0x0004620000002400 */
[----:B---3--:R-:W-:Y:S02]  /*3e30*/  MOV R5, R123 ;  /* 0x0000007b00057202 */ /* 0x008fe40000000f00 */
[----:B------:R-:W-:Y:S02]  /*3e40*/  @!P0 FSEL R5, R123, -INF , !P2 ;  /* 0xff8000007b058808 */ /* 0x000fe40005000000 */
[C---:B------:R-:W-:Y:S05]  /*3e50*/  @!P0 ISETP.GE.AND P2, PT, R4.reuse, R7, PT ;  /* 0x000000070400820c */ /* 0x040fea0003f46270 */
[----:B------:R3:W-:Y:S01]  /*3e60*/  MUFU.TANH R122, R12 ;  /* 0x0000000c007a7308 */ /* 0x0007e20000002400 */
[----:B----4-:R-:W-:Y:S04]  /*3e70*/  @!P0 IADD3 R10, R4, 0x1, RZ ;  /* 0x00000001040a8810 */ /* 0x010fe80007ffe0ff */
[----:B------:R-:W-:Y:S05]  /*3e80*/  @!P0 ISETP.GE.AND P1, PT, R10, R8, PT ;  /* 0x000000080a00820c */ /* 0x000fea0003f26270 */
[----:B------:R4:W4:Y:S01]  /*3e90*/  MUFU.TANH R128, R11 ;  /* 0x0000000b00807308 */ /* 0x0009220000002400 */
[--C-:B--2---:R-:W-:Y:S01]  /*3ea0*/  FFMA.FTZ R9, R5, c[0x0][0x23c], -R6.reuse ;  /* 0x00008f0005097a23 */ /* 0x104fe20000010806 */
[----:B-1----:R-:W-:Y:S02]  /*3eb0*/  MOV R5, R121 ;  /* 0x0000007900057202 */ /* 0x002fe40000000f00 */
[----:B------:R-:W-:Y:S02]  /*3ec0*/  @!P0 FSEL R5, R121, -INF , !P1 ;  /* 0xff80000079058808 */ /* 0x000fe40004800000 */
[C---:B------:R-:W-:Y:S04]  /*3ed0*/  FSETP.NEU.FTZ.AND P1, PT, R240.reuse, -INF , PT ;  /* 0xff800000f000780b */ /* 0x040fe80003f3d000 */
[----:B------:R1:W-:Y:S01]  /*3ee0*/  MUFU.EX2 R203, R9 ;  /* 0x0000000900cb7308 */ /* 0x0003e20000000800 */
[--C-:B---3--:R-:W-:Y:S09]  /*3ef0*/  FFMA.FTZ R12, R5, c[0x0][0x23c], -R6.reuse ;  /* 0x00008f00050c7a23 */ /* 0x108ff20000010806 */
[----:B------:R2:W-:Y:S01]  /*3f00*/  MUFU.EX2 R201, R12 ;  /* 0x0000000c00c97308 */ /* 0x0005e20000000800 */
[----:B----4-:R-:W-:Y:S05]  /*3f10*/  FMUL.FTZ R11, R240, 1.4426950216293334961 ;  /* 0x3fb8aa3bf00b7820 */ /* 0x010fea0000410000 */
[----:B------:R-:W-:Y:S04]  /*3f20*/  FSEL R5, R11, RZ, P1 ;  /* 0x000000ff0b057208 */ /* 0x000fe80000800000 */
[----:B------:R-:W3:Y:S01]  /*3f30*/  MUFU.TANH R118, R13 ;  /* 0x0000000d00767308 */ /* 0x000ee20000002400 */
[----:B------:R-:W-:Y:S02]  /*3f40*/  @!P0 ISETP.GE.AND P1, PT, R10, R7, PT ;  /* 0x000000070a00820c */ /* 0x000fe40003f26270 */
[----:B------:R-:W-:Y:S02]  /*3f50*/  @!P0 IADD3 R11, R4, 0x8, RZ ;  /* 0x00000008040b8810 */ /* 0x000fe40007ffe0ff */
[----:B-1----:R-:W-:Y:S02]  /*3f60*/  MOV R9, R131 ;  /* 0x0000008300097202 */ /* 0x002fe40000000f00 */
[----:B------:R-:W-:Y:S03]  /*3f70*/  @!P0 FSEL R9, R131, -INF , !P2 ;  /* 0xff80000083098808 */ /* 0x000fe60005000000 */
[----:B------:R-:W1:Y:S02]  /*3f80*/  MUFU.TANH R127, R14 ;  /* 0x0000000e007f7308 */ /* 0x000e640000002400 */
[--C-:B------:R-:W-:Y:S01]  /*3f90*/  FFMA.FTZ R10, R9, c[0x0][0x23c], -R5.reuse ;  /* 0x00008f00090a7a23 */ /* 0x100fe20000010805 */
[----:B------:R-:W-:Y:S02]  /*3fa0*/  MOV R9, R130 ;  /* 0x0000008200097202 */ /* 0x000fe40000000f00 */
[----:B------:R-:W-:Y:S02]  /*3fb0*/  @!P0 FSEL R9, R130, -INF , !P1 ;  /* 0xff80000082098808 */ /* 0x000fe40004800000 */
[----:B------:R-:W-:Y:S03]  /*3fc0*/  @!P0 ISETP.GE.AND P1, PT, R11, R8, PT ;  /* 0x000000080b00820c */ /* 0x000fe60003f26270 */
[--C-:B--2---:R-:W-:Y:S01]  /*3fd0*/  FFMA.FTZ R12, R9, c[0x0][0x23c], -R5.reuse ;  /* 0x00008f00090c7a23 */ /* 0x104fe20000010805 */
[----:B------:R2:W-:Y:S01]  /*3fe0*/  MUFU.EX2 R211, R10 ;  /* 0x0000000a00d37308 */ /* 0x0005e20000000800 */
[----:B------:R-:W-:Y:S02]  /*3ff0*/  MOV R9, R120 ;  /* 0x0000007800097202 */ /* 0x000fe40000000f00 */
[----:B------:R-:W-:Y:S07]  /*4000*/  @!P0 FSEL R9, R120, -INF , !P1 ;  /* 0xff80000078098808 */ /* 0x000fee0004800000 */
[----:B------:R4:W-:Y:S10]  /*4010*/  MUFU.EX2 R209, R12 ;  /* 0x0000000c00d17308 */ /* 0x0009f40000000800 */
[----:B------:R-:W1:Y:S01]  /*4020*/  MUFU.TANH R126, R15 ;  /* 0x0000000f007e7308 */ /* 0x000e620000002400 */
[----:B--2---:R-:W-:Y:S04]  /*4030*/  @!P0 IADD3 R10, R4, 0x9, RZ ;  /* 0x00000009040a8810 */ /* 0x004fe80007ffe0ff */
[C---:B------:R-:W-:Y:S05]  /*4040*/  @!P0 ISETP.GE.AND P1, PT, R10.reuse, R8, PT ;  /* 0x000000080a00820c */ /* 0x040fea0003f26270 */
[----:B------:R-:W2:Y:S01]  /*4050*/  MUFU.TANH R117, R16 ;  /* 0x0000001000757308 */ /* 0x000ea20000002400 */
[--C-:B----4-:R-:W-:Y:S01]  /*4060*/  FFMA.FTZ R12, R9, c[0x0][0x23c], -R6.reuse ;  /* 0x00008f00090c7a23 */ /* 0x110fe20000010806 */
[----:B------:R-:W-:Y:S02]  /*4070*/  MOV R9, R119 ;  /* 0x0000007700097202 */ /* 0x000fe40000000f00 */
[----:B------:R-:W-:Y:S02]  /*4080*/  @!P0 FSEL R9, R119, -INF , !P1 ;  /* 0xff80000077098808 */ /* 0x000fe40004800000 */
[----:B------:R-:W-:Y:S04]  /*4090*/  @!P0 ISETP.GE.AND P1, PT, R11, R7, PT ;  /* 0x000000070b00820c */ /* 0x000fe80003f26270 */
[----:B------:R4:W-:Y:S01]  /*40a0*/  MUFU.EX2 R200, R12 ;  /* 0x0000000c00c87308 */ /* 0x0009e20000000800 */
[--C-:B------:R-:W-:Y:S01]  /*40b0*/  FFMA.FTZ R11, R9, c[0x0][0x23c], -R6.reuse ;  /* 0x00008f00090b7a23 */ /* 0x100fe20000010806 */
[----:B------:R-:W-:Y:S02]  /*40c0*/  MOV R9, R129 ;  /* 0x0000008100097202 */ /* 0x000fe40000000f00 */
[----:B------:R-:W-:Y:S02]  /*40d0*/  @!P0 FSEL R9, R129, -INF , !P1 ;  /* 0xff80000081098808 */ /* 0x000fe40004800000 */
[-C--:B------:R-:W-:Y:S04]  /*40e0*/  @!P0 ISETP.GE.AND P1, PT, R10, R7.reuse, PT ;  /* 0x000000070a00820c */ /* 0x080fe80003f26270 */
[----:B------:R1:W-:Y:S01]  /*40f0*/  MUFU.EX2 R198, R11 ;  /* 0x0000000b00c67308 */ /* 0x0003e20000000800 */
[--C-:B------:R-:W-:Y:S01]  /*4100*/  FFMA.FTZ R10, R9, c[0x0][0x23c], -R5.reuse ;  /* 0x00008f00090a7a23 */ /* 0x100fe20000010805 */
[----:B------:R-:W-:Y:S02]  /*4110*/  MOV R9, R128 ;  /* 0x0000008000097202 */ /* 0x000fe40000000f00 */
[----:B------:R-:W-:Y:S06]  /*4120*/  @!P0 FSEL R9, R128, -INF , !P1 ;  /* 0xff80000080098808 */ /* 0x000fec0004800000 */
[----:B------:R2:W-:Y:S01]  /*4130*/  MUFU.EX2 R208, R10 ;  /* 0x0000000a00d07308 */ /* 0x0005e20000000800 */
[--C-:B----4-:R-:W-:Y:S01]  /*4140*/  FFMA.FTZ R12, R9, c[0x0][0x23c], -R5.reuse ;  /* 0x00008f00090c7a23 */ /* 0x110fe20000010805 */
[----:B------:R-:W-:Y:S08]  /*4150*/  MOV R9, R122 ;  /* 0x0000007a00097202 */ /* 0x000ff00000000f00 */
[----:B------:R4:W-:Y:S01]  /*4160*/  MUFU.EX2 R206, R12 ;  /* 0x0000000c00ce7308 */ /* 0x0009e20000000800 */
[----:B-1----:R-:W-:Y:S04]  /*4170*/  @!P0 IADD3 R11, R4, 0x10, RZ ;  /* 0x00000010040b8810 */ /* 0x002fe80007ffe0ff */
[-C--:B------:R-:W-:Y:S05]  /*4180*/  @!P0 ISETP.GE.AND P1, PT, R11, R8.reuse, PT ;  /* 0x000000080b00820c */ /* 0x080fea0003f26270 */
[----:B------:R-:W1:Y:S01]  /*4190*/  MUFU.TANH R116, R17 ;  /* 0x0000001100747308 */ /* 0x000e620000002400 */
[----:B------:R-:W-:Y:S02]  /*41a0*/  @!P0 FSEL R9, R122, -INF , !P1 ;  /* 0xff8000007a098808 */ /* 0x000fe40004800000 */
[----:B--2---:R-:W-:Y:S04]  /*41b0*/  @!P0 IADD3 R10, R4, 0x11, RZ ;  /* 0x00000011040a8810 */ /* 0x004fe80007ffe0ff */
[----:B------:R-:W-:Y:S03]  /*41c0*/  @!P0 ISETP.GE.AND P1, PT, R10, R8, PT ;  /* 0x000000080a00820c */ /* 0x000fe60003f26270 */
[----:B------:R-:W2:Y:S01]  /*41d0*/  MUFU.TANH R125, R18 ;  /* 0x00000012007d7308 */ /* 0x000ea20000002400 */
[--C-:B----4-:R-:W-:Y:S01]  /*41e0*/  FFMA.FTZ R12, R9, c[0x0][0x23c], -R6.reuse ;  /* 0x00008f00090c7a23 */ /* 0x110fe20000010806 */
[----:B---3--:R-:W-:Y:S02]  /*41f0*/  MOV R9, R118 ;  /* 0x0000007600097202 */ /* 0x008fe40000000f00 */
[----:B------:R-:W-:Y:S02]  /*4200*/  @!P0 FSEL R9, R118, -INF , !P1 ;  /* 0xff80000076098808 */ /* 0x000fe40004800000 */
[----:B------:R-:W-:Y:S04]  /*4210*/  @!P0 ISETP.GE.AND P1, PT, R11, R7, PT ;  /* 0x000000070b00820c */ /* 0x000fe80003f26270 */
[----:B------:R3:W-:Y:S01]  /*4220*/  MUFU.EX2 R202, R12 ;  /* 0x0000000c00ca7308 */ /* 0x0007e20000000800 */
[--C-:B------:R-:W-:Y:S01]  /*4230*/  FFMA.FTZ R11, R9, c[0x0][0x23c], -R6.reuse ;  /* 0x00008f00090b7a23 */ /* 0x100fe20000010806 */
[----:B------:R-:W-:Y:S02]  /*4240*/  MOV R9, R127 ;  /* 0x0000007f00097202 */ /* 0x000fe40000000f00 */
[----:B------:R-:W-:Y:S02]  /*4250*/  @!P0 FSEL R9, R127, -INF , !P1 ;  /* 0xff8000007f098808 */ /* 0x000fe40004800000 */
[----:B------:R-:W-:Y:S04]  /*4260*/  @!P0 ISETP.GE.AND P1, PT, R10, R7, PT ;  /* 0x000000070a00820c */ /* 0x000fe80003f26270 */
[----:B------:R4:W1:Y:S01]  /*4270*/  MUFU.EX2 R199, R11 ;  /* 0x0000000b00c77308 */ /* 0x0008620000000800 */
[--C-:B------:R-:W-:Y:S01]  /*4280*/  FFMA.FTZ R10, R9, c[0x0][0x23c], -R5.reuse ;  /* 0x00008f00090a7a23 */ /* 0x100fe20000010805 */
[----:B------:R-:W-:Y:S02]  /*4290*/  MOV R9, R126 ;  /* 0x0000007e00097202 */ /* 0x000fe40000000f00 */
[----:B------:R-:W-:Y:S06]  /*42a0*/  @!P0 FSEL R9, R126, -INF , !P1 ;  /* 0xff8000007e098808 */ /* 0x000fec0004800000 */
[----:B------:R1:W-:Y:S01]  /*42b0*/  MUFU.EX2 R210, R10 ;  /* 0x0000000a00d27308 */ /* 0x0003e20000000800 */
[--C-:B---3--:R-:W-:Y:S01]  /*42c0*/  FFMA.FTZ R12, R9, c[0x0][0x23c], -R5.reuse ;  /* 0x00008f00090c7a23 */ /* 0x108fe20000010805 */
[----:B------:R-:W-:Y:S08]  /*42d0*/  MOV R9, R117 ;  /* 0x0000007500097202 */ /* 0x000ff00000000f00 */
[----:B------:R-:W3:Y:S01]  /*42e0*/  MUFU.TANH R124, R19 ;  /* 0x00000013007c7308 */ /* 0x000ee20000002400 */
[C---:B----4-:R-:W-:Y:S04]  /*42f0*/  @!P0 IADD3 R11, R4.reuse, 0x18, RZ ;  /* 0x00000018040b8810 */ /* 0x050fe80007ffe0ff */
[----:B------:R-:W-:Y:S05]  /*4300*/  @!P0 ISETP.GE.AND P1, PT, R11, R8, PT ;  /* 0x000000080b00820c */ /* 0x000fea0003f26270 */
[----:B------:R-:W4:Y:S01]  /*4310*/  MUFU.EX2 R207, R12 ;  /* 0x0000000c00cf7308 */ /* 0x000f220000000800 */
[----:B------:R-:W-:Y:S02]  /*4320*/  @!P0 FSEL R9, R117, -INF , !P1 ;  /* 0xff80000075098808 */ /* 0x000fe40004800000 */
[----:B-1----:R-:W-:Y:S02]  /*4330*/  @!P0 IADD3 R10, R4, 0x19, RZ ;  /* 0x00000019040a8810 */ /* 0x002fe40007ffe0ff */
[----:B------:R-:W-:Y:S02]  /*4340*/  MOV R4, R116 ;  /* 0x0000007400047202 */ /* 0x000fe40000000f00 */
[----:B------:R-:W-:Y:S01]  /*4350*/  @!P0 ISETP.GE.AND P1, PT, R10, R8, PT ;  /* 0x000000080a00820c */ /* 0x000fe20003f26270 */
[--C-:B------:R-:W-:Y:S03]  /*4360*/  FFMA.FTZ R8, R9, c[0x0][0x23c], -R6.reuse ;  /* 0x00008f0009087a23 */ /* 0x100fe60000010806 */
[----:B------:R-:W-:Y:S01]  /*4370*/  @!P0 FSEL R4, R116, -INF , !P1 ;  /* 0xff80000074048808 */ /* 0x000fe20004800000 */
[----:B------:R1:W-:Y:S01]  /*4380*/  MUFU.EX2 R197, R8 ;  /* 0x0000000800c57308 */ /* 0x0003e20000000800 */
[----:B------:R-:W-:Y:S03]  /*4390*/  @!P0 ISETP.GE.AND P1, PT, R11, R7, PT ;  /* 0x000000070b00820c */ /* 0x000fe60003f26270 */
[----:B------:R-:W-:Y:S01]  /*43a0*/  FFMA.FTZ R6, R4, c[0x0][0x23c], -R6 ;  /* 0x00008f0004067a23 */ /* 0x000fe20000010806 */
[----:B--2---:R-:W-:Y:S02]  /*43b0*/  MOV R4, R125 ;  /* 0x0000007d00047202 */ /* 0x004fe40000000f00 */
[----:B------:R-:W-:Y:S02]  /*43c0*/  @!P0 FSEL R4, R125, -INF , !P1 ;  /* 0xff8000007d048808 */ /* 0x000fe40004800000 */
[----:B------:R-:W-:Y:S01]  /*43d0*/  @!P0 ISETP.GE.AND P1, PT, R10, R7, PT ;  /* 0x000000070a00820c */ /* 0x000fe20003f26270 */
[----:B------:R2:W2:Y:S01]  /*43e0*/  MUFU.EX2 R196, R6 ;  /* 0x0000000600c47308 */ /* 0x0004a20000000800 */
[----:B------:R-:W-:Y:S02]  /*43f0*/  F2FP.BF16.PACK_AB R7, R199, R202 ;  /* 0x000000cac707723e */ /* 0x000fe400000010ff */
[----:B-1----:R-:W-:Y:S01]  /*4400*/  F2FP.BF16.PACK_AB R8, R206, R208 ;  /* 0x000000d0ce08723e */ /* 0x002fe200000010ff */
[--C-:B--2---:R-:W-:Y:S01]  /*4410*/  FFMA.FTZ R6, R4, c[0x0][0x23c], -R5.reuse ;  /* 0x00008f0004067a23 */ /* 0x104fe20000010805 */
[----:B---3--:R-:W-:Y:S02]  /*4420*/  MOV R4, R124 ;  /* 0x0000007c00047202 */ /* 0x008fe40000000f00 */
[----:B------:R-:W-:Y:S03]  /*4430*/  @!P0 FSEL R4, R124, -INF , !P1 ;  /* 0xff8000007c048808 */ /* 0x000fe60004800000 */
[----:B------:R1:W-:Y:S01]  /*4440*/  MUFU.EX2 R205, R6 ;  /* 0x0000000600cd7308 */ /* 0x0003e20000000800 */
[----:B------:R-:W-:Y:S01]  /*4450*/  IADD3 R114, P0, R242, UR10, RZ ;  /* 0x0000000af2727c10 */ /* 0x000fe2000ff1e0ff */
[----:B------:R-:W-:Y:S01]  /*4460*/  FFMA.FTZ R5, R4, c[0x0][0x23c], -R5 ;  /* 0x00008f0004057a23 */ /* 0x000fe20000010805 */
[----:B------:R-:W-:Y:S02]  /*4470*/  F2FP.BF16.PACK_AB R4, R198, R200 ;  /* 0x000000c8c604723e */ /* 0x000fe400000010ff */
[----:B------:R-:W-:Y:S02]  /*4480*/  IADD3.X R115, R241, UR9, RZ, P0, !PT ;  /* 0x00000009f1737c10 */ /* 0x000fe400087fe4ff */
[C---:B------:R-:W-:Y:S03]  /*4490*/  LEA R228, P0, R252.reuse, R228, 0x2 ;  /* 0x000000e4fce47211 */ /* 0x040fe600078010ff */
[----:B------:R2:W2:Y:S01]  /*44a0*/  MUFU.EX2 R204, R5 ;  /* 0x0000000500cc7308 */ /* 0x0004a20000000800 */
[----:B------:R-:W3:Y:S01]  /*44b0*/  LDG.E R113, [R114.64] ;  /* 0x0000000472717981 */ /* 0x000ee2000c1e1900 */
[----:B------:R-:W-:Y:S05]  /*44c0*/  LEA.HI.X.SX32 R229, R252, R229, 0x2, P0 ;  /* 0x000000e5fce57211 */ /* 0x000fea00000f16ff */
[----:B------:R-:W3:Y:S01]  /*44d0*/  LDG.E R112, [R114.64+0x20] ;  /* 0x0000200472707981 */ /* 0x000ee2000c1e1900 */
[----:B-1----:R-:W-:Y:S05]  /*44e0*/  F2FP.BF16.PACK_AB R6, R201, R203 ;  /* 0x000000cbc906723e */ /* 0x002fea00000010ff */
[----:B------:R4:W-:Y:S01]  /*44f0*/  STS [R231+0x22000], R6 ;  /* 0x02200006e7007388 */ /* 0x0009e20000000800 */
[----:B--2---:R-:W-:Y:S05]  /*4500*/  F2FP.BF16.PACK_AB R5, R209, R211 ;  /* 0x000000d3d105723e */ /* 0x004fea00000010ff */
[----:B------:R1:W-:Y:S06]  /*4510*/  STS [R231+0x22400], R5 ;  /* 0x02240005e7007388 */ /* 0x0003ec0000000800 */
[----:B------:R2:W-:Y:S06]  /*4520*/  STS [R238+0x22000], R4 ;  /* 0x02200004ee007388 */ /* 0x0005ec0000000800 */
[----:B------:R-:W-:Y:S01]  /*4530*/  STS [R238+0x22400], R8 ;  /* 0x02240008ee007388 */ /* 0x000fe20000000800 */
[----:B----4-:R-:W-:Y:S05]  /*4540*/  F2FP.BF16.PACK_AB R6, R207, R210 ;  /* 0x000000d2cf06723e */ /* 0x010fea00000010ff */
[----:B------:R-:W-:Y:S06]  /*4550*/  STS [R236+0x22000], R7 ;  /* 0x02200007ec007388 */ /* 0x000fec0000000800 */
[----:B------:R-:W-:Y:S01]  /*4560*/  STS [R236+0x22400], R6 ;  /* 0x02240006ec007388 */ /* 0x000fe20000000800 */
[----:B-1----:R-:W-:Y:S05]  /*4570*/  F2FP.BF16.PACK_AB R5, R196, R197 ;  /* 0x000000c5c405723e */ /* 0x002fea00000010ff */
[----:B------:R-:W-:Y:S01]  /*4580*/  STS [R237+0x22000], R5 ;  /* 0x02200005ed007388 */ /* 0x000fe20000000800 */
[----:B--2---:R-:W-:Y:S05]  /*4590*/  F2FP.BF16.PACK_AB R4, R204, R205 ;  /* 0x000000cdcc04723e */ /* 0x004fea00000010ff */
[----:B------:R-:W-:Y:S06]  /*45a0*/  STS [R237+0x22400], R4 ;  /* 0x02240004ed007388 */ /* 0x000fec0000000800 */
[----:B------:R-:W-:Y:S06]  /*45b0*/  LDSM.16.M88.4 R16, [R218+0x8000] ;  /* 0x00800000da10783b */ /* 0x000fec0000000200 */
[----:B------:R-:W1:Y:S06]  /*45c0*/  LDSM.16.M88.4 R8, [R2+0x18000] ;  /* 0x018000000208783b */ /* 0x000e6c0000000200 */
[----:B------:R-:W2:Y:S06]  /*45d0*/  LDSM.16.M88.4 R84, [R2+0x18800] ;  /* 0x018800000254783b */ /* 0x000eac0000000200 */
[----:B------:R-:W-:Y:S06]  /*45e0*/  LDSM.16.M88.4 R88, [R219+0x8000] ;  /* 0x00800000db58783b */ /* 0x000fec0000000200 */
[----:B------:R-:W4:Y:S06]  /*45f0*/  LDSM.16.M88.4 R92, [R3+0x18000] ;  /* 0x01800000035c783b */ /* 0x000f2c0000000200 */
[----:B------:R-:W4:Y:S06]  /*4600*/  LDSM.16.M88.4 R96, [R3+0x18800] ;  /* 0x018800000360783b */ /* 0x000f2c0000000200 */
[----:B------:R-:W-:Y:S06]  /*4610*/  LDSM.16.M88.4 R100, [R223+0x8000] ;  /* 0x00800000df64783b */ /* 0x000fec0000000200 */
[----:B------:R-:W4:Y:S01]  /*4620*/  LDSM.16.M88.4 R104, [R217+0x18000] ;  /* 0x01800000d968783b */ /* 0x000f220000000200 */
[C---:B-1----:R-:W-:Y:S05]  /*4630*/  HMMA.16816.F32.BF16 R4, R16.reuse, R8, RZ ;  /* 0x000000081004723c */ /* 0x042fea00000418ff */
[----:B------:R-:W-:Y:S03]  /*4640*/  LDSM.16.M88.4 R108, [R216+0x18000] ;  /* 0x01800000d86c783b */ /* 0x000fe60000000200 */
[C---:B------:R-:W-:Y:S08]  /*4650*/  HMMA.16816.F32.BF16 R8, R16.reuse, R10, RZ ;  /* 0x0000000a1008723c */ /* 0x040ff000000418ff */
[C---:B--2---:R-:W-:Y:S08]  /*4660*/  HMMA.16816.F32.BF16 R12, R16.reuse, R84, RZ ;  /* 0x00000054100c723c */ /* 0x044ff000000418ff */
[----:B------:R-:W-:Y:S01]  /*4670*/  HMMA.16816.F32.BF16 R16, R16, R86, RZ ;  /* 0x000000561010723c */ /* 0x000fe200000418ff */
[----:B------:R-:W1:Y:S07]  /*4680*/  LDSM.16.M88.4 R84, [R217+0x18800] ;  /* 0x01880000d954783b */ /* 0x000e6e0000000200 */
[C---:B----4-:R-:W-:Y:S08]  /*4690*/  HMMA.16816.F32.BF16 R4, R88.reuse, R92, R4 ;  /* 0x0000005c5804723c */ /* 0x050ff00000041804 */
[C---:B------:R-:W-:Y:S01]  /*46a0*/  HMMA.16816.F32.BF16 R8, R88.reuse, R94, R8 ;  /* 0x0000005e5808723c */ /* 0x040fe20000041808 */
[----:B------:R-:W2:Y:S07]  /*46b0*/  LDSM.16.M88.4 R92, [R222+0x8000] ;  /* 0x00800000de5c783b */ /* 0x000eae0000000200 */
        /* <DEDUP_REMOVED lines=14> */
[C---:B----4-:R-:W-:Y:S08]  /*47a0*/  HMMA.16816.F32.BF16 R12, R92.reuse, R88, R12 ;  /* 0x000000585c0c723c */ /* 0x050ff0000004180c */
[----:B------:R-:W-:Y:S01]  /*47b0*/  HMMA.16816.F32.BF16 R16, R92, R90, R16 ;  /* 0x0000005a5c10723c */ /* 0x000fe20000041810 */
[----:B------:R-:W4:Y:S06]  /*47c0*/  LDSM.16.M88.4 R88, [R3+0x1a800] ;  /* 0x01a800000358783b */ /* 0x000f2c0000000200 */
        /* <DEDUP_REMOVED lines=15> */
[C---:B---3--:R-:W-:Y:S08]  /*48c0*/  HMMA.16816.F32.BF16 R4, R92.reuse, R104, R4 ;  /* 0x000000685c04723c */ /* 0x048ff00000041804 */
        /* <DEDUP_REMOVED lines=53> */
[----:B------:R-:W4:Y:S07]  /*4c20*/  LDSM.16.M88.4 R88, [R216+0x1e800] ;  /* 0x01e80000d858783b */ /* 0x000f2e0000000200 */
[C---:B---3--:R-:W-:Y:S08]  /*4c30*/  HMMA.16816.F32.BF16 R4, R100.reuse, R104, R4 ;  /* 0x000000686404723c */ /* 0x048ff00000041804 */
[C---:B------:R-:W-:Y:S08]  /*4c40*/  HMMA.16816.F32.BF16 R8, R100.reuse, R106, R8 ;  /* 0x0000006a6408723c */ /* 0x040ff00000041808 */
[C---:B-1----:R-:W-:Y:S08]  /*4c50*/  HMMA.16816.F32.BF16 R12, R100.reuse, R84, R12 ;  /* 0x00000054640c723c */ /* 0x042ff0000004180c */
[----:B------:R-:W-:Y:S08]  /*4c60*/  HMMA.16816.F32.BF16 R16, R100, R86, R16 ;  /* 0x000000566410723c */ /* 0x000ff00000041810 */
[C---:B--2---:R-:W-:Y:S08]  /*4c70*/  HMMA.16816.F32.BF16 R4, R92.reuse, R108, R4 ;  /* 0x0000006c5c04723c */ /* 0x044ff00000041804 */
[C---:B------:R-:W-:Y:S08]  /*4c80*/  HMMA.16816.F32.BF16 R8, R92.reuse, R110, R8 ;  /* 0x0000006e5c08723c */ /* 0x040ff00000041808 */
[C---:B----4-:R-:W-:Y:S08]  /*4c90*/  HMMA.16816.F32.BF16 R12, R92.reuse, R88, R12 ;  /* 0x000000585c0c723c */ /* 0x050ff0000004180c */
[----:B------:R-:W-:Y:S04]  /*4ca0*/  HMMA.16816.F32.BF16 R16, R92, R90, R16 ;  /* 0x0000005a5c10723c */ /* 0x000fe80000041810 */
[C---:B------:R-:W-:Y:S02]  /*4cb0*/  FADD.FTZ R4, -R113.reuse, R4 ;  /* 0x0000000471047221 */ /* 0x040fe40000010100 */
[----:B------:R-:W-:Y:S02]  /*4cc0*/  FADD.FTZ R5, -R113, R5 ;  /* 0x0000000571057221 */ /* 0x000fe40000010100 */
[----:B------:R-:W-:Y:S04]  /*4cd0*/  FMUL.FTZ R84, R203, R4 ;  /* 0x00000004cb547220 */ /* 0x000fe80000410000 */
[----:B------:R-:W-:Y:S02]  /*4ce0*/  FMUL.FTZ R85, R201, R5 ;  /* 0x00000005c9557220 */ /* 0x000fe40000410000 */
[----:B------:R-:W-:Y:S02]  /*4cf0*/  FFMA.FTZ R4, -R123, R123, 1 ;  /* 0x3f8000007b047423 */ /* 0x000fe4000001017b */
[----:B------:R-:W-:Y:S02]  /*4d00*/  FFMA.FTZ R5, -R121, R121, 1 ;  /* 0x3f80000079057423 */ /* 0x000fe40000010179 */
[----:B------:R-:W-:Y:S02]  /*4d10*/  FADD.FTZ R86, -R113, R8 ;  /* 0x0000000871567221 */ /* 0x000fe40000010100 */
[----:B------:R-:W-:Y:S02]  /*4d20*/  FMUL.FTZ R8, R4, c[0x0][0x2ec] ;  /* 0x0000bb0004087a20 */ /* 0x000fe40000410000 */
[----:B------:R-:W-:Y:S02]  /*4d30*/  FMUL.FTZ R4, R5, c[0x0][0x2ec] ;  /* 0x0000bb0005047a20 */ /* 0x000fe40000410000 */
[----:B------:R-:W-:Y:S02]  /*4d40*/  FMUL.FTZ R8, R84, R8 ;  /* 0x0000000854087220 */ /* 0x000fe40000410000 */
[----:B------:R-:W-:Y:S02]  /*4d50*/  FMUL.FTZ R4, R85, R4 ;  /* 0x0000000455047220 */ /* 0x000fe40000410000 */
[----:B------:R-:W-:Y:S02]  /*4d60*/  FADD.FTZ R9, -R113, R9 ;  /* 0x0000000971097221 */ /* 0x000fe40000010100 */
[----:B------:R-:W-:Y:S01]  /*4d70*/  FFMA.FTZ R5, -R120, R120, 1 ;  /* 0x3f80000078057423 */ /* 0x000fe20000010178 */
[----:B------:R-:W-:Y:S01]  /*4d80*/  F2FP.BF16.PACK_AB R4, R4, R8 ;  /* 0x000000080404723e */ /* 0x000fe200000010ff */
[----:B------:R-:W-:Y:S02]  /*4d90*/  FMUL.FTZ R87, R198, R9 ;  /* 0x00000009c6577220 */ /* 0x000fe40000410000 */
[----:B------:R-:W-:Y:S02]  /*4da0*/  FFMA.FTZ R9, -R119, R119, 1 ;  /* 0x3f80000077097423 */ /* 0x000fe40000010177 */
[----:B------:R1:W-:Y:S01]  /*4db0*/  STS [R231+0x20000], R4 ;  /* 0x02000004e7007388 */ /* 0x0003e20000000800 */
[C---:B------:R-:W-:Y:S02]  /*4dc0*/  FADD.FTZ R16, -R113.reuse, R16 ;  /* 0x0000001071107221 */ /* 0x040fe40000010100 */
[----:B------:R-:W-:Y:S02]  /*4dd0*/  FADD.FTZ R12, -R113, R12 ;  /* 0x0000000c710c7221 */ /* 0x000fe40000010100 */
[----:B------:R-:W-:Y:S02]  /*4de0*/  FMUL.FTZ R86, R200, R86 ;  /* 0x00000056c8567220 */ /* 0x000fe40000410000 */
[----:B------:R-:W-:Y:S02]  /*4df0*/  FMUL.FTZ R5, R5, c[0x0][0x2ec] ;  /* 0x0000bb0005057a20 */ /* 0x000fe40000410000 */
[----:B------:R-:W-:Y:S02]  /*4e00*/  FMUL.FTZ R9, R9, c[0x0][0x2ec] ;  /* 0x0000bb0009097a20 */ /* 0x000fe40000410000 */
[----:B------:R-:W-:Y:S02]  /*4e10*/  FMUL.FTZ R84, R197, R16 ;  /* 0x00000010c5547220 */ /* 0x000fe40000410000 */
[----:B------:R-:W-:Y:S02]  /*4e20*/  FADD.FTZ R85, -R113, R17 ;  /* 0x0000001171557221 */ /* 0x000fe40000010100 */
[----:B------:R-:W-:Y:S02]  /*4e30*/  FMUL.FTZ R17, R202, R12 ;  /* 0x0000000cca117220 */ /* 0x000fe40000410000 */
[----:B------:R-:W-:Y:S02]  /*4e40*/  FFMA.FTZ R12, -R117, R117, 1 ;  /* 0x3f800000750c7423 */ /* 0x000fe40000010175 */
[----:B------:R-:W-:Y:S02]  /*4e50*/  FFMA.FTZ R16, -R116, R116, 1 ;  /* 0x3f80000074107423 */ /* 0x000fe40000010174 */
[----:B------:R-:W-:Y:S02]  /*4e60*/  FMUL.FTZ R5, R86, R5 ;  /* 0x0000000556057220 */ /* 0x000fe40000410000 */
[----:B------:R-:W-:Y:S02]  /*4e70*/  FMUL.FTZ R9, R87, R9 ;  /* 0x0000000957097220 */ /* 0x000fe40000410000 */
[----:B------:R-:W-:Y:S02]  /*4e80*/  FMUL.FTZ R85, R196, R85 ;  /* 0x00000055c4557220 */ /* 0x000fe40000410000 */
[----:B------:R-:W-:Y:S01]  /*4e90*/  FMUL.FTZ R12, R12, c[0x0][0x2ec] ;  /* 0x0000bb000c0c7a20 */ /* 0x000fe20000410000 */
[----:B------:R-:W-:Y:S01]  /*4ea0*/  F2FP.BF16.PACK_AB R9, R9, R5 ;  /* 0x000000050909723e */ /* 0x000fe200000010ff */
[----:B------:R-:W-:Y:S02]  /*4eb0*/  FMUL.FTZ R16, R16, c[0x0][0x2ec] ;  /* 0x0000bb0010107a20 */ /* 0x000fe40000410000 */
[----:B------:R-:W-:Y:S02]  /*4ec0*/  FMUL.FTZ R12, R84, R12 ;  /* 0x0000000c540c7220 */ /* 0x000fe40000410000 */
[----:B------:R-:W-:Y:S02]  /*4ed0*/  FMUL.FTZ R5, R85, R16 ;  /* 0x0000001055057220 */ /* 0x000fe40000410000 */
[C---:B-1----:R-:W-:Y:S02]  /*4ee0*/  FADD.FTZ R4, -R112.reuse, R7 ;  /* 0x0000000770047221 */ /* 0x042fe40000010100 */
[----:B------:R-:W-:Y:S01]  /*4ef0*/  FADD.FTZ R6, -R112, R6 ;  /* 0x0000000670067221 */ /* 0x000fe20000010100 */
[----:B------:R-:W-:Y:S01]  /*4f00*/  F2FP.BF16.PACK_AB R7, R5, R12 ;  /* 0x0000000c0507723e */ /* 0x000fe200000010ff */
[----:B------:R-:W-:Y:S02]  /*4f10*/  FMUL.FTZ R12, R209, R4 ;  /* 0x00000004d10c7220 */ /* 0x000fe40000410000 */
[----:B------:R-:W-:Y:S02]  /*4f20*/  FFMA.FTZ R4, -R131, R131, 1 ;  /* 0x3f80000083047423 */ /* 0x000fe40000010183 */
[----:B------:R-:W-:Y:S02]  /*4f30*/  FFMA.FTZ R5, -R130, R130, 1 ;  /* 0x3f80000082057423 */ /* 0x000fe40000010182 */
[----:B------:R-:W-:Y:S02]  /*4f40*/  FADD.FTZ R13, -R113, R13 ;  /* 0x0000000d710d7221 */ /* 0x000fe40000010100 */
[----:B------:R-:W-:Y:S02]  /*4f50*/  FADD.FTZ R16, -R112, R10 ;  /* 0x0000000a70107221 */ /* 0x000fe40000010100 */
[----:B------:R-:W-:Y:S02]  /*4f60*/  FMUL.FTZ R6, R211, R6 ;  /* 0x00000006d3067220 */ /* 0x000fe40000410000 */
[----:B------:R-:W-:Y:S02]  /*4f70*/  FMUL.FTZ R10, R4, c[0x0][0x2ec] ;  /* 0x0000bb00040a7a20 */ /* 0x000fe40000410000 */
[----:B------:R-:W-:Y:S02]  /*4f80*/  FMUL.FTZ R4, R5, c[0x0][0x2ec] ;  /* 0x0000bb0005047a20 */ /* 0x000fe40000410000 */
[----:B------:R-:W-:Y:S02]  /*4f90*/  FMUL.FTZ R88, R199, R13 ;  /* 0x0000000dc7587220 */ /* 0x000fe40000410000 */
[----:B------:R-:W-:Y:S02]  /*4fa0*/  FFMA.FTZ R8, -R118, R118, 1 ;  /* 0x3f80000076087423 */ /* 0x000fe40000010176 */
[----:B------:R-:W-:Y:S02]  /*4fb0*/  FFMA.FTZ R13, -R122, R122, 1 ;  /* 0x3f8000007a0d7423 */ /* 0x000fe4000001017a */
[----:B------:R-:W-:Y:S02]  /*4fc0*/  FMUL.FTZ R10, R6, R10 ;  /* 0x0000000a060a7220 */ /* 0x000fe40000410000 */
[----:B------:R-:W-:Y:S02]  /*4fd0*/  FMUL.FTZ R4, R12, R4 ;  /* 0x000000040c047220 */ /* 0x000fe40000410000 */
[----:B------:R-:W-:Y:S02]  /*4fe0*/  FMUL.FTZ R8, R8, c[0x0][0x2ec] ;  /* 0x0000bb0008087a20 */ /* 0x000fe40000410000 */
[----:B------:R-:W-:Y:S01]  /*4ff0*/  FMUL.FTZ R13, R13, c[0x0][0x2ec] ;  /* 0x0000bb000d0d7a20 */ /* 0x000fe20000410000 */
[----:B------:R-:W-:Y:S01]  /*5000*/  F2FP.BF16.PACK_AB R4, R4, R10 ;  /* 0x0000000a0404723e */ /* 0x000fe200000010ff */
[----:B------:R-:W-:Y:S02]  /*5010*/  FMUL.FTZ R8, R88, R8 ;  /* 0x0000000858087220 */ /* 0x000fe40000410000 */
[----:B------:R-:W-:Y:S02]  /*5020*/  FMUL.FTZ R13, R17, R13 ;  /* 0x0000000d110d7220 */ /* 0x000fe40000410000 */
[----:B------:R-:W-:Y:S01]  /*5030*/  FFMA.FTZ R5, -R129, R129, 1 ;  /* 0x3f80000081057423 */ /* 0x000fe20000010181 */
[----:B------:R1:W-:Y:S01]  /*5040*/  STS [R231+0x20400], R4 ;  /* 0x02040004e7007388 */ /* 0x0003e20000000800 */
[----:B------:R-:W-:Y:S01]  /*5050*/  FFMA.FTZ R6, -R128, R128, 1 ;  /* 0x3f80000080067423 */ /* 0x000fe20000010180 */
[----:B------:R-:W-:Y:S01]  /*5060*/  F2FP.BF16.PACK_AB R8, R8, R13 ;  /* 0x0000000d0808723e */ /* 0x000fe200000010ff */
[----:B------:R-:W-:Y:S02]  /*5070*/  FADD.FTZ R13, -R112, R11 ;  /* 0x0000000b700d7221 */ /* 0x000fe40000010100 */
[----:B------:R-:W-:Y:S01]  /*5080*/  FMUL.FTZ R11, R208, R16 ;  /* 0x00000010d00b7220 */ /* 0x000fe20000410000 */
[----:B------:R-:W-:Y:S01]  /*5090*/  STS [R238+0x20000], R9 ;  /* 0x02000009ee007388 */ /* 0x000fe20000000800 */
[----:B------:R-:W-:Y:S02]  /*50a0*/  FMUL.FTZ R5, R5, c[0x0][0x2ec] ;  /* 0x0000bb0005057a20 */ /* 0x000fe40000410000 */
[----:B------:R-:W-:Y:S02]  /*50b0*/  FMUL.FTZ R13, R206, R13 ;  /* 0x0000000dce0d7220 */ /* 0x000fe40000410000 */
[----:B------:R-:W-:Y:S02]  /*50c0*/  FMUL.FTZ R6, R6, c[0x0][0x2ec] ;  /* 0x0000bb0006067a20 */ /* 0x000fe40000410000 */
[C---:B------:R-:W-:Y:S02]  /*50d0*/  FADD.FTZ R14, -R112.reuse, R14 ;  /* 0x0000000e700e7221 */ /* 0x040fe40000010100 */
[----:B------:R-:W-:Y:S02]  /*50e0*/  FADD.FTZ R15, -R112, R15 ;  /* 0x0000000f700f7221 */ /* 0x000fe40000010100 */
[----:B------:R-:W-:Y:S02]  /*50f0*/  FMUL.FTZ R5, R11, R5 ;  /* 0x000000050b057220 */ /* 0x000fe40000410000 */
[----:B------:R-:W-:Y:S02]  /*5100*/  FFMA.FTZ R11, -R127, R127, 1 ;  /* 0x3f8000007f0b7423 */ /* 0x000fe4000001017f */
[----:B------:R-:W-:Y:S02]  /*5110*/  FFMA.FTZ R10, -R126, R126, 1 ;  /* 0x3f8000007e0a7423 */ /* 0x000fe4000001017e */
[----:B------:R-:W-:Y:S02]  /*5120*/  FMUL.FTZ R6, R13, R6 ;  /* 0x000000060d067220 */ /* 0x000fe40000410000 */
[----:B------:R-:W-:Y:S02]  /*5130*/  FMUL.FTZ R16, R210, R14 ;  /* 0x0000000ed2107220 */ /* 0x000fe40000410000 */
[----:B------:R-:W-:Y:S01]  /*5140*/  FMUL.FTZ R17, R207, R15 ;  /* 0x0000000fcf117220 */ /* 0x000fe20000410000 */
[----:B------:R-:W-:Y:S01]  /*5150*/  F2FP.BF16.PACK_AB R6, R6, R5 ;  /* 0x000000050606723e */ /* 0x000fe200000010ff */
[----:B------:R-:W-:Y:S02]  /*5160*/  FMUL.FTZ R11, R11, c[0x0][0x2ec] ;  /* 0x0000bb000b0b7a20 */ /* 0x000fe40000410000 */
[----:B------:R-:W-:Y:S02]  /*5170*/  FMUL.FTZ R10, R10, c[0x0][0x2ec] ;  /* 0x0000bb000a0a7a20 */ /* 0x000fe40000410000 */
[C---:B------:R-:W-:Y:S01]  /*5180*/  FADD.FTZ R18, -R112.reuse, R18 ;  /* 0x0000001270127221 */ /* 0x040fe20000010100 */
[----:B------:R-:W-:Y:S01]  /*5190*/  STS [R238+0x20400], R6 ;  /* 0x02040006ee007388 */ /* 0x000fe20000000800 */
[----:B------:R-:W-:Y:S02]  /*51a0*/  FADD.FTZ R19, -R112, R19 ;  /* 0x0000001370137221 */ /* 0x000fe40000010100 */
[----:B------:R-:W-:Y:S02]  /*51b0*/  FFMA.FTZ R13, -R125, R125, 1 ;  /* 0x3f8000007d0d7423 */ /* 0x000fe4000001017d */
[----:B------:R-:W-:Y:S01]  /*51c0*/  FFMA.FTZ R12, -R124, R124, 1 ;  /* 0x3f8000007c0c7423 */ /* 0x000fe2000001017c */
[----:B------:R-:W-:Y:S01]  /*51d0*/  STS [R236+0x20000], R8 ;  /* 0x02000008ec007388 */ /* 0x000fe20000000800 */
[----:B------:R-:W-:Y:S02]  /*51e0*/  FMUL.FTZ R11, R16, R11 ;  /* 0x0000000b100b7220 */ /* 0x000fe40000410000 */
[----:B------:R-:W-:Y:S02]  /*51f0*/  FMUL.FTZ R10, R17, R10 ;  /* 0x0000000a110a7220 */ /* 0x000fe40000410000 */
[----:B------:R-:W-:Y:S02]  /*5200*/  FMUL.FTZ R14, R205, R18 ;  /* 0x00000012cd0e7220 */ /* 0x000fe40000410000 */
[----:B------:R-:W-:Y:S01]  /*5210*/  FMUL.FTZ R15, R204, R19 ;  /* 0x00000013cc0f7220 */ /* 0x000fe20000410000 */
[----:B------:R-:W-:Y:S01]  /*5220*/  F2FP.BF16.PACK_AB R5, R10, R11 ;  /* 0x0000000b0a05723e */ /* 0x000fe200000010ff */
[----:B------:R-:W-:Y:S02]  /*5230*/  FMUL.FTZ R13, R13, c[0x0][0x2ec] ;  /* 0x0000bb000d0d7a20 */ /* 0x000fe40000410000 */
[----:B------:R-:W-:Y:S02]  /*5240*/  FMUL.FTZ R12, R12, c[0x0][0x2ec] ;  /* 0x0000bb000c0c7a20 */ /* 0x000fe40000410000 */
[----:B------:R-:W-:Y:S01]  /*5250*/  FMUL.FTZ R13, R14, R13 ;  /* 0x0000000d0e0d7220 */ /* 0x000fe20000410000 */
[----:B------:R-:W-:Y:S01]  /*5260*/  STS [R236+0x20400], R5 ;  /* 0x02040005ec007388 */ /* 0x000fe20000000800 */
[----:B------:R-:W-:Y:S05]  /*5270*/  FMUL.FTZ R12, R15, R12 ;  /* 0x0000000c0f0c7220 */ /* 0x000fea0000410000 */
[----:B-1----:R-:W-:Y:S01]  /*5280*/  F2FP.BF16.PACK_AB R4, R12, R13 ;  /* 0x0000000d0c04723e */ /* 0x002fe200000010ff */
        /* <DEDUP_REMOVED lines=114> */
.L_x_596:
        /* <DEDUP_REMOVED lines=420> */
.L_x_597:
        /* <DEDUP_REMOVED lines=218> */
.L_x_599:
        /* <DEDUP_REMOVED lines=18> */
.L_x_600:
        /* <DEDUP_REMOVED lines=52> */
.L_x_602:
[----:B--23--:R-:W-:Y:S05]  /*85f0*/  BSYNC B0 ;  /* 0x0000000000007941 */ /* 0x00cfea0003800000 */
.L_x_601:
        /* <DEDUP_REMOVED lines=17> */
.L_x_604:
[----:B------:R-:W-:Y:S05]  /*8710*/  BSYNC B0 ;  /* 0x0000000000007941 */ /* 0x000fea0003800000 */
.L_x_603:
        /* <DEDUP_REMOVED lines=27> */
.L_x_606:
[----:B------:R-:W-:Y:S05]  /*88d0*/  BSYNC B0 ;  /* 0x0000000000007941 */ /* 0x000fea0003800000 */
.L_x_605:
        /* <DEDUP_REMOVED lines=14> */
.L_x_595:
[----:B------:R-:W-:Y:S05]  /*89c0*/  BSYNC B1 ;  /* 0x0000000000017941 */ /* 0x000fea0003800000 */
.L_x_581:
        /* <DEDUP_REMOVED lines=11> */
.L_x_607:
[----:B------:R-:W-:Y:S05]  /*8a80*/  EXIT ;  /* 0x000000000000794d */ /* 0x000fea0003800000 */
.L_x_609:
        /* <DEDUP_REMOVED lines=15> */
.L_x_1034:


//--------------------- .text._ZN5flash44flash_bwd_dq_dk_dv_loop_seqk_parallel_kernelI23Flash_bwd_kernel_traitsILi256ELi64ELi64ELi8ELi4ELi2ELi2ELb0ELb1EN7cutlass10bfloat16_tE19Flash_kernel_traitsILi256ELi64ELi64ELi8ES3_EELb1ELb1ELb0ELb1ELb0ELb0ELb0EEEvNS_16Flash_bwd_paramsE --------------------------
	.section	.text._ZN5flash44flash_bwd_dq_dk_dv_loop_seqk_parallel_kernelI23Flash_bwd_kernel_traitsILi256ELi64ELi64ELi8ELi4ELi2ELi2ELb0ELb1EN7cutlass10bfloat16_tE19Flash_kernel_traitsILi256ELi64ELi64ELi8ES3_EELb1ELb1ELb0ELb1ELb0ELb0ELb0EEEvNS_16Flash_bwd_paramsE,"ax",@progbits
	.sectioninfo	@"SHI_REGISTERS=255"
	.align	128
        .global         _ZN5flash44flash_bwd_dq_dk_dv_loop_seqk_parallel_kernelI23Flash_bwd_kernel_traitsILi256ELi64ELi64ELi8ELi4ELi2ELi2ELb0ELb1EN7cutlass10bfloat16_tE19Flash_kernel_traitsILi256ELi64ELi64ELi8ES3_EELb1ELb1ELb0ELb1ELb0ELb0ELb0EEEvNS_16Flash_bwd_paramsE
        .type           _ZN5flash44flash_bwd_dq_dk_dv_loop_seqk_parallel_kernelI23Flash_bwd_kernel_traitsILi256ELi64ELi64ELi8ELi4ELi2ELi2ELb0ELb1EN7cutlass10bfloat16_tE19Flash_kernel_traitsILi256ELi64ELi64ELi8ES3_EELb1ELb1ELb0ELb1ELb0ELb0ELb0EEEvNS_16Flash_bwd_paramsE,@function
        .size           _ZN5flash44flash_bwd_dq_dk_dv_loop_seqk_parallel_kernelI23Flash_bwd_kernel_traitsILi256ELi64ELi64ELi8ELi4ELi2ELi2ELb0ELb1EN7cutlass10bfloat16_tE19Flash_kernel_traitsILi256ELi64ELi64ELi8ES3_EELb1ELb1ELb0ELb1ELb0ELb0ELb0EEEvNS_16Flash_bwd_paramsE,(.L_x_1035 - _ZN5flash44flash_bwd_dq_dk_dv_loop_seqk_parallel_kernelI23Flash_bwd_kernel_traitsILi256ELi64ELi64ELi8ELi4ELi2ELi2ELb0ELb1EN7cutlass10bfloat16_tE19Flash_kernel_traitsILi256ELi64ELi64ELi8ES3_EELb1ELb1ELb0ELb1ELb0ELb0ELb0EEEvNS_16Flash_bwd_paramsE)
        .other          _ZN5flash44flash_bwd_dq_dk_dv_loop_seqk_parallel_kernelI23Flash_bwd_kernel_traitsILi256ELi64ELi64ELi8ELi4ELi2ELi2ELb0ELb1EN7cutlass10bfloat16_tE19Flash_kernel_traitsILi256ELi64ELi64ELi8ES3_EELb1ELb1ELb0ELb1ELb0ELb0ELb0EEEvNS_16Flash_bwd_paramsE,@"STO_CUDA_ENTRY STV_DEFAULT"
_ZN5flash44flash_bwd_dq_dk_dv_loop_seqk_parallel_kernelI23Flash_bwd_kernel_traitsILi256ELi64ELi64ELi8ELi4ELi2ELi2ELb0ELb1EN7cutlass10bfloat16_tE19Flash_kernel_traitsILi256ELi64ELi64ELi8ES3_EELb1ELb1ELb0ELb1ELb0ELb0ELb0EEEvNS_16Flash_bwd_paramsE:
.text._ZN5flash44flash_bwd_dq_dk_dv_loop_seqk_parallel_kernelI23Flash_bwd_kernel_traitsILi256ELi64ELi64ELi8ELi4ELi2ELi2ELb0ELb1EN7cutlass10bfloat16_tE19Flash_kernel_traitsILi256ELi64ELi64ELi8ES3_EELb1ELb1ELb0ELb1ELb0ELb0ELb0EEEvNS_16Flash_bwd_paramsE:
        /* <DEDUP_REMOVED lines=29> */
[----:B--2---:R-:W-:-:S02]  /*01d0*/  UIMAD.WIDE.U32 UR44, UR34, UR15, URZ ;  /* 0x0000000f222c72a5 */ /* 0x004fc4000f8e003f */
[----:B------:R-:W-:Y:S01]  /*01e0*/  USHF.L.U32 UR15, UR34, 0x7, URZ ;  /* 0x00000007220f7899 */ /* 0x000fe2000800063f */
[CC--:B------:R-:W-:Y:S01]  /*01f0*/  LEA.HI R0, R5.reuse, R6.reuse, RZ, 0x5 ;  /* 0x0000000605007211 */ /* 0x0c0fe200078f28ff */
[----:B------:R-:W-:Y:S01]  /*0200*/  UIMAD.WIDE UR38, UR47, UR38, URZ ;  /* 0x000000262f2672a5 */ /* 0x000fe2000f8e023f */
[CC--:B------:R-:W-:Y:S01]  /*0210*/  LEA.HI R10, R5.reuse, R6.reuse, RZ, 0x3 ;  /* 0x00000006050a7211 */ /* 0x0c0fe200078f18ff */
[----:B------:R-:W-:Y:S01]  /*0220*/  UIMAD UR57, UR7, UR6, UR57 ;  /* 0x00000006073972a4 */ /* 0x000fe2000f8e0239 */
[CC--:B------:R-:W-:Y:S01]  /*0230*/  LEA.HI R3, R5.reuse, R6.reuse, RZ, 0x4 ;  /* 0x0000000605037211 */ /* 0x0c0fe200078f20ff */
[----:B---3--:R-:W-:Y:S01]  /*0240*/  UIMAD UR48, UR35, UR47, URZ ;  /* 0x0000002f233072a4 */ /* 0x008fe2000f8e023f */
[CC--:B------:R-:W-:Y:S01]  /*0250*/  LEA.HI R13, R5.reuse, R6.reuse, RZ, 0x7 ;  /* 0x00000006050d7211 */ /* 0x0c0fe200078f38ff */
[----:B------:R-:W-:Y:S01]  /*0260*/  UIMAD UR47, UR47, UR12, URZ ;  /* 0x0000000c2f2f72a4 */ /* 0x000fe2000f8e023f */
[CC--:B------:R-:W-:Y:S01]  /*0270*/  LEA.HI R14, R5.reuse, R6.reuse, RZ, 0x6 ;  /* 0x00000006050e7211 */ /* 0x0c0fe200078f30ff */
[----:B------:R-:W-:Y:S01]  /*0280*/  UIMAD UR6, UR34, UR13, UR35 ;  /* 0x0000000d220672a4 */ /* 0x000fe2000f8e0223 */
[----:B------:R-:W-:Y:S01]  /*0290*/  LEA.HI R5, R5, R6, RZ, 0x2 ;  /* 0x0000000605057211 */ /* 0x000fe200078f10ff */
[----:B------:R-:W-:Y:S01]  /*02a0*/  ULDC UR14, c[0x0][0x1c0] ;  /* 0x00007000000e7ab9 */ /* 0x000fe20000000800 */
[----:B------:R-:W-:Y:S01]  /*02b0*/  LOP3.LUT R2, R0, 0xffffffe0, RZ, 0xc0, !PT ;  /* 0xffffffe000027812 */ /* 0x000fe200078ec0ff */
[----:B------:R-:W-:Y:S01]  /*02c0*/  ULDC UR11, c[0x0][0x1c0] ;  /* 0x00007000000b7ab9 */ /* 0x000fe20000000800 */
[----:B------:R-:W-:Y:S01]  /*02d0*/  LOP3.LUT R4, R5, 0x7ffffffc, RZ, 0xc0, !PT ;  /* 0x7ffffffc05047812 */ /* 0x000fe200078ec0ff */
[----:B------:R-:W-:Y:S01]  /*02e0*/  UIMAD UR54, UR8, UR34, URZ ;  /* 0x00000022083672a4 */ /* 0x000fe2000f8e023f */
        /* <DEDUP_REMOVED lines=11> */
[----:B------:R-:W-:Y:S01]  /*03a0*/  UIMAD UR7, UR34, UR11, UR35 ;  /* 0x0000000b220772a4 */ /* 0x000fe2000f8e0223 */
[----:B------:R-:W-:Y:S01]  /*03b0*/  LEA.HI R3, R3, R4, RZ, 0x1 ;  /* 0x0000000403037211 */ /* 0x000fe200078f08ff */
[----:B------:R-:W-:Y:S01]  /*03c0*/  @!UP5 UIMAD UR8, UR34, UR14, UR35 ;  /* 0x0000000e2208d2a4 */ /* 0x000fe2000f8e0223 */
[----:B------:R-:W-:Y:S01]  /*03d0*/  LOP3.LUT R0, R0, 0xfffffffe, RZ, 0xc0, !PT ;  /* 0xfffffffe00007812 */ /* 0x000fe200078ec0ff */
[----:B------:R-:W-:Y:S01]  /*03e0*/  USHF.L.U32 UR46, UR47, 0x6, URZ ;  /* 0x000000062f2e7899 */ /* 0x000fe2000800063f */
[----:B------:R-:W-:Y:S01]  /*03f0*/  LOP3.LUT R3, R3, 0xfffffffe, RZ, 0xc0, !PT ;  /* 0xfffffffe03037812 */ /* 0x000fe200078ec0ff */
[----:B------:R-:W-:Y:S01]  /*0400*/  USHF.L.U32 UR41, UR6, 0x5, URZ ;  /* 0x0000000506297899 */ /* 0x000fe2000800063f */
[----:B------:R-:W-:Y:S01]  /*0410*/  LEA.HI R6, R6, R2, RZ, 0x2 ;  /* 0x0000000206067211 */ /* 0x000fe200078f10ff */
[----:B------:R-:W-:Y:S01]  /*0420*/  IMAD.IADD R224, R2, 0x1, -R0 ;  /* 0x0000000102e07824 */ /* 0x000fe200078e0a00 */
[----:B------:R-:W-:Y:S01]  /*0430*/  SHF.R.S32.HI R0, RZ, 0x1f, R5 ;  /* 0x0000001fff007819 */ /* 0x000fe20000011405 */
[----:B------:R-:W-:Y:S01]  /*0440*/  IMAD.IADD R11, R4, 0x1, -R3 ;  /* 0x00000001040b7824 */ /* 0x000fe200078e0a03 */
[----:B------:R-:W-:Y:S01]  /*0450*/  SHF.R.S32.HI R3, RZ, 0x2, R5 ;  /* 0x00000002ff037819 */ /* 0x000fe20000011405 */
[----:B------:R-:W-:Y:S01]  /*0460*/  ULDC UR51, c[0x0][0x214] ;  /* 0x0000850000337ab9 */ /* 0x000fe20000000800 */
[----:B------:R-:W-:Y:S01]  /*0470*/  LOP3.LUT R6, R6, 0xfffffffc, RZ, 0xc0, !PT ;  /* 0xfffffffc06067812 */ /* 0x000fe200078ec0ff */
[----:B------:R-:W-:Y:S01]  /*0480*/  IMAD.SHL.U32 R221, R11, 0x200, RZ ;  /* 0x000002000bdd7824 */ /* 0x000fe200078e00ff */
[----:B------:R-:W-:Y:S01]  /*0490*/  LEA.HI R0, R0, R3, RZ, 0x3 ;  /* 0x0000000300007211 */ /* 0x000fe200078f18ff */
[----:B------:R-:W-:Y:S01]  /*04a0*/  ULDC UR58, c[0x0][0x1c8] ;  /* 0x00007200003a7ab9 */ /* 0x000fe20000000800 */
[----:B------:R-:W-:Y:S01]  /*04b0*/  SHF.R.S32.HI R12, RZ, 0x3, R10 ;  /* 0x00000003ff0c7819 */ /* 0x000fe2000001140a */
[----:B------:R-:W-:Y:S01]  /*04c0*/  IMAD.IADD R16, R2, 0x1, -R6 ;  /* 0x0000000102107824 */ /* 0x000fe200078e0a06 */
[----:B------:R-:W-:Y:S01]  /*04d0*/  LOP3.LUT R0, R0, 0xfffffff8, RZ, 0xc0, !PT ;  /* 0xfffffff800007812 */ /* 0x000fe200078ec0ff */
[----:B------:R-:W-:Y:S01]  /*04e0*/  ULDC.U8 UR10, c[0x0][0x3d0] ;  /* 0x0000f400000a7ab9 */ /* 0x000fe20000000000 */
[----:B------:R-:W-:Y:S01]  /*04f0*/  SHF.R.S32.HI R5, RZ, 0x1f, R8 ;  /* 0x0000001fff057819 */ /* 0x000fe20000011408 */
[----:B------:R-:W-:Y:S01]  /*0500*/  IMAD.SHL.U32 R2, R12, 0x40, RZ ;  /* 0x000000400c027824 */ /* 0x000fe200078e00ff */
[----:B------:R-:W-:Y:S01]  /*0510*/  SHF.R.S32.HI R6, RZ, 0x7, R13 ;  /* 0x00000007ff067819 */ /* 0x000fe2000001140d */
[----:B------:R-:W-:Y:S01]  /*0520*/  IMAD.IADD R4, R3, 0x1, -R0 ;  /* 0x0000000103047824 */ /* 0x000fe200078e0a00 */
[----:B------:R-:W-:Y:S01]  /*0530*/  SHF.R.S32.HI R3, RZ, 0x1f, R9 ;  /* 0x0000001fff037819 */ /* 0x000fe20000011409 */
[----:B------:R1:W-:Y:S01]  /*0540*/  STL [R1+0x48], R16 ;  /* 0x0000481001007387 */ /* 0x0003e20000100800 */
[----:B------:R-:W-:Y:S01]  /*0550*/  LOP3.LUT R0, R2, 0x1c0, RZ, 0xc0, !PT ;  /* 0x000001c002007812 */ /* 0x000fe200078ec0ff */
[----:B------:R-:W-:Y:S01]  /*0560*/  ULDC UR52, c[0x0][0x224] ;  /* 0x0000890000347ab9 */ /* 0x000fe20000000800 */
[----:B------:R-:W-:Y:S01]  /*0570*/  LEA.HI R12, R5, R8, RZ, 0x3 ;  /* 0x00000008050c7211 */ /* 0x000fe200078f18ff */
[----:B------:R-:W-:Y:S01]  /*0580*/  @UP5 UIMAD UR56, UR34, UR51, URZ ;  /* 0x00000033223852a4 */ /* 0x000fe2000f8e023f */
[----:B------:R-:W-:Y:S01]  /*0590*/  LOP3.LUT R2, R0, 0x38, R236, 0xf8, !PT ;  /* 0x0000003800027812 */ /* 0x000fe200078ef8ec */
[----:B------:R-:W-:Y:S01]  /*05a0*/  UMOV UR40, URZ ;  /* 0x0000003f00287c82 */ /* 0x000fe20008000000 */
[----:B------:R-:W-:Y:S01]  /*05b0*/  SHF.R.U32.HI R0, RZ, 0x3, R0 ;  /* 0x00000003ff007819 */ /* 0x000fe20000011600 */
[----:B------:R-:W-:Y:S01]  /*05c0*/  ULDC.64 UR4, c[0x0][0x118] ;  /* 0x0000460000047ab9 */ /* 0x000fe20000000a00 */
[----:B------:R-:W-:Y:S01]  /*05d0*/  LEA.HI R235, R3, R9, RZ, 0x2 ;  /* 0x0000000903eb7211 */ /* 0x000fe200078f10ff */
[----:B------:R-:W-:Y:S01]  /*05e0*/  IMAD.U32 R3, RZ, RZ, UR15 ;  /* 0x0000000fff037e24 */ /* 0x000fe2000f8e00ff */
[----:B------:R-:W-:Y:S01]  /*05f0*/  LOP3.LUT R9, R2, R0, RZ, 0x3c, !PT ;  /* 0x0000000002097212 */ /* 0x000fe200078e3cff */
[----:B------:R-:W-:Y:S01]  /*0600*/  IMAD.SHL.U32 R0, R7, 0x40, RZ ;  /* 0x0000004007007824 */ /* 0x000fe200078e00ff */
[----:B------:R-:W-:Y:S01]  /*0610*/  LOP3.LUT R2, R12, 0xfffffff8, RZ, 0xc0, !PT ;  /* 0xfffffff80c027812 */ /* 0x000fe200078ec0ff */
[----:B------:R-:W-:Y:S01]  /*0620*/  ULOP3.LUT UR58, UR35, UR58, URZ, 0x3c, !UPT ;  /* 0x0000003a233a7292 */ /* 0x000fe2000f8e3c3f */
[----:B------:R-:W-:Y:S01]  /*0630*/  LOP3.LUT R3, R4, 0x1, RZ, 0xc0, !PT ;  /* 0x0000000104037812 */ /* 0x000fe200078ec0ff */
[----:B------:R-:W-:Y:S01]  /*0640*/  UISETP.NE.AND UP6, UPT, UR10, URZ, UPT ;  /* 0x0000003f0a00728c */ /* 0x000fe2000bfc5270 */
[----:B------:R-:W-:Y:S01]  /*0650*/  LOP3.LUT R0, R0, 0x1c0, RZ, 0xc0, !PT ;  /* 0x000001c000007812 */ /* 0x000fe200078ec0ff */
[----:B------:R-:W-:Y:S01]  /*0660*/  IMAD.IADD R8, R8, 0x1, -R2 ;  /* 0x0000000108087824 */ /* 0x000fe200078e0a02 */
[----:B------:R-:W-:Y:S01]  /*0670*/  ISETP.NE.U32.AND P0, PT, R3, 0x1, PT ;  /* 0x000000010300780c */ /* 0x000fe20003f05070 */
[----:B------:R-:W-:Y:S01]  /*0680*/  IMAD.SHL.U32 R2, R224, 0x10, RZ ;  /* 0x00000010e0027824 */ /* 0x000fe200078e00ff */
[----:B------:R-:W-:Y:S01]  /*0690*/  LOP3.LUT R216, R0, 0x8, R10, 0xf8, !PT ;  /* 0x0000000800d87812 */ /* 0x000fe200078ef80a */
[----:B------:R-:W-:Y:S01]  /*06a0*/  IMAD.SHL.U32 R3, R4, 0x40, RZ ;  /* 0x0000004004037824 */ /* 0x000fe200078e00ff */
[----:B------:R-:W-:Y:S01]  /*06b0*/  LOP3.LUT P4, RZ, R7, 0x4, RZ, 0xc0, !PT ;  /* 0x0000000407ff7812 */ /* 0x000fe2000788c0ff */
[----:B------:R-:W-:Y:S01]  /*06c0*/  USHF.R.S32.HI UR59, URZ, 0x1f, UR35 ;  /* 0x0000001f3f3b7899 */ /* 0x000fe20008011423 */
[----:B------:R-:W-:Y:S01]  /*06d0*/  LOP3.LUT R5, R0, 0x10, R2, 0xf8, !PT ;  /* 0x0000001000057812 */ /* 0x000fe200078ef802 */
[----:B------:R-:W-:Y:S01]  /*06e0*/  IMAD R2, R6, 0x800, R221 ;  /* 0x0000080006027824 */ /* 0x000fe200078e02dd */
[----:B------:R-:W-:Y:S01]  /*06f0*/  SHF.R.U32.HI R0, RZ, 0x3, R0 ;  /* 0x00000003ff007819 */ /* 0x000fe20000011600 */
[----:B------:R-:W-:Y:S01]  /*0700*/  USHF.R.S32.HI UR61, URZ, 0x1f, UR34 ;  /* 0x0000001f3f3d7899 */ /* 0x000fe20008011422 */
[----:B------:R-:W-:Y:S01]  /*0710*/  LOP3.LUT R5, R5, 0x8, R10, 0xf8, !PT ;  /* 0x0000000805057812 */ /* 0x000fe200078ef80a */
[----:B------:R-:W-:Y:S01]  /*0720*/  USHF.R.S32.HI UR60, URZ, 0x1f, UR35 ;  /* 0x0000001f3f3c7899 */ /* 0x000fe20008011423 */
[----:B------:R-:W-:Y:S01]  /*0730*/  LOP3.LUT R216, R216, R0, RZ, 0x3c, !PT ;  /* 0x00000000d8d87212 */ /* 0x000fe200078e3cff */
[----:B------:R-:W-:Y:S01]  /*0740*/  UIMAD.WIDE.U32 UR42, UR38, UR44, URZ ;  /* 0x0000002c262a72a5 */ /* 0x000fe2000f8e003f */
[----:B------:R-:W-:Y:S01]  /*0750*/  LOP3.LUT P3, RZ, R7, 0x2, RZ, 0xc0, !PT ;  /* 0x0000000207ff7812 */ /* 0x000fe2000786c0ff */
[----:B------:R-:W-:Y:S01]  /*0760*/  UIMAD UR53, UR39, UR44, URZ ;  /* 0x0000002c273572a4 */ /* 0x000fe2000f8e023f */
        /* <DEDUP_REMOVED lines=15> */
[----:B------:R-:W-:Y:S01]  /*0860*/  USHF.R.S32.HI UR55, URZ, 0x1f, UR48 ;  /* 0x0000001f3f377899 */ /* 0x000fe20008011430 */
[----:B------:R-:W-:Y:S01]  /*0870*/  SEL R220, R222, 0xffffffc0, !P4 ;  /* 0xffffffc0dedc7807 */ /* 0x000fe20006000000 */
[----:B------:R-:W-:Y:S01]  /*0880*/  UIMAD UR52, UR7, UR52, URZ ;  /* 0x00000034073472a4 */ /* 0x000fe2000f8e023f */
[----:B------:R-:W-:Y:S01]  /*0890*/  LOP3.LUT R7, R2, 0x20, R4, 0xf8, !PT ;  /* 0x0000002002077812 */ /* 0x000fe200078ef804 */
[----:B------:R-:W-:Y:S01]  /*08a0*/  @!UP5 UIMAD UR51, UR8, UR51, URZ ;  /* 0x000000330833d2a4 */ /* 0x000fe2000f8e023f */
[----:B------:R-:W-:Y:S01]  /*08b0*/  LOP3.LUT R4, R0, 0x20, R5, 0xf8, !PT ;  /* 0x0000002000047812 */ /* 0x000fe200078ef805 */
[----:B------:R-:W-:Y:S01]  /*08c0*/  IMAD.SHL.U32 R5, R8, 0x40, RZ ;  /* 0x0000004008057824 */ /* 0x000fe200078e00ff */
[----:B------:R-:W-:Y:S01]  /*08d0*/  LOP3.LUT R6, R3, R0, R2, 0x1e, !PT ;  /* 0x0000000003067212 */ /* 0x000fe200078e1e02 */
[----:B------:R-:W-:Y:S01]  /*08e0*/  IMAD.SHL.U32 R0, R15, 0x2, RZ ;  /* 0x000000020f007824 */ /* 0x000fe200078e00ff */
[----:B------:R-:W-:Y:S01]  /*08f0*/  LOP3.LUT R3, R4, R3, RZ, 0x3c, !PT ;  /* 0x0000000304037212 */ /* 0x000fe200078e3cff */
[----:B------:R-:W-:Y:S01]  /*0900*/  USHF.R.S32.HI UR50, URZ, 0x1f, UR46 ;  /* 0x0000001f3f327899 */ /* 0x000fe2000801142e */
        /* <DEDUP_REMOVED lines=22> */
[----:B------:R-:W-:Y:S01]  /*0a70*/  @P1 IADD3 R239, R238, -0x20, RZ ;  /* 0xffffffe0eeef1810 */ /* 0x000fe20007ffe0ff */
[----:B------:R-:W-:Y:S01]  /*0a80*/  IMAD R224, R224, 0x400, R0 ;  /* 0x00000400e0e07824 */ /* 0x000fe200078e0200 */
[----:B------:R-:W-:Y:S01]  /*0a90*/  LOP3.LUT R0, R5, R0, RZ, 0xfc, !PT ;  /* 0x0000000005007212 */ /* 0x000fe200078efcff */
[----:B------:R-:W-:Y:S01]  /*0aa0*/  IMAD.IADD R218, R218, 0x1, R2 ;  /* 0x00000001dada7824 */ /* 0x000fe200078e0202 */
[----:B------:R-:W-:Y:S01]  /*0ab0*/  LEA R5, R6, 0x10000, 0x1 ;  /* 0x0001000006057811 */ /* 0x000fe200078e08ff */
[----:B------:R-:W-:Y:S01]  /*0ac0*/  IMAD.IADD R224, R2, 0x1, R224 ;  /* 0x0000000102e07824 */ /* 0x000fe200078e02e0 */
[----:B------:R-:W-:Y:S01]  /*0ad0*/  SEL R2, R226, 0xffffffe0, !P3 ;  /* 0xffffffe0e2027807 */ /* 0x000fe20005800000 */
[----:B------:R-:W-:Y:S01]  /*0ae0*/  IMAD.SHL.U32 R218, R218, 0x2, RZ ;  /* 0x00000002dada7824 */ /* 0x000fe200078e00ff */
[C---:B------:R-:W-:Y:S01]  /*0af0*/  IADD3 R4, R5.reuse, 0x40, RZ ;  /* 0x0000004005047810 */ /* 0x040fe20007ffe0ff */
[----:B------:R1:W-:Y:S01]  /*0b00*/  STL [R1+0x34], R5 ;  /* 0x0000340501007387 */ /* 0x0003e20000100800 */
[----:B------:R-:W-:Y:S01]  /*0b10*/  @P2 IADD3 R4, R5, -0x40, RZ ;  /* 0xffffffc005042810 */ /* 0x000fe20007ffe0ff */
[----:B------:R-:W-:Y:S01]  /*0b20*/  IMAD R2, R216, 0x2, R2 ;  /* 0x00000002d8027824 */ /* 0x000fe200078e0202 */
[----:B------:R-:W-:Y:S01]  /*0b30*/  SEL R226, R226, 0xffffffe0, !P5 ;  /* 0xffffffe0e2e27807 */ /* 0x000fe20006800000 */
[----:B------:R-:W-:Y:S01]  /*0b40*/  IMAD R216, R216, 0x2, R220 ;  /* 0x00000002d8d87824 */ /* 0x000fe200078e02dc */
[----:B------:R-:W-:Y:S01]  /*0b50*/  LEA R224, R224, 0x20000, 0x1 ;  /* 0x00020000e0e07811 */ /* 0x000fe200078e08ff */
[----:B------:R1:W-:Y:S01]  /*0b60*/  STL [R1+0x38], R4 ;  /* 0x0000380401007387 */ /* 0x0003e20000100800 */
[----:B------:R-:W-:Y:S01]  /*0b70*/  IMAD.IADD R3, R220, 0x1, R2 ;  /* 0x00000001dc037824 */ /* 0x000fe200078e0202 */
[----:B------:R-:W-:Y:S01]  /*0b80*/  IADD3 R244, R236, 0x80, RZ ;  /* 0x00000080ecf47810 */ /* 0x000fe20007ffe0ff */
[----:B------:R-:W-:Y:S01]  /*0b90*/  IMAD.IADD R219, R218, 0x1, R226 ;  /* 0x00000001dadb7824 */ /* 0x000fe200078e02e2 */
[----:B------:R-:W-:Y:S01]  /*0ba0*/  IADD3 R246, R236, 0xc0, RZ ;  /* 0x000000c0ecf67810 */ /* 0x000fe20007ffe0ff */
[----:B------:R-:W-:-:S02]  /*0bb0*/  IMAD.IADD R225, R222, 0x1, R224 ;  /* 0x00000001dee17824 */ /* 0x000fc400078e02e0 */
[C---:B------:R-:W-:Y:S02]  /*0bc0*/  IMAD R220, R221.reuse, 0x2, R220 ;  /* 0x00000002dddc7824 */ /* 0x040fe400078e02dc */
[----:B------:R-:W-:Y:S02]  /*0bd0*/  IMAD.IADD R223, R218, 0x1, R222 ;  /* 0x00000001dadf7824 */ /* 0x000fe400078e02de */
[----:B------:R-:W-:Y:S02]  /*0be0*/  IMAD.IADD R227, R226, 0x1, R224 ;  /* 0x00000001e2e37824 */ /* 0x000fe400078e02e0 */
[----:B------:R-:W-:Y:S02]  /*0bf0*/  IMAD.SHL.U32 R221, R221, 0x2, RZ ;  /* 0x00000002dddd7824 */ /* 0x000fe400078e00ff */
[----:B------:R-:W-:Y:S02]  /*0c00*/  IMAD.SHL.U32 R0, R0, 0x2, RZ ;  /* 0x0000000200007824 */ /* 0x000fe400078e00ff */
[----:B------:R-:W-:-:S02]  /*0c10*/  IMAD.IADD R240, R240, 0x1, R239 ;  /* 0x00000001f0f07824 */ /* 0x000fc400078e02ef */
[----:B------:R-:W-:Y:S02]  /*0c20*/  IMAD.IADD R222, R219, 0x1, R222 ;  /* 0x00000001dbde7824 */ /* 0x000fe400078e02de */
[----:B------:R-:W-:Y:S02]  /*0c30*/  IMAD.IADD R226, R226, 0x1, R225 ;  /* 0x00000001e2e27824 */ /* 0x000fe400078e02e1 */
.L_x_654:
[----:B------:R-:W-:Y:S02]  /*0c40*/  ULDC.64 UR6, c[0x0][0x240] ;  /* 0x0000900000067ab9 */ /* 0x000fe40000000a00 */
[----:B------:R-:W-:Y:S02]  /*0c50*/  ULDC.64 UR10, c[0x0][0x250] ;  /* 0x00009400000a7ab9 */ /* 0x000fe40000000a00 */
[----:B------:R-:W-:Y:S02]  /*0c60*/  UISETP.NE.U32.AND UP1, UPT, URZ, UR6, UPT ;  /* 0x000000063f00728c */ /* 0x000fe4000bf25070 */
[----:B------:R-:W-:Y:S02]  /*0c70*/  UISETP.NE.U32.AND UP3, UPT, URZ, UR10, UPT ;  /* 0x0000000a3f00728c */ /* 0x000fe4000bf65070 */
[----:B------:R-:W-:-:S02]  /*0c80*/  USHF.R.S32.HI UR37, URZ, 0x1f, UR34 ;  /* 0x0000001f3f257899 */ /* 0x000fc40008011422 */
[----:B------:R-:W-:Y:S02]  /*0c90*/  USHF.L.U32 UR13, UR34, 0x2, URZ ;  /* 0x00000002220d7899 */ /* 0x000fe4000800063f */
[----:B------:R-:W-:Y:S02]  /*0ca0*/  UISETP.NE.AND.EX UP1, UPT, URZ, UR7, UPT, UP1 ;  /* 0x000000073f00728c */ /* 0x000fe4000bf25310 */
[----:B------:R-:W-:Y:S02]  /*0cb0*/  UISETP.NE.AND.EX UP3, UPT, URZ, UR11, UPT, UP3 ;  /* 0x0000000b3f00728c */ /* 0x000fe4000bf65330 */
[----:B------:R-:W-:Y:S02]  /*0cc0*/  USHF.L.U64.HI UR12, UR34, 0x2, UR37 ;  /* 0x00000002220c7899 */ /* 0x000fe40008010225 */
[----:B------:R-:W-:Y:S01]  /*0cd0*/  UIADD3 UR6, UP0, UR13, UR6, URZ ;  /* 0x000000060d067290 */ /* 0x000fe2000ff1e03f */
[----:B------:R-:W-:Y:S01]  /*0ce0*/  PLOP3.LUT P2, PT, PT, PT, UP1, 0x80, 0x0 ;  /* 0x000000000000781c */ /* 0x000fe20003f4f018 */
[----:B------:R-:W-:-:S02]  /*0cf0*/  ULDC.U8 UR14, c[0x0][0x312] ;  /* 0x0000c480000e7ab9 */ /* 0x000fc40000000000 */
[----:B------:R-:W-:Y:S02]  /*0d00*/  UIADD3.X UR7, UR12, UR7, URZ, UP0, !UPT ;  /* 0x000000070c077290 */ /* 0x000fe400087fe43f */
[----:B------:R-:W-:Y:S01]  /*0d10*/  ULDC.64 UR8, c[0x0][0x248] ;  /* 0x0000920000087ab9 */ /* 0x000fe20000000a00 */
[----:B-12---:R-:W-:Y:S01]  /*0d20*/  IMAD.U32 R4, RZ, RZ, UR6 ;  /* 0x00000006ff047e24 */ /* 0x006fe2000f8e00ff */
[----:B------:R-:W-:Y:S02]  /*0d30*/  UISETP.NE.AND UP4, UPT, UR14, URZ, UPT ;  /* 0x0000003f0e00728c */ /* 0x000fe4000bf85270 */
[----:B------:R-:W-:Y:S01]  /*0d40*/  UISETP.EQ.U32.AND UP2, UPT, URZ, UR8, UPT ;  /* 0x000000083f00728c */ /* 0x000fe2000bf42070 */
[----:B------:R-:W-:Y:S01]  /*0d50*/  IMAD.U32 R5, RZ, RZ, UR7 ;  /* 0x00000007ff057e24 */ /* 0x000fe2000f8e00ff */
[----:B------:R-:W-:Y:S02]  /*0d60*/  @UP3 UIADD3 UR6, UP0, UR13, UR10, URZ ;  /* 0x0000000a0d063290 */ /* 0x000fe4000ff1e03f */
[----:B------:R-:W-:-:S02]  /*0d70*/  UISETP.EQ.OR.EX UP2, UPT, URZ, UR9, !UP4, UP2 ;  /* 0x000000093f00728c */ /* 0x000fc4000e742720 */
[----:B------:R-:W-:Y:S01]  /*0d80*/  @UP3 UIADD3.X UR7, UR12, UR11, URZ, UP0, !UPT ;  /* 0x0000000b0c073290 */ /* 0x000fe200087fe43f */
[----:B------:R1:W2:Y:S01]  /*0d90*/  @P2 LDG.E R9, [R4.64] ;  /* 0x0000000404092981 */ /* 0x0002a2000c1e1900 */
[----:B------:R-:W-:Y:S01]  /*0da0*/  UIADD3 UR8, UP0, UR13, UR8, URZ ;  /* 0x000000080d087290 */ /* 0x000fe2000ff1e03f */
[----:B------:R-:W-:Y:S02]  /*0db0*/  PLOP3.LUT P0, PT, PT, PT, UP3, 0x80, 0x0 ;  /* 0x000000000000781c */ /* 0x000fe40003f0f038 */
[----:B------:R1:W3:Y:S01]  /*0dc0*/  @P2 LDG.E R8, [R4.64+0x4] ;  /* 0x0000040404082981 */ /* 0x0002e2000c1e1900 */
[----:B------:R-:W-:Y:S01]  /*0dd0*/  PLOP3.LUT P1, PT, PT, PT, UP2, 0x80, 0x0 ;  /* 0x000000000000781c */ /* 0x000fe20003f2f028 */
[----:B------:R-:W-:Y:S01]  /*0de0*/  UIADD3.X UR9, UR12, UR9, URZ, UP0, !UPT ;  /* 0x000000090c097290 */ /* 0x000fe200087fe43f */
[----:B------:R-:W-:Y:S02]  /*0df0*/  IMAD.U32 R6, RZ, RZ, UR6 ;  /* 0x00000006ff067e24 */ /* 0x000fe4000f8e00ff */
        /* <DEDUP_REMOVED lines=39> */
.L_x_610:
        /* <DEDUP_REMOVED lines=22> */
[----:B------:R-:W-:Y:S02]  /*11d0*/  UIMAD UR9, UR37, UR10, URZ ;  /* 0x0000000a250972a4 */ /* 0x000fe4000f8e023f */
[----:B------:R-:W-:Y:S02]  /*11e0*/  UISETP.NE.AND UP0, UPT, UR29, -0x1, UPT ;  /* 0xffffffff1d00788c */ /* 0x000fe4000bf05270 */
        /* <DEDUP_REMOVED lines=35> */
.L_x_612:
        /* <DEDUP_REMOVED lines=33> */
[----:B------:R-:W-:-:S04]  /*1630*/  UIMAD UR8, UR8, UR6, URZ ;  /* 0x00000006080872a4 */ /* 0x000fc8000f8e023f */
[----:B------:R-:W-:-:S03]  /*1640*/  UIMAD UR10, UR22, UR7, UR8 ;  /* 0x00000007160a72a4 */ /* 0x000fc6000f8e0208 */
[----:B------:R-:W-:Y:S02]  /*1650*/  ULDC.64 UR8, c[0x0][0x188] ;  /* 0x0000620000087ab9 */ /* 0x000fe40000000a00 */
[----:B------:R-:W-:-:S04]  /*1660*/  UIMAD UR7, UR37, UR8, URZ ;  /* 0x00000008250772a4 */ /* 0x000fc8000f8e023f */
[----:B------:R-:W-:Y:S02]  /*1670*/  UIMAD UR9, UR34, UR9, UR7 ;  /* 0x00000009220972a4 */ /* 0x000fe4000f8e0207 */
[----:B------:R-:W-:-:S04]  /*1680*/  UIMAD.WIDE.U32 UR6, UR22, UR6, URZ ;  /* 0x00000006160672a5 */ /* 0x000fc8000f8e003f */
[----:B------:R-:W-:-:S04]  /*1690*/  UIADD3 UR7, UR7, UR10, URZ ;  /* 0x0000000a07077290 */ /* 0x000fc8000fffe03f */
[----:B------:R-:W-:-:S04]  /*16a0*/  UIMAD.WIDE.U32 UR6, UR34, UR8, UR6 ;  /* 0x00000008220672a5 */ /* 0x000fc8000f8e0006 */
[----:B------:R-:W-:-:S03]  /*16b0*/  UIADD3 UR27, UR7, UR9, URZ ;  /* 0x00000009071b7290 */ /* 0x000fc6000fffe03f */
[----:B------:R-:W-:Y:S02]  /*16c0*/  UMOV UR25, UR6 ;  /* 0x0000000600197c82 */ /* 0x000fe40008000000 */
.L_x_613:
        /* <DEDUP_REMOVED lines=45> */
.L_x_614:
[----:B------:R-:W-:-:S04]  /*19a0*/  UMOV UR11, UR52 ;  /* 0x00000034000b7c82 */ /* 0x000fc80008000000 */
.L_x_615:
        /* <DEDUP_REMOVED lines=12> */
[----:B------:R-:W-:Y:S01]  /*1a70*/  UIADD3 UR14, UR15, UR13, URZ ;  /* 0x0000000d0f0e7290 */ /* 0x000fe2000fffe03f */
[----:B------:R-:W-:Y:S01]  /*1a80*/  BSSY B1, `(.L_x_611) ;  /* 0x0000958000017945 */ /* 0x000fe20003800000 */
[----:B------:R-:W-:Y:S01]  /*1a90*/  ULDC.64 UR6, c[0x0][0x1a8] ;  /* 0x00006a0000067ab9 */ /* 0x000fe20000000a00 */
[----:B------:R-:W-:Y:S01]  /*1aa0*/  IMAD R8, R16, c[0x0][0x190], RZ ;  /* 0x0000640010087a24 */ /* 0x000fe200078e02ff */
[----:B------:R-:W-:-:S03]  /*1ab0*/  UIMAD UR6, UR59, UR6, URZ ;  /* 0x000000063b0672a4 */ /* 0x000fc6000f8e023f */
        /* <DEDUP_REMOVED lines=13> */
[----:B------:R-:W-:Y:S01]  /*1b90*/  IMAD.IADD R21, R25, 0x1, -R4 ;  /* 0x0000000119157824 */ /* 0x000fe200078e0a04 */
[----:B------:R-:W-:Y:S01]  /*1ba0*/  IADD3 R4, P2, R236, UR20, RZ ;  /* 0x00000014ec047c10 */ /* 0x000fe2000ff5e0ff */
[----:B------:R-:W-:-:S02]  /*1bb0*/  UMOV UR11, 0x4 ;  /* 0x00000004000b7882 */ /* 0x000fc40000000000 */
[----:B------:R-:W-:Y:S01]  /*1bc0*/  UIMAD.WIDE UR6, UR6, UR11, UR16 ;  /* 0x0000000b060672a5 */ /* 0x000fe2000f8e0210 */
[----:B------:R-:W-:Y:S01]  /*1bd0*/  IMAD R6, R6, UR47, R21 ;  /* 0x0000002f06067c24 */ /* 0x000fe2000f8e0215 */
[----:B------:R-:W-:Y:S01]  /*1be0*/  IADD3.X R5, R237, UR24, RZ, P2, !PT ;  /* 0x00000018ed057c10 */ /* 0x000fe200097fe4ff */
[----:B------:R-:W-:-:S03]  /*1bf0*/  ULDC UR17, c[0x0][0x2e8] ;  /* 0x0000ba0000117ab9 */ /* 0x000fc60000000800 */
[C---:B------:R-:W-:Y:S01]  /*1c00*/  IADD3 R10, P0, R6.reuse, UR31, RZ ;  /* 0x0000001f060a7c10 */ /* 0x040fe2000ff1e0ff */
[----:B------:R-:W-:Y:S01]  /*1c10*/  UMOV UR16, UR6 ;  /* 0x0000000600107c82 */ /* 0x000fe20008000000 */
[----:B------:R-:W-:Y:S01]  /*1c20*/  IMAD.WIDE.U32 R4, R7, c[0x0][0x370], R4 ;  /* 0x0000dc0007047a25 */ /* 0x000fe200078e0004 */
[----:B------:R-:W-:Y:S01]  /*1c30*/  UIADD3 UR6, -UR18, UR19, UR21 ;  /* 0x0000001312067290 */ /* 0x000fe2000fffe115 */
[----:B------:R-:W-:Y:S01]  /*1c40*/  LEA.HI.X.SX32 R11, R6, UR12, 0x1, P0 ;  /* 0x0000000c060b7c11 */ /* 0x000fe200080f0eff */
[----:B------:R-:W-:Y:S01]  /*1c50*/  UMOV UR13, UR7 ;  /* 0x00000007000d7c82 */ /* 0x000fe20008000000 */
[----:B------:R-:W-:Y:S01]  /*1c60*/  IMAD.WIDE.U32 R6, R14, c[0x0][0x190], R236 ;  /* 0x000064000e067a25 */ /* 0x000fe200078e00ec */
[----:B------:R-:W-:Y:S01]  /*1c70*/  UIADD3 UR6, UR6, -UR17, URZ ;  /* 0x8000001106067290 */ /* 0x000fe2000fffe03f */
[----:B------:R-:W-:Y:S01]  /*1c80*/  IADD3 R5, R5, UR9, RZ ;  /* 0x0000000905057c10 */ /* 0x000fe2000fffe0ff */
[----:B------:R-:W-:Y:S02]  /*1c90*/  UIADD3 UR9, UR36, -0x1, URZ ;  /* 0xffffffff24097890 */ /* 0x000fe4000fffe03f */
[----:B------:R-:W-:Y:S01]  /*1ca0*/  USHF.R.S32.HI UR17, URZ, 0x1f, UR6 ;  /* 0x0000001f3f117899 */ /* 0x000fe20008011406 */
[----:B------:R-:W-:Y:S01]  /*1cb0*/  IADD3 R8, P0, R6, UR32, RZ ;  /* 0x0000002006087c10 */ /* 0x000fe2000ff1e0ff */
[----:B------:R-:W-:-:S02]  /*1cc0*/  IMAD.WIDE.U32 R4, R9, c[0x0][0x378], R4 ;  /* 0x0000de0009047a25 */ /* 0x000fc400078e0004 */
[----:B------:R-:W-:Y:S01]  /*1cd0*/  ULEA.HI UR17, UR17, UR6, URZ, 0x6 ;  /* 0x0000000611117291 */ /* 0x000fe2000f8f303f */
[----:B------:R-:W-:Y:S01]  /*1ce0*/  IADD3.X R9, R7, UR30, R17, P0, !PT ;  /* 0x0000001e07097c10 */ /* 0x000fe200087fe411 */
[----:B------:R-:W-:Y:S01]  /*1cf0*/  IMAD.MOV.U32 R6, RZ, RZ, R4 ;  /* 0x000000ffff067224 */ /* 0x000fe200078e0004 */
[----:B------:R-:W-:Y:S01]  /*1d00*/  LEA R228, P0, R10, c[0x0][0x350], 0x2 ;  /* 0x0000d4000ae47a11 */ /* 0x000fe200078010ff */
[----:B------:R-:W-:Y:S01]  /*1d10*/  USHF.R.S32.HI UR17, URZ, 0x6, UR17 ;  /* 0x000000063f117899 */ /* 0x000fe20008011411 */
[----:B------:R-:W-:Y:S01]  /*1d20*/  IADD3 R7, R5, UR8, RZ ;  /* 0x0000000805077c10 */ /* 0x000fe2000fffe0ff */
[----:B------:R-:W-:Y:S01]  /*1d30*/  IMAD R5, R24, c[0x0][0x370], RZ ;  /* 0x0000dc0018057a24 */ /* 0x000fe200078e02ff */
[----:B------:R-:W-:Y:S01]  /*1d40*/  LEA.HI.X R229, R10, c[0x0][0x354], R11, 0x2, P0 ;  /* 0x0000d5000ae57a11 */ /* 0x000fe200000f140b */
[----:B------:R-:W-:Y:S01]  /*1d50*/  UISETP.LT.AND UP1, UPT, URZ, UR17, UPT ;  /* 0x000000113f00728c */ /* 0x000fe2000bf21270 */
[----:B------:R-:W-:Y:S01]  /*1d60*/  IMAD.WIDE.U32 R12, R12, c[0x0][0x1a8], R8 ;  /* 0x00006a000c0c7a25 */ /* 0x000fe200078e0008 */
[----:B------:R-:W-:-:S02]  /*1d70*/  ULDC.64 UR6, c[0x0][0x200] ;  /* 0x0000800000067ab9 */ /* 0x000fc40000000a00 */
[----:B------:R-:W-:Y:S01]  /*1d80*/  USEL UR17, URZ, UR17, !UP1 ;  /* 0x000000113f117287 */ /* 0x000fe2000c800000 */
[----:B------:R-:W-:Y:S01]  /*1d90*/  IMAD R4, R27, c[0x0][0x374], R5 ;  /* 0x0000dd001b047a24 */ /* 0x000fe200078e0205 */
[----:B------:R-:W-:Y:S01]  /*1da0*/  IADD3 R18, R13, UR10, RZ ;  /* 0x0000000a0d127c10 */ /* 0x000fe2000fffe0ff */
[----:B------:R-:W-:Y:S01]  /*1db0*/  IMAD.WIDE.U32 R6, R27, c[0x0][0x370], R6 ;  /* 0x0000dc001b067a25 */ /* 0x000fe200078e0006 */
[----:B------:R-:W-:Y:S01]  /*1dc0*/  UISETP.GT.AND UP1, UPT, UR36, UR17, UPT ;  /* 0x000000112400728c */ /* 0x000fe2000bf24270 */
[----:B------:R-:W-:Y:S01]  /*1dd0*/  LEA R232, P3, R12, c[0x0][0x160], 0x1 ;  /* 0x000058000ce87a11 */ /* 0x000fe200078608ff */
[----:B------:R-:W-:Y:S01]  /*1de0*/  UIMAD.WIDE UR14, UR14, UR11, UR6 ;  /* 0x0000000b0e0e72a5 */ /* 0x000fe2000f8e0206 */
[----:B------:R-:W-:Y:S01]  /*1df0*/  IMAD.IADD R11, R7, 0x1, R4 ;  /* 0x00000001070b7824 */ /* 0x000fe200078e0204 */
[----:B------:R-:W-:Y:S02]  /*1e00*/  LEA R231, P2, R6, c[0x0][0x330], 0x1 ;  /* 0x0000cc0006e77a11 */ /* 0x000fe400078408ff */
[----:B------:R-:W-:-:S02]  /*1e10*/  PLOP3.LUT P0, PT, PT, PT, UP1, 0x80, 0x0 ;  /* 0x000000000000781c */ /* 0x000fc40003f0f018 */
[----:B------:R-:W-:Y:S02]  /*1e20*/  LEA.HI.X R233, R12, c[0x0][0x164], R18, 0x1, P3 ;  /* 0x000059000ce97a11 */ /* 0x000fe400018f0c12 */
[----:B------:R-:W-:-:S09]  /*1e30*/  LEA.HI.X R234, R6, c[0x0][0x334], R11, 0x1, P2 ;  /* 0x0000cd0006ea7a11 */ /* 0x000fd200010f0c0b */
        /* <DEDUP_REMOVED lines=19> */
.L_x_617:
        /* <DEDUP_REMOVED lines=18> */
.L_x_618:
        /* <DEDUP_REMOVED lines=35> */
.L_x_620:
[----:B------:R-:W-:Y:S05]  /*22c0*/  BSYNC B0 ;  /* 0x0000000000007941 */ /* 0x000fea0003800000 */
.L_x_619:
        /* <DEDUP_REMOVED lines=21> */
.L_x_622:
[----:B------:R-:W-:Y:S05]  /*2420*/  BSYNC B0 ;  /* 0x0000000000007941 */ /* 0x000fea0003800000 */
.L_x_621:
        /* <DEDUP_REMOVED lines=31> */
.L_x_624:
[----:B------:R-:W-:Y:S05]  /*2620*/  BSYNC B0 ;  /* 0x0000000000007941 */ /* 0x000fea0003800000 */
.L_x_623:
        /* <DEDUP_REMOVED lines=20> */
.L_x_616:
        /* <DEDUP_REMOVED lines=50> */
.L_x_627:
[----:B------:R-:W-:Y:S05]  /*2a90*/  BSYNC B0 ;  /* 0x0000000000007941 */ /* 0x000fea0003800000 */
.L_x_626:
        /* <DEDUP_REMOVED lines=48> */
.L_x_629:
[----:B------:R-:W-:Y:S05]  /*2da0*/  BSYNC B0 ;  /* 0x0000000000007941 */ /* 0x000fea0003800000 */
.L_x_628:
        /* <DEDUP_REMOVED lines=44> */
.L_x_631:
[----:B------:R-:W-:Y:S05]  /*3070*/  BSYNC B0 ;  /* 0x0000000000007941 */ /* 0x000fea0003800000 */
.L_x_630:
        /* <DEDUP_REMOVED lines=45> */
.L_x_633:
[----:B------:R-:W-:Y:S05]  /*3350*/  BSYNC B0 ;  /* 0x0000000000007941 */ /* 0x000fea0003800000 */
.L_x_632:
        /* <DEDUP_REMOVED lines=75> */
.L_x_635:
[----:B---3--:R-:W-:Y:S05]  /*3810*/  BSYNC B0 ;  /* 0x0000000000007941 */ /* 0x008fea0003800000 */
.L_x_634:
        /* <DEDUP_REMOVED lines=55> */
.L_x_637:
[----:B------:R-:W-:Y:S05]  /*3b90*/  BSYNC B0 ;  /* 0x0000000000007941 */ /* 0x000fea0003800000 */
.L_x_636:
        /* <DEDUP_REMOVED lines=62> */
.L_x_639:
[----:B------:R-:W-:Y:S05]  /*3f80*/  BSYNC B0 ;  /* 0x0000000000007941 */ /* 0x000fea0003800000 */
.L_x_638:
        /* <DEDUP_REMOVED lines=53> */
.L_x_641:
[----:B------:R-:W-:Y:S05]  /*42e0*/  BSYNC B0 ;  /* 0x0000000000007941 */ /* 0x000fea0003800000 */
.L_x_640:
[----:B------:R-:W-:Y:S01]  /*42f0*/  ULDC.64 UR10, c[0x0][0x318] ;  /* 0x0000c600000a7ab9 */ /* 0x000fe20000000a00 */
[----:B------:R-:W-:Y:S01]  /*4300*/  IMAD.MOV.U32 R10, RZ, RZ, c[0x0][0x308] ;  /* 0x0000c200ff0a7624 */ /* 0x000fe200078e00ff */
[----:B------:R-:W-:Y:S01]  /*4310*/  UISETP.NE.U32.AND UP1, UPT, URZ, UR10, UPT ;  /* 0x0000000a3f00728c */ /* 0x000fe2000bf25070 */
[----:B------:R-:W-:Y:S01]  /*4320*/  IMAD.MOV.U32 R11, RZ, RZ, c[0x0][0x30c] ;  /* 0x0000c300ff0b7624 */ /* 0x000fe200078e00ff */
[----:B------:R-:W-:Y:S01]  /*4330*/  ULDC.64 UR20, c[0x0][0x320] ;  /* 0x0000c80000147ab9 */ /* 0x000fe20000000a00 */
[----:B-1----:R-:W1:Y:S01]  /*4340*/  S2R R9, SR_TID.X ;  /* 0x0000000000097919 */ /* 0x002e620000002100 */
[----:B------:R-:W-:Y:S01]  /*4350*/  UISETP.NE.AND.EX UP1, UPT, URZ, UR11, UPT, UP1 ;  /* 0x0000000b3f00728c */ /* 0x000fe2000bf25310 */
[----:B------:R-:W-:Y:S01]  /*4360*/  LEA.HI R6, R26, R25, RZ, 0x7 ;  /* 0x000000191a067211 */ /* 0x000fe200078f38ff */
[----:B------:R-:W-:Y:S01]  /*4370*/  IMAD.U32 R7, RZ, RZ, UR23 ;  /* 0x00000017ff077e24 */ /* 0x000fe2000f8e00ff */
[----:B------:R-:W0:Y:S03]  /*4380*/  LDGDEPBAR ;  /* 0x00000000000079af */ /* 0x000e260000000000 */
        /* <DEDUP_REMOVED lines=9> */
[----:B--2---:R-:W-:-:S05]  /*4420*/  IMAD.U32 R4, RZ, RZ, UR10 ;  /* 0x0000000aff047e24 */ /* 0x004fca000f8e00ff */
[----:B------:R-:W-:-:S05]  /*4430*/  IMAD.U32 R5, RZ, RZ, UR11 ;  /* 0x0000000bff057e24 */ /* 0x000fca000f8e00ff */
[----:B---3--:R2:W3:Y:S04]  /*4440*/  @P0 LDG.E R8, [R4.64] ;  /* 0x0000000404080981 */ /* 0x0084e8000c1e1900 */
[----:B--2-4-:R2:W4:Y:S04]  /*4450*/  LDG.E.64 R4, [R10.64+0x8] ;  /* 0x000008040a047981 */ /* 0x014528000c1e1b00 */
[----:B--2---:R-:W2:Y:S01]  /*4460*/  LDG.E.64 R10, [R10.64] ;  /* 0x000000040a0a7981 */ /* 0x004ea2000c1e1b00 */
[----:B------:R-:W3:Y:S01]  /*4470*/  @P0 MUFU.RCP R13, c[0x0][0x238] ;  /* 0x00008e00000d0b08 */ /* 0x000ee20000001000 */
[----:B------:R-:W-:Y:S01]  /*4480*/  SHF.R.S32.HI R6, RZ, 0x7, R6 ;  /* 0x00000007ff067819 */ /* 0x000fe20000011406 */
[----:B-1----:R-:W-:Y:S01]  /*4490*/  IMAD.SHL.U32 R9, R9, 0x2, RZ ;  /* 0x0000000209097824 */ /* 0x002fe200078e00ff */
[----:B------:R-:W-:Y:S01]  /*44a0*/  CS2R R190, SRZ ;  /* 0x0000000000be7805 */ /* 0x000fe2000001ff00 */
[----:B------:R-:W-:Y:S01]  /*44b0*/  CS2R R188, SRZ ;  /* 0x0000000000bc7805 */ /* 0x000fe2000001ff00 */
[----:B------:R-:W-:Y:S01]  /*44c0*/  CS2R R194, SRZ ;  /* 0x0000000000c27805 */ /* 0x000fe2000001ff00 */
[----:B------:R-:W-:Y:S01]  /*44d0*/  IMAD.SHL.U32 R12, R6, 0x20, RZ ;  /* 0x00000020060c7824 */ /* 0x000fe200078e00ff */
[----:B------:R-:W-:Y:S01]  /*44e0*/  CS2R R192, SRZ ;  /* 0x0000000000c07805 */ /* 0x000fe2000001ff00 */
[----:B------:R-:W-:Y:S01]  /*44f0*/  IMAD R14, R7, 0x2, R6 ;  /* 0x00000002070e7824 */ /* 0x000fe200078e0206 */
[----:B------:R-:W-:Y:S01]  /*4500*/  SHF.R.S32.HI R7, RZ, 0x1f, R21 ;  /* 0x0000001fff077819 */ /* 0x000fe20000011415 */
[----:B------:R-:W-:Y:S01]  /*4510*/  CS2R R186, SRZ ;  /* 0x0000000000ba7805 */ /* 0x000fe2000001ff00 */
[----:B------:R-:W-:Y:S01]  /*4520*/  LOP3.LUT R12, R12, 0x6, R9, 0xf8, !PT ;  /* 0x000000060c0c7812 */ /* 0x000fe200078ef809 */
[----:B------:R-:W-:Y:S01]  /*4530*/  IMAD.U32 R9, RZ, RZ, UR23 ;  /* 0x00000017ff097e24 */ /* 0x000fe2000f8e00ff */
[----:B------:R-:W-:Y:S01]  /*4540*/  CS2R R184, SRZ ;  /* 0x0000000000b87805 */ /* 0x000fe2000001ff00 */
[----:B------:R-:W-:Y:S01]  /*4550*/  CS2R R182, SRZ ;  /* 0x0000000000b67805 */ /* 0x000fe2000001ff00 */
[----:B------:R-:W-:Y:S01]  /*4560*/  CS2R R180, SRZ ;  /* 0x0000000000b47805 */ /* 0x000fe2000001ff00 */
[----:B------:R-:W-:Y:S01]  /*4570*/  IMAD R247, R9, 0x40, R12 ;  /* 0x0000004009f77824 */ /* 0x000fe200078e020c */
[----:B------:R-:W-:Y:S01]  /*4580*/  CS2R R174, SRZ ;  /* 0x0000000000ae7805 */ /* 0x000fe2000001ff00 */
        /* <DEDUP_REMOVED lines=11> */
[----:B------:R-:W-:Y:S01]  /*4640*/  IADD3 R248, R247, 0x1, RZ ;  /* 0x00000001f7f87810 */ /* 0x000fe20007ffe0ff */
        /* <DEDUP_REMOVED lines=47> */
[----:B------:R-:W-:Y:S01]  /*4940*/  UMOV UR6, URZ ;  /* 0x0000003f00067c82 */ /* 0x000fe20008000000 */
[----:B---3--:R-:W-:-:S04]  /*4950*/  @P0 FMUL.FTZ R6, R8, R13 ;  /* 0x0000000d08060220 */ /* 0x008fc80000410000 */
[----:B------:R1:W3:Y:S01]  /*4960*/  @P0 R2UR UR7, R6 ;  /* 0x00000000060703c2 */ /* 0x0002e200000e0000 */
[----:B----4-:R-:W-:Y:S01]  /*4970*/  IADD3 R4, P2, P1, R4, UR41, R21 ;  /* 0x0000002904047c10 */ /* 0x010fe2000f95e015 */
[----:B-1----:R-:W1:Y:S01]  /*4980*/  I2F R6, R247 ;  /* 0x000000f700067306 */ /* 0x002e620000201400 */
[----:B------:R-:W-:Y:S02]  /*4990*/  CS2R R20, SRZ ;  /* 0x0000000000147805 */ /* 0x000fe4000001ff00 */
[----:B------:R-:W-:Y:S01]  /*49a0*/  IADD3.X R5, R5, UR49, R7, P2, P1 ;  /* 0x0000003105057c10 */ /* 0x000fe200097e2407 */
[----:B---3--:R-:W-:-:S04]  /*49b0*/  @UP1 UMOV UR6, UR7 ;  /* 0x0000000700061c82 */ /* 0x008fc80008000000 */
[----:B------:R3:W-:Y:S01]  /*49c0*/  STL [R1+0x3c], R5 ;  /* 0x00003c0501007387 */ /* 0x0007e20000100800 */
[----:B--2---:R-:W2:Y:S08]  /*49d0*/  R2UR UR12, R11 ;  /* 0x000000000b0c73c2 */ /* 0x004eb000000e0000 */
[----:B------:R4:W4:Y:S01]  /*49e0*/  R2UR UR10, R10 ;  /* 0x000000000a0a73c2 */ /* 0x00092200000e0000 */
[----:B---3--:R-:W-:-:S05]  /*49f0*/  IADD3 R5, R247, 0x19, RZ ;  /* 0x00000019f7057810 */ /* 0x008fca0007ffe0ff */
[----:B------:R-:W-:Y:S04]  /*4a00*/  STL [R1+0xc], R5 ;  /* 0x00000c0501007387 */ /* 0x000fe80000100800 */
[----:B-1----:R1:W-:Y:S01]  /*4a10*/  STL [R1+0x10], R6 ;  /* 0x0000100601007387 */ /* 0x0023e20000100800 */
[----:B--2---:R-:W-:Y:S01]  /*4a20*/  LOP3.LUT R14, R14, UR12, RZ, 0x3c, !PT ;  /* 0x0000000c0e0e7c12 */ /* 0x004fe2000f8e3cff */
[----:B-1----:R1:W2:Y:S02]  /*4a30*/  I2F R6, R5 ;  /* 0x0000000500067306 */ /* 0x0022a40000201400 */
[----:B-1----:R-:W-:-:S05]  /*4a40*/  IADD3 R5, R247, 0x18, RZ ;  /* 0x00000018f7057810 */ /* 0x002fca0007ffe0ff */
[----:B------:R1:W-:Y:S04]  /*4a50*/  STL [R1+0x8], R5 ;  /* 0x0000080501007387 */ /* 0x0003e80000100800 */
[----:B--2---:R2:W-:Y:S01]  /*4a60*/  STL [R1+0x2c], R6 ;  /* 0x00002c0601007387 */ /* 0x0045e20000100800 */
[----:B-1----:R-:W1:Y:S08]  /*4a70*/  I2F R5, R5 ;  /* 0x0000000500057306 */ /* 0x002e700000201400 */
[----:B--2---:R-:W2:Y:S01]  /*4a80*/  I2F R6, R252 ;  /* 0x000000fc00067306 */ /* 0x004ea20000201400 */
[----:B-1----:R1:W-:Y:S04]  /*4a90*/  STL [R1+0x28], R5 ;  /* 0x0000280501007387 */ /* 0x0023e80000100800 */
[----:B--2---:R2:W-:Y:S03]  /*4aa0*/  STL [R1+0x24], R6 ;  /* 0x0000240601007387 */ /* 0x0045e60000100800 */
[----:B-1----:R-:W1:Y:S08]  /*4ab0*/  I2F R5, R251 ;  /* 0x000000fb00057306 */ /* 0x002e700000201400 */
[----:B--2---:R-:W2:Y:S01]  /*4ac0*/  I2F R6, R250 ;  /* 0x000000fa00067306 */ /* 0x004ea20000201400 */
[----:B-1----:R1:W-:Y:S04]  /*4ad0*/  STL [R1+0x20], R5 ;  /* 0x0000200501007387 */ /* 0x0023e80000100800 */
[----:B--2---:R2:W-:Y:S03]  /*4ae0*/  STL [R1+0x1c], R6 ;  /* 0x00001c0601007387 */ /* 0x0045e60000100800 */
[----:B-1----:R-:W1:Y:S01]  /*4af0*/  I2F R5, R249 ;  /* 0x000000f900057306 */ /* 0x002e620000201400 */
[----:B--2---:R-:W-:-:S07]  /*4b00*/  IMAD.WIDE.U32 R6, R4, -0x2daee0ad, RZ ;  /* 0xd2511f5304067825 */ /* 0x004fce00078e00ff */
[----:B------:R-:W2:Y:S01]  /*4b10*/  I2F R4, R248 ;  /* 0x000000f800047306 */ /* 0x000ea20000201400 */
[----:B------:R-:W-:Y:S01]  /*4b20*/  LOP3.LUT R14, R14, R7, RZ, 0x3c, !PT ;  /* 0x000000070e0e7212 */ /* 0x000fe200078e3cff */
[----:B-1----:R-:W-:Y:S04]  /*4b30*/  STL [R1+0x18], R5 ;  /* 0x0000180501007387 */ /* 0x002fe80000100800 */
[----:B------:R-:W-:Y:S04]  /*4b40*/  STL.64 [R1+0x40], R6 ;  /* 0x0000400601007387 */ /* 0x000fe80000100a00 */
[----:B--2---:R1:W-:Y:S02]  /*4b50*/  STL [R1+0x14], R4 ;  /* 0x0000140401007387 */ /* 0x0043e40000100800 */
[----:B-1----:R-:W-:-:S05]  /*4b60*/  IMAD.WIDE.U32 R4, R14, -0x326172a9, RZ ;  /* 0xcd9e8d570e047825 */ /* 0x002fca00078e00ff */
[----:B----4-:R1:W-:Y:S02]  /*4b70*/  STL.64 [R1], R4 ;  /* 0x0000000401007387 */ /* 0x0103e40000100a00 */
.L_x_644:
[----:B------:R-:W0:Y:S01]  /*4b80*/  LDGDEPBAR ;  /* 0x00000000000079af */ /* 0x000e220000000000 */
[----:B------:R-:W-:Y:S01]  /*4b90*/  USHF.L.U32 UR7, UR23, 0x6, URZ ;  /* 0x0000000617077899 */ /* 0x000fe2000800063f */
[----:B-----5:R-:W-:Y:S01]  /*4ba0*/  FSETP.NEU.FTZ.AND P0, PT, R242, -INF , PT ;  /* 0xff800000f200780b */ /* 0x020fe20003f1d000 */
[----:B------:R-:W-:Y:S01]  /*4bb0*/  USHF.L.U32 UR8, UR9, 0x6, URZ ;  /* 0x0000000609087899 */ /* 0x000fe2000800063f */
[----:B------:R-:W-:Y:S01]  /*4bc0*/  IMAD.MOV.U32 R196, RZ, RZ, c[0x0][0x22c] ;  /* 0x00008b00ffc47624 */ /* 0x000fe200078e00ff */
[----:B------:R-:W-:Y:S01]  /*4bd0*/  UIADD3 UR11, UR19, 0x40, UR7 ;  /* 0x00000040130b7890 */ /* 0x000fe2000fffe007 */
[----:B------:R-:W2:Y:S01]  /*4be0*/  LDL R115, [R1+0x10] ;  /* 0x0000100001737983 */ /* 0x000ea20000100800 */
[----:B------:R-:W-:Y:S01]  /*4bf0*/  UIADD3 UR7, UR7, 0x40, URZ ;  /* 0x0000004007077890 */ /* 0x000fe2000fffe03f */
[----:B------:R-:W-:Y:S01]  /*4c00*/  IMAD R196, R196, c[0x0][0x1c0], RZ ;  /* 0x00007000c4c47a24 */ /* 0x000fe200078e02ff */
[----:B------:R-:W-:Y:S03]  /*4c10*/  UIADD3 UR11, UR11, -UR18, URZ ;  /* 0x800000120b0b7290 */ /* 0x000fe6000fffe03f */
[----:B------:R-:W3:Y:S01]  /*4c20*/  LDL R114, [R1+0x14] ;  /* 0x0000140001727983 */ /* 0x000ee20000100800 */
[----:B------:R-:W-:Y:S01]  /*4c30*/  UISETP.GE.AND UP0, UPT, UR8, UR11, UPT ;  /* 0x0000000b0800728c */ /* 0x000fe2000bf06270 */
[----:B------:R-:W-:Y:S03]  /*4c40*/  IMAD.U32 R196, R196, -0x40, RZ ;  /* 0xffffffc0c4c47824 */ /* 0x000fe600078e00ff */
[----:B------:R-:W-:Y:S01]  /*4c50*/  UISETP.LT.AND UP0, UPT, UR7, UR18, UP0 ;  /* 0x000000120700728c */ /* 0x000fe20008701270 */
[----:B------:R-:W4:Y:S01]  /*4c60*/  LDL R119, [R1+0x48] ;  /* 0x0000480001777983 */ /* 0x000f220000100800 */
[----:B------:R-:W-:Y:S04]  /*4c70*/  UIADD3 UR7, UR10, -0x61c88647, URZ ;  /* 0x9e3779b90a077890 */ /* 0x000fe8000fffe03f */
[----:B------:R-:W-:Y:S01]  /*4c80*/  PLOP3.LUT P2, PT, PT, PT, UP0, 0x80, 0x0 ;  /* 0x000000000000781c */ /* 0x000fe20003f4f008 */
[----:B------:R-:W2:Y:S01]  /*4c90*/  LDL.64 R112, [R1] ;  /* 0x0000000001707983 */ /* 0x000ea20000100a00 */
[----:B------:R-:W-:Y:S05]  /*4ca0*/  UISETP.GT.AND UP0, UPT, UR9, UR17, UPT ;  /* 0x000000110900728c */ /* 0x000fea000bf04270 */
[----:B------:R-:W2:Y:S06]  /*4cb0*/  LDL R118, [R1+0x3c] ;  /* 0x00003c0001767983 */ /* 0x000eac0000100800 */
[----:B------:R-:W2:Y:S01]  /*4cc0*/  LDL.64 R116, [R1+0x40] ;  /* 0x0000400001747983 */ /* 0x000ea20000100a00 */
[----:B------:R-:W-:Y:S05]  /*4cd0*/  DEPBAR.LE SB0, 0x0 ;  /* 0x000080000000791a */ /* 0x000fea0000000000 */
[----:B------:R-:W-:Y:S06]  /*4ce0*/  BAR.SYNC.DEFER_BLOCKING 0x0 ;  /* 0x0000000000007b1d */ /* 0x000fec0000010000 */
[----:B------:R-:W-:Y:S06]  /*4cf0*/  LDSM.16.M88.4 R16, [R218] ;  /* 0x00000000da10783b */ /* 0x000fec0000000200 */
[----:B-1----:R-:W1:Y:S06]  /*4d00*/  LDSM.16.M88.4 R8, [R217+0x10000] ;  /* 0x01000000d908783b */ /* 0x002e6c0000000200 */
[----:B------:R-:W1:Y:S06]  /*4d10*/  LDSM.16.M88.4 R84, [R217+0x10800] ;  /* 0x01080000d954783b */ /* 0x000e6c0000000200 */
[----:B------:R-:W-:Y:S06]  /*4d20*/  LDSM.16.M88.4 R88, [R219] ;  /* 0x00000000db58783b */ /* 0x000fec0000000200 */
[----:B------:R-:W1:Y:S06]  /*4d30*/  LDSM.16.M88.4 R92, [R2+0x10000] ;  /* 0x01000000025c783b */ /* 0x000e6c0000000200 */
[----:B------:R-:W1:Y:S06]  /*4d40*/  LDSM.16.M88.4 R96, [R2+0x10800] ;  /* 0x010800000260783b */ /* 0x000e6c0000000200 */
[----:B------:R-:W-:Y:S06]  /*4d50*/  LDSM.16.M88.4 R100, [R223] ;  /* 0x00000000df64783b */ /* 0x000fec0000000200 */
[----:B------:R-:W1:Y:S02]  /*4d60*/  LDSM.16.M88.4 R104, [R216+0x10000] ;  /* 0x01000000d868783b */ /* 0x000e640000000200 */
[C---:B-1----:R-:W-:Y:S04]  /*4d70*/  HMMA.16816.F32.BF16 R4, R16.reuse, R8, RZ ;  /* 0x000000081004723c */ /* 0x042fe800000418ff */
[----:B------:R-:W-:Y:S04]  /*4d80*/  LDSM.16.M88.4 R108, [R3+0x10000] ;  /* 0x01000000036c783b */ /* 0x000fe80000000200 */
[C---:B------:R-:W-:Y:S08]  /*4d90*/  HMMA.16816.F32.BF16 R8, R16.reuse, R10, RZ ;  /* 0x0000000a1008723c */ /* 0x040ff000000418ff */
[C---:B------:R-:W-:Y:S08]  /*4da0*/  HMMA.16816.F32.BF16 R12, R16.reuse, R84, RZ ;  /* 0x00000054100c723c */ /* 0x040ff000000418ff */
[----:B------:R-:W-:Y:S01]  /*4db0*/  HMMA.16816.F32.BF16 R16, R16, R86, RZ ;  /* 0x000000561010723c */ /* 0x000fe200000418ff */
[----:B------:R-:W1:Y:S07]  /*4dc0*/  LDSM.16.M88.4 R84, [R216+0x10800] ;  /* 0x01080000d854783b */ /* 0x000e6e0000000200 */
[C---:B------:R-:W-:Y:S08]  /*4dd0*/  HMMA.16816.F32.BF16 R4, R88.reuse, R92, R4 ;  /* 0x0000005c5804723c */ /* 0x040ff00000041804 */
[C---:B------:R-:W-:Y:S01]  /*4de0*/  HMMA.16816.F32.BF16 R8, R88.reuse, R94, R8 ;  /* 0x0000005e5808723c */ /* 0x040fe20000041808 */
[----:B------:R-:W1:Y:S07]  /*4df0*/  LDSM.16.M88.4 R92, [R222] ;  /* 0x00000000de5c783b */ /* 0x000e6e0000000200 */
[C---:B------:R-:W-:Y:S08]  /*4e00*/  HMMA.16816.F32.BF16 R12, R88.reuse, R96, R12 ;  /* 0x00000060580c723c */ /* 0x040ff0000004180c */
[----:B------:R-:W-:Y:S01]  /*4e10*/  HMMA.16816.F32.BF16 R16, R88, R98, R16 ;  /* 0x000000625810723c */ /* 0x000fe20000041810 */
[----:B------:R-:W1:Y:S06]  /*4e20*/  LDSM.16.M88.4 R88, [R3+0x10800] ;  /* 0x010800000358783b */ /* 0x000e6c0000000200 */
[----:B------:R-:W-:Y:S01]  /*4e30*/  LDSM.16.M88.4 R96, [R218+0x2000] ;  /* 0x00200000da60783b */ /* 0x000fe20000000200 */
[C---:B------:R-:W-:Y:S08]  /*4e40*/  HMMA.16816.F32.BF16 R4, R100.reuse, R104, R4 ;  /* 0x000000686404723c */ /* 0x040ff00000041804 */
[C---:B------:R-:W-:Y:S01]  /*4e50*/  HMMA.16816.F32.BF16 R8, R100.reuse, R106, R8 ;  /* 0x0000006a6408723c */ /* 0x040fe20000041808 */
[----:B------:R-:W1:Y:S07]  /*4e60*/  LDSM.16.M88.4 R104, [R217+0x12000] ;  /* 0x01200000d968783b */ /* 0x000e6e0000000200 */
[C---:B-1----:R-:W-:Y:S08]  /*4e70*/  HMMA.16816.F32.BF16 R12, R100.reuse, R84, R12 ;  /* 0x00000054640c723c */ /* 0x042ff0000004180c */
[----:B------:R-:W-:Y:S01]  /*4e80*/  HMMA.16816.F32.BF16 R16, R100, R86, R16 ;  /* 0x000000566410723c */ /* 0x000fe20000041810 */
[----:B------:R-:W1:Y:S06]  /*4e90*/  LDSM.16.M88.4 R84, [R217+0x12800] ;  /* 0x01280000d954783b */ /* 0x000e6c0000000200 */
[----:B------:R-:W-:Y:S01]  /*4ea0*/  LDSM.16.M88.4 R100, [R219+0x2000] ;  /* 0x00200000db64783b */ /* 0x000fe20000000200 */
[C---:B------:R-:W-:Y:S08]  /*4eb0*/  HMMA.16816.F32.BF16 R4, R92.reuse, R108, R4 ;  /* 0x0000006c5c04723c */ /* 0x040ff00000041804 */
[C---:B------:R-:W-:Y:S01]  /*4ec0*/  HMMA.16816.F32.BF16 R8, R92.reuse, R110, R8 ;  /* 0x0000006e5c08723c */ /* 0x040fe20000041808 */
[----:B------:R-:W1:Y:S07]  /*4ed0*/  LDSM.16.M88.4 R108, [R2+0x12000] ;  /* 0x01200000026c783b */ /* 0x000e6e0000000200 */
[C---:B------:R-:W-:Y:S08]  /*4ee0*/  HMMA.16816.F32.BF16 R12, R92.reuse, R88, R12 ;  /* 0x000000585c0c723c */ /* 0x040ff0000004180c */
[----:B------:R-:W-:Y:S01]  /*4ef0*/  HMMA.16816.F32.BF16 R16, R92, R90, R16 ;  /* 0x0000005a5c10723c */ /* 0x000fe20000041810 */
[----:B------:R-:W1:Y:S06]  /*4f00*/  LDSM.16.M88.4 R88, [R2+0x12800] ;  /* 0x012800000258783b */ /* 0x000e6c0000000200 */
        /* <DEDUP_REMOVED lines=8> */
[C---:B------:R-:W-:Y:S08]  /*4f90*/  HMMA.16816.F32.BF16 R4, R100.reuse, R108, R4 ;  /* 0x0000006c6404723c */ /* 0x040ff00000041804 */
[C---:B------:R-:W-:Y:S01]  /*4fa0*/  HMMA.16816.F32.BF16 R8, R100.reuse, R110, R8 ;  /* 0x0000006e6408723c */ /* 0x040fe20000041808 */
[----:B------:R-:W2:Y:S07]  /*4fb0*/  LDSM.16.M88.4 R108, [R3+0x12000] ;  /* 0x01200000036c783b */ /* 0x000eae0000000200 */
[C---:B------:R-:W-:Y:S08]  /*4fc0*/  HMMA.16816.F32.BF16 R12, R100.reuse, R88, R12 ;  /* 0x00000058640c723c */ /* 0x040ff0000004180c */
        /* <DEDUP_REMOVED lines=47> */
[----:B------:R-:W-:Y:S07]  /*52c0*/  LDSM.16.M88.4 R104, [R222+0x6000] ;  /* 0x00600000de68783b */ /* 0x000fee0000000200 */
[C---:B-1----:R-:W-:Y:S08]  /*52d0*/  HMMA.16816.F32.BF16 R12, R92.reuse, R84, R12 ;  /* 0x000000545c0c723c */ /* 0x042ff0000004180c */
[----:B------:R-:W-:Y:S01]  /*52e0*/  HMMA.16816.F32.BF16 R16, R92, R86, R16 ;  /* 0x000000565c10723c */ /* 0x000fe20000041810 */
[----:B------:R-:W-:Y:S06]  /*52f0*/  LDSM.16.M88.4 R84, [R223+0x6000] ;  /* 0x00600000df54783b */ /* 0x000fec0000000200 */
[----:B------:R-:W1:Y:S01]  /*5300*/  LDSM.16.M88.4 R92, [R216+0x16000] ;  /* 0x01600000d85c783b */ /* 0x000e620000000200 */
[C---:B--2---:R-:W-:Y:S08]  /*5310*/  HMMA.16816.F32.BF16 R4, R96.reuse, R108, R4 ;  /* 0x0000006c6004723c */ /* 0x044ff00000041804 */
[C---:B------:R-:W-:Y:S01]  /*5320*/  HMMA.16816.F32.BF16 R8, R96.reuse, R110, R8 ;  /* 0x0000006e6008723c */ /* 0x040fe20000041808 */
[----:B------:R-:W2:Y:S07]  /*5330*/  LDSM.16.M88.4 R108, [R3+0x16000] ;  /* 0x01600000036c783b */ /* 0x000eae0000000200 */
[C---:B----4-:R-:W-:Y:S07]  /*5340*/  HMMA.16816.F32.BF16 R12, R96.reuse, R88, R12 ;  /* 0x00000058600c723c */ /* 0x050fee000004180c */
[----:B------:R-:W-:Y:S01]  /*5350*/  IMAD.U32 R88, RZ, RZ, UR8 ;  /* 0x00000008ff587e24 */ /* 0x000fe2000f8e00ff */
[----:B------:R-:W-:Y:S01]  /*5360*/  HMMA.16816.F32.BF16 R16, R96, R90, R16 ;  /* 0x0000005a6010723c */ /* 0x000fe20000041810 */
[----:B------:R-:W3:Y:S01]  /*5370*/  LDL R91, [R1+0x24] ;  /* 0x00002400015b7983 */ /* 0x000ee20000100800 */
[----:B------:R-:W-:Y:S05]  /*5380*/  UIADD3 UR8, UR12, 0x76cf5d0a, URZ ;  /* 0x76cf5d0a0c087890 */ /* 0x000fea000fffe03f */
[----:B------:R-:W-:Y:S05]  /*5390*/  FMUL.FTZ R90, R242, 1.4426950216293334961 ;  /* 0x3fb8aa3bf25a7820 */ /* 0x000fea0000410000 */
[----:B------:R-:W-:Y:S02]  /*53a0*/  FSEL R90, R90, RZ, P0 ;  /* 0x000000ff5a5a7208 */ /* 0x000fe40000000000 */
[----:B------:R-:W-:Y:S01]  /*53b0*/  FSETP.NEU.FTZ.AND P0, PT, R243, -INF , PT ;  /* 0xff800000f300780b */ /* 0x000fe20003f1d000 */
[C---:B-1----:R-:W-:Y:S08]  /*53c0*/  HMMA.16816.F32.BF16 R4, R84.reuse, R92, R4 ;  /* 0x0000005c5404723c */ /* 0x042ff00000041804 */
[C---:B------:R-:W-:Y:S08]  /*53d0*/  HMMA.16816.F32.BF16 R8, R84.reuse, R94, R8 ;  /* 0x0000005e5408723c */ /* 0x040ff00000041808 */
[C---:B------:R-:W-:Y:S01]  /*53e0*/  HMMA.16816.F32.BF16 R12, R84.reuse, R100, R12 ;  /* 0x00000064540c723c */ /* 0x040fe2000004180c */
[----:B------:R-:W4:Y:S06]  /*53f0*/  LDL R101, [R1+0x8] ;  /* 0x0000080001657983 */ /* 0x000f2c0000100800 */
[----:B------:R-:W4:Y:S01]  /*5400*/  LDL R100, [R1+0x20] ;  /* 0x0000200001647983 */ /* 0x000f220000100800 */
[----:B------:R-:W-:Y:S05]  /*5410*/  HMMA.16816.F32.BF16 R16, R84, R102, R16 ;  /* 0x000000665410723c */ /* 0x000fea0000041810 */
[----:B------:R-:W4:Y:S02]  /*5420*/  LDL R103, [R1+0x18] ;  /* 0x0000180001677983 */ /* 0x000f240000100800 */
[----:B------:R-:W-:Y:S01]  /*5430*/  IMAD.U32 R86, RZ, RZ, UR19 ;  /* 0x00000013ff567e24 */ /* 0x000fe2000f8e00ff */
[C---:B--2---:R-:W-:Y:S01]  /*5440*/  HMMA.16816.F32.BF16 R4, R104.reuse, R108, R4 ;  /* 0x0000006c6804723c */ /* 0x044fe20000041804 */
[----:B------:R-:W-:Y:S02]  /*5450*/  IMAD.U32 R84, RZ, RZ, UR9 ;  /* 0x00000009ff547e24 */ /* 0x000fe4000f8e00ff */
[----:B------:R-:W2:Y:S02]  /*5460*/  LDL R102, [R1+0x1c] ;  /* 0x00001c0001667983 */ /* 0x000ea40000100800 */
[----:B------:R-:W-:Y:S01]  /*5470*/  @!P2 IADD3 R86, -R86, 0x1, R235 ;  /* 0x000000015656a810 */ /* 0x000fe20007ffe1eb */
[----:B------:R-:W-:Y:S02]  /*5480*/  IMAD R84, R84, 0x4, R119 ;  /* 0x0000000454547824 */ /* 0x000fe400078e0277 */
[C---:B------:R-:W-:Y:S04]  /*5490*/  HMMA.16816.F32.BF16 R8, R104.reuse, R110, R8 ;  /* 0x0000006e6808723c */ /* 0x040fe80000041808 */
[----:B------:R-:W-:Y:S01]  /*54a0*/  @!P2 IADD3 R88, R88, UR18, R86 ;  /* 0x000000125858ac10 */ /* 0x000fe2000fffe056 */
[----:B------:R-:W-:Y:S03]  /*54b0*/  IMAD.WIDE.U32 R84, R84, -0x326172a9, RZ ;  /* 0xcd9e8d5754547825 */ /* 0x000fe600078e00ff */
[----:B------:R-:W-:Y:S04]  /*54c0*/  @!P2 IMNMX R89, R88, UR18, PT ;  /* 0x000000125859ac17 */ /* 0x000fe8000b800200 */
[-C--:B------:R-:W-:Y:S02]  /*54d0*/  @!P2 ISETP.GE.AND P1, PT, R247, R89.reuse, PT ;  /* 0x00000059f700a20c */ /* 0x080fe40003f26270 */
[----:B------:R-:W-:Y:S01]  /*54e0*/  LOP3.LUT R87, R113, UR7, R84, 0x96, !PT ;  /* 0x0000000771577c12 */ /* 0x000fe2000f8e9654 */
[----:B------:R-:W-:Y:S01]  /*54f0*/  UIADD3 UR7, UR12, -0x4498517b, URZ ;  /* 0xbb67ae850c077890 */ /* 0x000fe2000fffe03f */
[----:B------:R-:W-:Y:S01]  /*5500*/  FFMA.FTZ R4, R115, UR6, R4 ;  /* 0x0000000673047c23 */ /* 0x000fe20008010004 */
[----:B------:R-:W-:Y:S01]  /*5510*/  LOP3.LUT R85, R85, UR10, R118, 0x96, !PT ;  /* 0x0000000a55557c12 */ /* 0x000fe2000f8e9676 */
[----:B------:R-:W-:Y:S01]  /*5520*/  FFMA.FTZ R5, R114, UR6, R5 ;  /* 0x0000000672057c23 */ /* 0x000fe20008010005 */
[----:B------:R-:W-:Y:S01]  /*5530*/  @!P2 IADD3 R88, R88, 0x8, RZ ;  /* 0x000000085858a810 */ /* 0x000fe20007ffe0ff */
[----:B------:R-:W-:Y:S01]  /*5540*/  IMAD.WIDE.U32 R98, R87, -0x2daee0ad, RZ ;  /* 0xd2511f5357627825 */ /* 0x000fe200078e00ff */
[----:B------:R-:W-:Y:S02]  /*5550*/  @!P2 FSEL R4, R4, -INF , !P1 ;  /* 0xff8000000404a808 */ /* 0x000fe40004800000 */
[-C--:B------:R-:W-:Y:S01]  /*5560*/  @!P2 ISETP.GE.AND P1, PT, R248, R89.reuse, PT ;  /* 0x00000059f800a20c */ /* 0x080fe20003f26270 */
[----:B------:R-:W-:Y:S01]  /*5570*/  IMAD.WIDE.U32 R84, R85, -0x2daee0ad, RZ ;  /* 0xd2511f5355547825 */ /* 0x000fe200078e00ff */
[----:B------:R-:W-:Y:S02]  /*5580*/  @!P2 IMNMX R88, R88, UR18, PT ;  /* 0x000000125858ac17 */ /* 0x000fe4000b800200 */
[----:B------:R-:W-:Y:S01]  /*5590*/  @!P2 FSEL R5, R5, -INF , !P1 ;  /* 0xff8000000505a808 */ /* 0x000fe20004800000 */
[----:B------:R-:W-:Y:S01]  /*55a0*/  FFMA.FTZ R4, R4, c[0x0][0x23c], -R90 ;  /* 0x00008f0004047a23 */ /* 0x000fe2000001085a */
[----:B------:R-:W-:Y:S01]  /*55b0*/  LOP3.LUT R92, R85, UR7, R116, 0x96, !PT ;  /* 0x00000007555c7c12 */ /* 0x000fe2000f8e9674 */
[----:B------:R-:W-:Y:S01]  /*55c0*/  FFMA.FTZ R7, R114, UR6, R7 ;  /* 0x0000000672077c23 */ /* 0x000fe20008010007 */
[----:B------:R-:W-:Y:S01]  /*55d0*/  LOP3.LUT R94, R99, UR8, R84, 0x96, !PT ;  /* 0x00000008635e7c12 */ /* 0x000fe2000f8e9654 */
[----:B------:R-:W-:Y:S01]  /*55e0*/  FFMA.FTZ R5, R5, c[0x0][0x23c], -R90 ;  /* 0x00008f0005057a23 */ /* 0x000fe2000001085a */
[----:B------:R-:W1:Y:S01]  /*55f0*/  LDSM.16.M88.4 R84, [R3+0x16800] ;  /* 0x016800000354783b */ /* 0x000e620000000200 */
[----:B------:R1:W-:Y:S01]  /*5600*/  MUFU.EX2 R129, R4 ;  /* 0x0000000400817308 */ /* 0x0003e20000000800 */
[----:B------:R-:W-:Y:S01]  /*5610*/  FFMA.FTZ R6, R115, UR6, R6 ;  /* 0x0000000673067c23 */ /* 0x000fe20008010006 */
[-C--:B------:R-:W-:Y:S01]  /*5620*/  @!P2 ISETP.GE.AND P1, PT, R247, R88.reuse, PT ;  /* 0x00000058f700a20c */ /* 0x080fe20003f26270 */
[----:B------:R-:W-:Y:S01]  /*5630*/  IMAD.WIDE.U32 R94, R94, -0x326172a9, RZ ;  /* 0xcd9e8d575e5e7825 */ /* 0x000fe200078e00ff */
[CC--:B------:R-:W-:Y:S01]  /*5640*/  @!P2 ISETP.GE.AND P5, PT, R251.reuse, R89.reuse, PT ;  /* 0x00000059fb00a20c */ /* 0x0c0fe20003fa6270 */
[----:B------:R-:W-:Y:S01]  /*5650*/  UIADD3 UR8, UR10, -0x255992d5, URZ ;  /* 0xdaa66d2b0a087890 */ /* 0x000fe2000fffe03f */
[-C--:B------:R-:W-:Y:S01]  /*5660*/  @!P2 ISETP.GE.AND P6, PT, R252, R89.reuse, PT ;  /* 0x00000059fc00a20c */ /* 0x080fe20003fc6270 */
[----:B------:R-:W-:Y:S01]  /*5670*/  IMAD.U32 R113, RZ, RZ, UR13 ;  /* 0x0000000dff717e24 */ /* 0x000fe2000f8e00ff */
[----:B------:R-:W-:Y:S01]  /*5680*/  @!P2 FSEL R6, R6, -INF , !P1 ;  /* 0xff8000000606a808 */ /* 0x000fe20004800000 */
[----:B------:R-:W-:Y:S01]  /*5690*/  IMAD.WIDE.U32 R92, R92, -0x326172a9, RZ ;  /* 0xcd9e8d575c5c7825 */ /* 0x000fe200078e00ff */
[----:B------:R1:W-:Y:S01]  /*56a0*/  MUFU.EX2 R128, R5 ;  /* 0x0000000500807308 */ /* 0x0003e20000000800 */
[-C--:B------:R-:W-:Y:S01]  /*56b0*/  @!P2 ISETP.GE.AND P3, PT, R251, R88.reuse, PT ;  /* 0x00000058fb00a20c */ /* 0x080fe20003f66270 */
[----:B------:R-:W-:Y:S02]  /*56c0*/  UIADD3 UR7, UR10, 0x3c6ef372, URZ ;  /* 0x3c6ef3720a077890 */ /* 0x000fe4000fffe03f */
[----:B------:R-:W-:Y:S01]  /*56d0*/  LOP3.LUT R96, R95, UR8, R92, 0x96, !PT ;  /* 0x000000085f607c12 */ /* 0x000fe2000f8e965c */
[----:B------:R-:W-:Y:S03]  /*56e0*/  UIADD3 UR8, UR12, -0x126145ec, URZ ;  /* 0xed9eba140c087890 */ /* 0x000fe6000fffe03f */
[----:B------:R-:W-:Y:S01]  /*56f0*/  LOP3.LUT R93, R93, UR7, R112, 0x96, !PT ;  /* 0x000000075d5d7c12 */ /* 0x000fe2000f8e9670 */
[----:B------:R-:W-:Y:S01]  /*5700*/  IMAD.U32 R112, RZ, RZ, UR16 ;  /* 0x00000010ff707e24 */ /* 0x000fe2000f8e00ff */
[----:B------:R-:W-:Y:S01]  /*5710*/  UIADD3 UR7, UR12, 0x32370b8f, URZ ;  /* 0x32370b8f0c077890 */ /* 0x000fe2000fffe03f */
[----:B------:R-:W-:Y:S04]  /*5720*/  IMAD.WIDE.U32 R96, R96, -0x2daee0ad, RZ ;  /* 0xd2511f5360607825 */ /* 0x000fe800078e00ff */
[----:B-1----:R-:W-:Y:S02]  /*5730*/  FMUL.FTZ R4, R243, 1.4426950216293334961 ;  /* 0x3fb8aa3bf3047820 */ /* 0x002fe40000410000 */
[----:B------:R-:W-:Y:S03]  /*5740*/  IMAD.WIDE.U32 R92, R93, -0x2daee0ad, RZ ;  /* 0xd2511f535d5c7825 */ /* 0x000fe600078e00ff */
[----:B------:R-:W-:Y:S02]  /*5750*/  FSEL R4, R4, RZ, P0 ;  /* 0x000000ff04047208 */ /* 0x000fe40000000000 */
[-C--:B------:R-:W-:Y:S01]  /*5760*/  @!P2 ISETP.GE.AND P0, PT, R248, R88.reuse, PT ;  /* 0x00000058f800a20c */ /* 0x080fe20003f06270 */
[----:B------:R-:W2:Y:S01]  /*5770*/  LDL R5, [R1+0xc] ;  /* 0x00000c0001057983 */ /* 0x000ea20000100800 */
[----:B------:R-:W-:Y:S01]  /*5780*/  LOP3.LUT R92, R97, UR8, R92, 0x96, !PT ;  /* 0x00000008615c7c12 */ /* 0x000fe2000f8e965c */
[--C-:B------:R-:W-:Y:S01]  /*5790*/  FFMA.FTZ R6, R6, c[0x0][0x23c], -R4.reuse ;  /* 0x00008f0006067a23 */ /* 0x100fe20000010804 */
[----:B------:R-:W-:Y:S01]  /*57a0*/  @!P2 FSEL R7, R7, -INF , !P0 ;  /* 0xff8000000707a808 */ /* 0x000fe20004000000 */
[----:B------:R-:W-:Y:S01]  /*57b0*/  UIADD3 UR8, UR10, 0x1715609d, URZ ;  /* 0x1715609d0a087890 */ /* 0x000fe2000fffe03f */
[C---:B------:R-:W-:Y:S01]  /*57c0*/  HMMA.16816.F32.BF16 R12, R104.reuse, R84, R12 ;  /* 0x00000054680c723c */ /* 0x040fe2000004180c */
[----:B------:R1:W1:Y:S02]  /*57d0*/  MUFU.EX2 R131, R6 ;  /* 0x0000000600837308 */ /* 0x0002640000000800 */
[-C--:B------:R-:W-:Y:S01]  /*57e0*/  @!P2 ISETP.GE.AND P0, PT, R249, R89.reuse, PT ;  /* 0x00000059f900a20c */ /* 0x080fe20003f06270 */
[----:B------:R-:W-:Y:S03]  /*57f0*/  FFMA.FTZ R7, R7, c[0x0][0x23c], -R4 ;  /* 0x00008f0007077a23 */ /* 0x000fe60000010804 */
[----:B------:R-:W-:Y:S01]  /*5800*/  IMAD.WIDE.U32 R84, R92, -0x326172a9, RZ ;  /* 0xcd9e8d575c547825 */ /* 0x000fe200078e00ff */
[----:B------:R-:W-:Y:S01]  /*5810*/  HMMA.16816.F32.BF16 R16, R104, R86, R16 ;  /* 0x000000566810723c */ /* 0x000fe20000041810 */
[----:B------:R-:W2:Y:S02]  /*5820*/  LDL R87, [R1+0x2c] ;  /* 0x00002c0001577983 */ /* 0x000ea40000100800 */
[----:B------:R1:W1:Y:S02]  /*5830*/  MUFU.EX2 R130, R7 ;  /* 0x0000000700827308 */ /* 0x0002640000000800 */
[----:B-1----:R-:W-:Y:S01]  /*5840*/  LOP3.LUT R6, R93, UR7, R98, 0x96, !PT ;  /* 0x000000075d067c12 */ /* 0x002fe2000f8e9662 */
[----:B------:R-:W-:Y:S06]  /*5850*/  UIADD3 UR7, UR10, 0x78dde6e4, URZ ;  /* 0x78dde6e40a077890 */ /* 0x000fec000fffe03f */
[----:B------:R-:W-:Y:S05]  /*5860*/  IMAD.WIDE.U32 R6, R6, -0x326172a9, RZ ;  /* 0xcd9e8d5706067825 */ /* 0x000fea00078e00ff */
[----:B------:R-:W-:Y:S01]  /*5870*/  LOP3.LUT R6, R85, UR8, R6, 0x96, !PT ;  /* 0x0000000855067c12 */ /* 0x000fe2000f8e9606 */
[----:B------:R-:W-:Y:S01]  /*5880*/  UIADD3 UR8, UR12, 0x646e171e, URZ ;  /* 0x646e171e0c087890 */ /* 0x000fe2000fffe03f */
[C---:B---3--:R-:W-:Y:S02]  /*5890*/  FFMA.FTZ R13, R91.reuse, UR6, R13 ;  /* 0x000000065b0d7c23 */ /* 0x048fe4000801000d */
[----:B------:R-:W-:Y:S03]  /*58a0*/  FFMA.FTZ R15, R91, UR6, R15 ;  /* 0x000000065b0f7c23 */ /* 0x000fe6000801000f */
[----:B------:R-:W-:Y:S05]  /*58b0*/  @!P2 FSEL R13, R13, -INF , !P6 ;  /* 0xff8000000d0da808 */ /* 0x000fea0007000000 */
[----:B------:R-:W-:Y:S04]  /*58c0*/  FFMA.FTZ R13, R13, c[0x0][0x23c], -R90 ;  /* 0x00008f000d0d7a23 */ /* 0x000fe8000001085a */
[----:B------:R-:W-:Y:S01]  /*58d0*/  MUFU.EX2 R120, R13 ;  /* 0x0000000d00787308 */ /* 0x000fe20000000800 */
[-C--:B----4-:R-:W-:Y:S01]  /*58e0*/  @!P2 ISETP.GE.AND P1, PT, R101, R89.reuse, PT ;  /* 0x000000596500a20c */ /* 0x090fe20003f26270 */
[C---:B------:R-:W-:Y:S02]  /*58f0*/  FFMA.FTZ R12, R100.reuse, UR6, R12 ;  /* 0x00000006640c7c23 */ /* 0x040fe4000801000c */
[----:B------:R-:W-:Y:S03]  /*5900*/  FFMA.FTZ R14, R100, UR6, R14 ;  /* 0x00000006640e7c23 */ /* 0x000fe6000801000e */
[----:B------:R-:W-:Y:S01]  /*5910*/  @!P2 FSEL R12, R12, -INF , !P5 ;  /* 0xff8000000c0ca808 */ /* 0x000fe20006800000 */
[C---:B------:R-:W-:Y:S01]  /*5920*/  FFMA.FTZ R8, R103.reuse, UR6, R8 ;  /* 0x0000000667087c23 */ /* 0x040fe20008010008 */
[----:B------:R-:W-:Y:S01]  /*5930*/  @!P2 FSEL R14, R14, -INF , !P3 ;  /* 0xff8000000e0ea808 */ /* 0x000fe20005800000 */
[----:B------:R-:W-:Y:S01]  /*5940*/  FFMA.FTZ R10, R103, UR6, R10 ;  /* 0x00000006670a7c23 */ /* 0x000fe2000801000a */
[-C--:B------:R-:W-:Y:S01]  /*5950*/  @!P2 ISETP.GE.AND P5, PT, R101, R88.reuse, PT ;  /* 0x000000586500a20c */ /* 0x080fe20003fa6270 */
[--C-:B------:R-:W-:Y:S01]  /*5960*/  FFMA.FTZ R12, R12, c[0x0][0x23c], -R90.reuse ;  /* 0x00008f000c0c7a23 */ /* 0x100fe2000001085a */
[----:B------:R-:W-:Y:S01]  /*5970*/  @!P2 FSEL R8, R8, -INF , !P0 ;  /* 0xff8000000808a808 */ /* 0x000fe20004000000 */
[----:B--2---:R-:W-:Y:S01]  /*5980*/  FFMA.FTZ R9, R102, UR6, R9 ;  /* 0x0000000666097c23 */ /* 0x004fe20008010009 */
[-C--:B------:R-:W-:Y:S01]  /*5990*/  @!P2 ISETP.GE.AND P0, PT, R250, R89.reuse, PT ;  /* 0x00000059fa00a20c */ /* 0x080fe20003f06270 */
[----:B------:R-:W-:Y:S01]  /*59a0*/  FFMA.FTZ R11, R102, UR6, R11 ;  /* 0x00000006660b7c23 */ /* 0x000fe2000801000b */
[----:B------:R-:W-:Y:S01]  /*59b0*/  MUFU.EX2 R121, R12 ;  /* 0x0000000c00797308 */ /* 0x000fe20000000800 */
[----:B------:R-:W-:Y:S01]  /*59c0*/  FFMA.FTZ R8, R8, c[0x0][0x23c], -R90 ;  /* 0x00008f0008087a23 */ /* 0x000fe2000001085a */
[----:B------:R-:W-:Y:S01]  /*59d0*/  @!P2 FSEL R9, R9, -INF , !P0 ;  /* 0xff8000000909a808 */ /* 0x000fe20004000000 */
[----:B------:R-:W-:Y:S01]  /*59e0*/  FFMA.FTZ R14, R14, c[0x0][0x23c], -R4 ;  /* 0x00008f000e0e7a23 */ /* 0x000fe20000010804 */
[-C--:B------:R-:W-:Y:S03]  /*59f0*/  @!P2 ISETP.GE.AND P0, PT, R249, R88.reuse, PT ;  /* 0x00000058f900a20c */ /* 0x080fe60003f06270 */
[----:B------:R-:W-:Y:S01]  /*5a00*/  FFMA.FTZ R9, R9, c[0x0][0x23c], -R90 ;  /* 0x00008f0009097a23 */ /* 0x000fe2000001085a */
[----:B------:R-:W-:Y:S02]  /*5a10*/  @!P2 FSEL R10, R10, -INF , !P0 ;  /* 0xff8000000a0aa808 */ /* 0x000fe40004000000 */
[----:B------:R1:W2:Y:S01]  /*5a20*/  MUFU.EX2 R125, R8 ;  /* 0x00000008007d7308 */ /* 0x0002a20000000800 */
[-C--:B------:R-:W-:Y:S02]  /*5a30*/  @!P2 ISETP.GE.AND P0, PT, R250, R88.reuse, PT ;  /* 0x00000058fa00a20c */ /* 0x080fe40003f06270 */
[--C-:B------:R-:W-:Y:S02]  /*5a40*/  FFMA.FTZ R10, R10, c[0x0][0x23c], -R4.reuse ;  /* 0x00008f000a0a7a23 */ /* 0x100fe40000010804 */
[----:B------:R-:W-:Y:S02]  /*5a50*/  @!P2 FSEL R11, R11, -INF , !P0 ;  /* 0xff8000000b0ba808 */ /* 0x000fe40004000000 */
[-C--:B------:R-:W-:Y:S03]  /*5a60*/  @!P2 ISETP.GE.AND P0, PT, R252, R88.reuse, PT ;  /* 0x00000058fc00a20c */ /* 0x080fe60003f06270 */
[----:B------:R3:W-:Y:S01]  /*5a70*/  MUFU.EX2 R124, R9 ;  /* 0x00000009007c7308 */ /* 0x0007e20000000800 */
[--C-:B------:R-:W-:Y:S01]  /*5a80*/  FFMA.FTZ R11, R11, c[0x0][0x23c], -R4.reuse ;  /* 0x00008f000b0b7a23 */ /* 0x100fe20000010804 */
[----:B------:R-:W-:Y:S05]  /*5a90*/  @!P2 FSEL R15, R15, -INF , !P0 ;  /* 0xff8000000f0fa808 */ /* 0x000fea0004000000 */
[----:B------:R-:W-:Y:S03]  /*5aa0*/  FFMA.FTZ R15, R15, c[0x0][0x23c], -R4 ;  /* 0x00008f000f0f7a23 */ /* 0x000fe60000010804 */
[----:B------:R-:W-:Y:S01]  /*5ab0*/  MUFU.EX2 R127, R10 ;  /* 0x0000000a007f7308 */ /* 0x000fe20000000800 */
[----:B-1----:R-:W-:Y:S01]  /*5ac0*/  LOP3.LUT R8, R7, UR7, R94, 0x96, !PT ;  /* 0x0000000707087c12 */ /* 0x002fe2000f8e965e */
[----:B------:R-:W-:Y:S01]  /*5ad0*/  UIADD3 UR7, UR12, -0x56f99767, URZ ;  /* 0xa90668990c077890 */ /* 0x000fe2000fffe03f */
[----:B------:R-:W-:Y:S07]  /*5ae0*/  IMAD.WIDE.U32 R6, R6, -0x2daee0ad, RZ ;  /* 0xd2511f5306067825 */ /* 0x000fee00078e00ff */
[----:B------:R1:W-:Y:S01]  /*5af0*/  MUFU.EX2 R126, R11 ;  /* 0x0000000b007e7308 */ /* 0x0003e20000000800 */
[----:B------:R-:W-:Y:S02]  /*5b00*/  LOP3.LUT R86, R6, 0xffff, RZ, 0xc0, !PT ;  /* 0x0000ffff06567812 */ /* 0x000fe400078ec0ff */
[----:B------:R-:W-:Y:S01]  /*5b10*/  SHF.R.U32.HI R85, RZ, 0x10, R6 ;  /* 0x00000010ff557819 */ /* 0x000fe20000011606 */
[----:B---3--:R-:W-:Y:S05]  /*5b20*/  IMAD.WIDE.U32 R8, R8, -0x2daee0ad, RZ ;  /* 0xd2511f5308087825 */ /* 0x008fea00078e00ff */
[----:B------:R-:W-:Y:S01]  /*5b30*/  LOP3.LUT R96, R9, UR7, R96, 0x96, !PT ;  /* 0x0000000709607c12 */ /* 0x000fe2000f8e9660 */
[----:B------:R-:W-:Y:S01]  /*5b40*/  ULDC.U8 UR7, c[0x0][0x2d8] ;  /* 0x0000b60000077ab9 */ /* 0x000fe20000000000 */
[----:B------:R-:W-:Y:S01]  /*5b50*/  LOP3.LUT R8, R7, UR8, R8, 0x96, !PT ;  /* 0x0000000807087c12 */ /* 0x000fe2000f8e9608 */
[----:B------:R-:W-:Y:S01]  /*5b60*/  UIADD3 UR8, UR10, -0x4ab325aa, URZ ;  /* 0xb54cda560a087890 */ /* 0x000fe2000fffe03f */
[----:B------:R-:W-:Y:S01]  /*5b70*/  LOP3.LUT R9, R6, 0xff, RZ, 0xc0, !PT ;  /* 0x000000ff06097812 */ /* 0x000fe200078ec0ff */
[----:B------:R-:W-:Y:S03]  /*5b80*/  MUFU.EX2 R123, R14 ;  /* 0x0000000e007b7308 */ /* 0x000fe60000000800 */
[----:B------:R-:W-:Y:S07]  /*5b90*/  ISETP.LE.U32.AND P3, PT, R9, UR7, PT ;  /* 0x0000000709007c0c */ /* 0x000fee000bf63070 */
[----:B------:R-:W-:Y:S01]  /*5ba0*/  MUFU.EX2 R122, R15 ;  /* 0x0000000f007a7308 */ /* 0x000fe20000000800 */
[C---:B------:R-:W-:Y:S02]  /*5bb0*/  @!P2 ISETP.GE.AND P4, PT, R5.reuse, R89, PT ;  /* 0x000000590500a20c */ /* 0x040fe40003f86270 */
[----:B------:R-:W3:Y:S01]  /*5bc0*/  LDL R89, [R1+0x28] ;  /* 0x0000280001597983 */ /* 0x000ee20000100800 */
[----:B------:R-:W-:Y:S02]  /*5bd0*/  @!P2 ISETP.GE.AND P6, PT, R5, R88, PT ;  /* 0x000000580500a20c */ /* 0x000fe40003fc6270 */
[----:B------:R-:W-:Y:S01]  /*5be0*/  SHF.R.U32.HI R5, RZ, 0x18, R6 ;  /* 0x00000018ff057819 */ /* 0x000fe20000011606 */
[----:B------:R-:W-:Y:S03]  /*5bf0*/  IMAD.WIDE.U32 R6, R96, -0x326172a9, RZ ;  /* 0xcd9e8d5760067825 */ /* 0x000fe600078e00ff */
[----:B------:R-:W-:Y:S02]  /*5c00*/  ISETP.LE.U32.AND P0, PT, R5, UR7, PT ;  /* 0x0000000705007c0c */ /* 0x000fe4000bf03070 */
[----:B------:R-:W-:Y:S02]  /*5c10*/  LOP3.LUT R5, R7, UR8, R84, 0x96, !PT ;  /* 0x0000000807057c12 */ /* 0x000fe4000f8e9654 */
[C---:B------:R-:W-:Y:S01]  /*5c20*/  LOP3.LUT R9, R6.reuse, 0xffff, RZ, 0xc0, !PT ;  /* 0x0000ffff06097812 */ /* 0x040fe200078ec0ff */
[----:B------:R-:W-:Y:S01]  /*5c30*/  FFMA.FTZ R19, R87, UR6, R19 ;  /* 0x0000000657137c23 */ /* 0x000fe20008010013 */
[----:B------:R-:W-:Y:S01]  /*5c40*/  LOP3.LUT R7, R5, 0xff, RZ, 0xc0, !PT ;  /* 0x000000ff05077812 */ /* 0x000fe200078ec0ff */
[----:B------:R-:W-:Y:S01]  /*5c50*/  FFMA.FTZ R17, R87, UR6, R17 ;  /* 0x0000000657117c23 */ /* 0x000fe20008010011 */
[----:B-1----:R-:W-:Y:S02]  /*5c60*/  LOP3.LUT R11, R6, 0xff, RZ, 0xc0, !PT ;  /* 0x000000ff060b7812 */ /* 0x002fe400078ec0ff */
[--C-:B------:R-:W-:Y:S02]  /*5c70*/  SHF.R.U32.HI R10, RZ, 0x10, R6.reuse ;  /* 0x00000010ff0a7819 */ /* 0x100fe40000011606 */
[----:B------:R-:W-:Y:S02]  /*5c80*/  SHF.R.U32.HI R12, RZ, 0x18, R6 ;  /* 0x00000018ff0c7819 */ /* 0x000fe40000011606 */
[----:B------:R-:W-:Y:S02]  /*5c90*/  SHF.R.U32.HI R6, RZ, 0x10, R5 ;  /* 0x00000010ff067819 */ /* 0x000fe40000011605 */
[----:B------:R-:W-:Y:S02]  /*5ca0*/  @!P2 FSEL R19, R19, -INF , !P6 ;  /* 0xff8000001313a808 */ /* 0x000fe40007000000 */
[----:B------:R-:W-:Y:S02]  /*5cb0*/  LOP3.LUT R6, R6, 0xff, RZ, 0xc0, !PT ;  /* 0x000000ff06067812 */ /* 0x000fe400078ec0ff */
[----:B------:R-:W-:Y:S02]  /*5cc0*/  @!P2 FSEL R17, R17, -INF , !P4 ;  /* 0xff8000001111a808 */ /* 0x000fe40006000000 */
[----:B------:R-:W-:Y:S11]  /*5cd0*/  ISETP.LE.U32.AND P4, PT, R6, UR7, PT ;  /* 0x0000000706007c0c */ /* 0x000ff6000bf83070 */
[----:B------:R-:W-:Y:S02]  /*5ce0*/  @!UPT UIADD3 URZ, URZ, URZ, URZ ;  /* 0x0000003f3f3ff290 */ /* 0x000fe4000fffe03f */
[----:B------:R-:W-:Y:S02]  /*5cf0*/  @!P4 FADD.FTZ R131, -R131, -RZ ;  /* 0x800000ff8383c221 */ /* 0x000fe40000010100 */
[C---:B---3--:R-:W-:Y:S02]  /*5d00*/  FFMA.FTZ R16, R89.reuse, UR6, R16 ;  /* 0x0000000659107c23 */ /* 0x048fe40008010010 */
[----:B------:R-:W-:Y:S03]  /*5d10*/  FFMA.FTZ R18, R89, UR6, R18 ;  /* 0x0000000659127c23 */ /* 0x000fe60008010012 */
[----:B------:R-:W-:Y:S02]  /*5d20*/  @!P2 FSEL R16, R16, -INF , !P1 ;  /* 0xff8000001010a808 */ /* 0x000fe40004800000 */
[----:B------:R-:W-:Y:S02]  /*5d30*/  ISETP.LE.U32.AND P1, PT, R7, UR7, PT ;  /* 0x0000000707007c0c */ /* 0x000fe4000bf23070 */
[----:B------:R-:W-:Y:S01]  /*5d40*/  LOP3.LUT R7, R5, 0xffff, RZ, 0xc0, !PT ;  /* 0x0000ffff05077812 */ /* 0x000fe200078ec0ff */
[--C-:B------:R-:W-:Y:S01]  /*5d50*/  FFMA.FTZ R16, R16, c[0x0][0x23c], -R90.reuse ;  /* 0x00008f0010107a23 */ /* 0x100fe2000001085a */
[----:B------:R-:W-:Y:S01]  /*5d60*/  @!P2 FSEL R18, R18, -INF , !P5 ;  /* 0xff8000001212a808 */ /* 0x000fe20006800000 */
[----:B------:R-:W-:Y:S01]  /*5d70*/  FFMA.FTZ R90, R17, c[0x0][0x23c], -R90 ;  /* 0x00008f00115a7a23 */ /* 0x000fe2000001085a */
[----:B------:R-:W-:Y:S01]  /*5d80*/  SHF.R.U32.HI R7, RZ, 0x8, R7 ;  /* 0x00000008ff077819 */ /* 0x000fe20000011607 */
[----:B------:R-:W1:Y:S01]  /*5d90*/  MUFU.EX2 R117, R16 ;  /* 0x0000001000757308 */ /* 0x000e620000000800 */
[----:B------:R-:W-:Y:S01]  /*5da0*/  SHF.R.U32.HI R5, RZ, 0x18, R5 ;  /* 0x00000018ff057819 */ /* 0x000fe20000011605 */
[--C-:B------:R-:W-:Y:S01]  /*5db0*/  FFMA.FTZ R18, R18, c[0x0][0x23c], -R4.reuse ;  /* 0x00008f0012127a23 */ /* 0x100fe20000010804 */
[----:B------:R-:W-:Y:S01]  /*5dc0*/  LOP3.LUT R6, R7, 0xffff, RZ, 0xc0, !PT ;  /* 0x0000ffff07067812 */ /* 0x000fe200078ec0ff */
[----:B------:R-:W-:Y:S01]  /*5dd0*/  FFMA.FTZ R4, R19, c[0x0][0x23c], -R4 ;  /* 0x00008f0013047a23 */ /* 0x000fe20000010804 */
[----:B------:R-:W-:Y:S01]  /*5de0*/  ISETP.LE.U32.AND P6, PT, R5, UR7, PT ;  /* 0x0000000705007c0c */ /* 0x000fe2000bfc3070 */
[----:B------:R-:W-:Y:S01]  /*5df0*/  @!P1 FADD.FTZ R129, -R129, -RZ ;  /* 0x800000ff81819221 */ /* 0x000fe20000010100 */
[----:B------:R-:W-:Y:S02]  /*5e00*/  ISETP.LE.U32.AND P5, PT, R6, UR7, PT ;  /* 0x0000000706007c0c */ /* 0x000fe4000bfa3070 */
[----:B------:R-:W-:Y:S01]  /*5e10*/  ISETP.LE.U32.AND P1, PT, R11, UR7, PT ;  /* 0x000000070b007c0c */ /* 0x000fe2000bf23070 */
[----:B------:R-:W3:Y:S01]  /*5e20*/  MUFU.EX2 R118, R4 ;  /* 0x0000000400767308 */ /* 0x000ee20000000800 */
[----:B------:R-:W-:Y:S02]  /*5e30*/  SHF.R.U32.HI R5, RZ, 0x8, R9 ;  /* 0x00000008ff057819 */ /* 0x000fe40000011609 */
[----:B------:R-:W-:Y:S02]  /*5e40*/  LOP3.LUT R6, R8, 0xff, RZ, 0xc0, !PT ;  /* 0x000000ff08067812 */ /* 0x000fe400078ec0ff */
[----:B------:R-:W-:Y:S02]  /*5e50*/  LOP3.LUT R5, R5, 0xffff, RZ, 0xc0, !PT ;  /* 0x0000ffff05057812 */ /* 0x000fe400078ec0ff */
[----:B------:R-:W-:Y:S01]  /*5e60*/  ISETP.LE.U32.AND P2, PT, R6, UR7, PT ;  /* 0x0000000706007c0c */ /* 0x000fe2000bf43070 */
[----:B------:R-:W-:Y:S01]  /*5e70*/  @!P6 FADD.FTZ R130, -R130, -RZ ;  /* 0x800000ff8282e221 */ /* 0x000fe20000010100 */
[--C-:B------:R-:W-:Y:S01]  /*5e80*/  SHF.R.U32.HI R6, RZ, 0x18, R8.reuse ;  /* 0x00000018ff067819 */ /* 0x100fe20000011608 */
[----:B------:R-:W-:Y:S01]  /*5e90*/  @!P5 FADD.FTZ R128, -R128, -RZ ;  /* 0x800000ff8080d221 */ /* 0x000fe20000010100 */
[----:B------:R-:W-:Y:S01]  /*5ea0*/  ISETP.LE.U32.AND P5, PT, R5, UR7, PT ;  /* 0x0000000705007c0c */ /* 0x000fe2000bfa3070 */
[----:B--2---:R-:W-:Y:S01]  /*5eb0*/  @!P1 FADD.FTZ R125, -R125, -RZ ;  /* 0x800000ff7d7d9221 */ /* 0x004fe20000010100 */
[----:B------:R-:W-:Y:S01]  /*5ec0*/  LOP3.LUT R5, R10, 0xff, RZ, 0xc0, !PT ;  /* 0x000000ff0a057812 */ /* 0x000fe200078ec0ff */
[----:B------:R-:W-:Y:S01]  /*5ed0*/  MUFU.EX2 R116, R90 ;  /* 0x0000005a00747308 */ /* 0x000fe20000000800 */
[----:B------:R-:W-:Y:S01]  /*5ee0*/  ISETP.LE.U32.AND P1, PT, R12, UR7, PT ;  /* 0x000000070c007c0c */ /* 0x000fe2000bf23070 */
[----:B-1----:R-:W-:Y:S01]  /*5ef0*/  @!P3 FADD.FTZ R117, -R117, -RZ ;  /* 0x800000ff7575b221 */ /* 0x002fe20000010100 */
[----:B------:R-:W-:Y:S02]  /*5f00*/  ISETP.LE.U32.AND P6, PT, R5, UR7, PT ;  /* 0x0000000705007c0c */ /* 0x000fe4000bfc3070 */
[----:B------:R-:W-:Y:S01]  /*5f10*/  ISETP.LE.U32.AND P4, PT, R6, UR7, PT ;  /* 0x0000000706007c0c */ /* 0x000fe2000bf83070 */
[----:B------:R-:W-:Y:S01]  /*5f20*/  @!P2 FADD.FTZ R121, -R121, -RZ ;  /* 0x800000ff7979a221 */ /* 0x000fe20000010100 */
[----:B------:R-:W-:Y:S02]  /*5f30*/  SHF.R.U32.HI R6, RZ, 0x10, R8 ;  /* 0x00000010ff067819 */ /* 0x000fe40000011608 */
[----:B------:R-:W-:Y:S01]  /*5f40*/  LOP3.LUT R8, R8, 0xffff, RZ, 0xc0, !PT ;  /* 0x0000ffff08087812 */ /* 0x000fe200078ec0ff */
[----:B------:R-:W-:Y:S01]  /*5f50*/  @!P5 FADD.FTZ R124, -R124, -RZ ;  /* 0x800000ff7c7cd221 */ /* 0x000fe20000010100 */
[----:B------:R-:W-:Y:S01]  /*5f60*/  LOP3.LUT R6, R6, 0xff, RZ, 0xc0, !PT ;  /* 0x000000ff06067812 */ /* 0x000fe200078ec0ff */
[----:B------:R-:W1:Y:S01]  /*5f70*/  MUFU.EX2 R119, R18 ;  /* 0x0000001200777308 */ /* 0x000e620000000800 */
[----:B------:R-:W-:Y:S01]  /*5f80*/  SHF.R.U32.HI R5, RZ, 0x8, R8 ;  /* 0x00000008ff057819 */ /* 0x000fe20000011608 */
[----:B------:R-:W-:Y:S01]  /*5f90*/  @!P1 FADD.FTZ R126, -R126, -RZ ;  /* 0x800000ff7e7e9221 */ /* 0x000fe20000010100 */
[----:B------:R-:W-:Y:S01]  /*5fa0*/  ISETP.LE.U32.AND P5, PT, R6, UR7, PT ;  /* 0x0000000706007c0c */ /* 0x000fe2000bfa3070 */
[----:B------:R-:W-:Y:S01]  /*5fb0*/  @!P6 FADD.FTZ R127, -R127, -RZ ;  /* 0x800000ff7f7fe221 */ /* 0x000fe20000010100 */
[----:B------:R-:W-:Y:S01]  /*5fc0*/  LOP3.LUT R6, R85, 0xff, RZ, 0xc0, !PT ;  /* 0x000000ff55067812 */ /* 0x000fe200078ec0ff */
[----:B------:R-:W-:Y:S01]  /*5fd0*/  @!P4 FADD.FTZ R122, -R122, -RZ ;  /* 0x800000ff7a7ac221 */ /* 0x000fe20000010100 */
[----:B------:R-:W-:Y:S01]  /*5fe0*/  LOP3.LUT R5, R5, 0xffff, RZ, 0xc0, !PT ;  /* 0x0000ffff05057812 */ /* 0x000fe200078ec0ff */
[----:B---3--:R-:W-:Y:S01]  /*5ff0*/  @!P0 FADD.FTZ R118, -R118, -RZ ;  /* 0x800000ff76768221 */ /* 0x008fe20000010100 */
[----:B------:R-:W-:Y:S02]  /*6000*/  SHF.R.U32.HI R4, RZ, 0x8, R86 ;  /* 0x00000008ff047819 */ /* 0x000fe40000011656 */
[----:B------:R-:W-:Y:S02]  /*6010*/  ISETP.LE.U32.AND P6, PT, R5, UR7, PT ;  /* 0x0000000705007c0c */ /* 0x000fe4000bfc3070 */
[----:B------:R-:W-:Y:S02]  /*6020*/  F2FP.RELU.BF16.PACK_AB R5, R130, R131 ;  /* 0x000000838205723e */ /* 0x000fe400000018ff */
[----:B------:R-:W-:Y:S01]  /*6030*/  ISETP.LE.U32.AND P1, PT, R6, UR7, PT ;  /* 0x0000000706007c0c */ /* 0x000fe2000bf23070 */
[----:B------:R-:W-:Y:S01]  /*6040*/  @!P5 FADD.FTZ R123, -R123, -RZ ;  /* 0x800000ff7b7bd221 */ /* 0x000fe20000010100 */
[----:B------:R-:W-:Y:S01]  /*6050*/  F2FP.RELU.BF16.PACK_AB R6, R128, R129 ;  /* 0x000000818006723e */ /* 0x000fe200000018ff */
[----:B------:R2:W-:Y:S01]  /*6060*/  STS [R238+0x22400], R5 ;  /* 0x02240005ee007388 */ /* 0x0005e20000000800 */
[----:B------:R-:W-:Y:S02]  /*6070*/  LOP3.LUT R4, R4, 0xffff, RZ, 0xc0, !PT ;  /* 0x0000ffff04047812 */ /* 0x000fe400078ec0ff */
[----:B------:R-:W-:Y:S02]  /*6080*/  F2FP.RELU.BF16.PACK_AB R8, R126, R127 ;  /* 0x0000007f7e08723e */ /* 0x000fe400000018ff */
[----:B------:R-:W-:Y:S01]  /*6090*/  ISETP.LE.U32.AND P2, PT, R4, UR7, PT ;  /* 0x0000000704007c0c */ /* 0x000fe2000bf43070 */
[----:B------:R3:W-:Y:S01]  /*60a0*/  STS [R238+0x22000], R6 ;  /* 0x02200006ee007388 */ /* 0x0007e20000000800 */
[----:B------:R-:W-:Y:S01]  /*60b0*/  F2FP.RELU.BF16.PACK_AB R4, R124, R125 ;  /* 0x0000007d7c04723e */ /* 0x000fe200000018ff */
[----:B------:R-:W-:Y:S01]  /*60c0*/  @!P6 FADD.FTZ R120, -R120, -RZ ;  /* 0x800000ff7878e221 */ /* 0x000fe20000010100 */
[----:B------:R-:W-:Y:S01]  /*60d0*/  LEA R114, P0, R235, R112, 0x2 ;  /* 0x00000070eb727211 */ /* 0x000fe200078010ff */
[----:B-1----:R-:W-:Y:S01]  /*60e0*/  @!P1 FADD.FTZ R119, -R119, -RZ ;  /* 0x800000ff77779221 */ /* 0x002fe20000010100 */
[----:B------:R-:W-:Y:S01]  /*60f0*/  FSETP.GE.FTZ.AND P1, PT, R128, RZ, PT ;  /* 0x000000ff8000720b */ /* 0x000fe20003f36000 */
[----:B------:R1:W-:Y:S01]  /*6100*/  STS [R241+0x22000], R4 ;  /* 0x02200004f1007388 */ /* 0x0003e20000000800 */
[----:B------:R-:W-:Y:S02]  /*6110*/  F2FP.RELU.BF16.PACK_AB R7, R120, R121 ;  /* 0x000000797807723e */ /* 0x000fe400000018ff */
[----:B------:R-:W-:Y:S02]  /*6120*/  LEA.HI.X.SX32 R115, R235, R113, 0x2, P0 ;  /* 0x00000071eb737211 */ /* 0x000fe400000f16ff */
[----:B------:R-:W-:Y:S01]  /*6130*/  FSETP.GE.FTZ.AND P0, PT, R125, RZ, PT ;  /* 0x000000ff7d00720b */ /* 0x000fe20003f16000 */
[----:B------:R-:W-:Y:S01]  /*6140*/  STS [R241+0x22400], R8 ;  /* 0x02240008f1007388 */ /* 0x000fe20000000800 */
[----:B------:R-:W-:Y:S01]  /*6150*/  @!P2 FADD.FTZ R116, -R116, -RZ ;  /* 0x800000ff7474a221 */ /* 0x000fe20000010100 */
[----:B------:R-:W-:Y:S02]  /*6160*/  FSETP.GE.FTZ.AND P2, PT, R129, RZ, PT ;  /* 0x000000ff8100720b */ /* 0x000fe40003f56000 */
[----:B------:R-:W-:Y:S02]  /*6170*/  FSETP.GE.FTZ.AND P3, PT, R121, RZ, PT ;  /* 0x000000ff7900720b */ /* 0x000fe40003f76000 */
[----:B------:R-:W-:Y:S01]  /*6180*/  STS [R239+0x22000], R7 ;  /* 0x02200007ef007388 */ /* 0x000fe20000000800 */
[----:B--2---:R-:W-:Y:S05]  /*6190*/  F2FP.RELU.BF16.PACK_AB R5, R116, R117 ;  /* 0x000000757405723e */ /* 0x004fea00000018ff */
[----:B------:R-:W2:Y:S01]  /*61a0*/  LDG.E R113, [R114.64] ;  /* 0x0000000472717981 */ /* 0x000ea2000c1e1900 */
[----:B---3--:R-:W-:Y:S05]  /*61b0*/  F2FP.RELU.BF16.PACK_AB R6, R122, R123 ;  /* 0x0000007b7a06723e */ /* 0x008fea00000018ff */
[----:B------:R-:W-:Y:S01]  /*61c0*/  STS [R239+0x22400], R6 ;  /* 0x02240006ef007388 */ /* 0x000fe20000000800 */
[----:B-1----:R-:W-:Y:S05]  /*61d0*/  F2FP.RELU.BF16.PACK_AB R4, R118, R119 ;  /* 0x000000777604723e */ /* 0x002fea00000018ff */
[----:B------:R-:W-:Y:S06]  /*61e0*/  STS [R240+0x22000], R5 ;  /* 0x02200005f0007388 */ /* 0x000fec0000000800 */
[----:B------:R-:W-:Y:S06]  /*61f0*/  STS [R240+0x22400], R4 ;  /* 0x02240004f0007388 */ /* 0x000fec0000000800 */
[----:B------:R-:W-:Y:S06]  /*6200*/  LDSM.16.M88.4 R16, [R218+0x8000] ;  /* 0x00800000da10783b */ /* 0x000fec0000000200 */
[----:B------:R-:W1:Y:S06]  /*6210*/  LDSM.16.M88.4 R8, [R217+0x18000] ;  /* 0x01800000d908783b */ /* 0x000e6c0000000200 */
[----:B------:R-:W3:Y:S06]  /*6220*/  LDSM.16.M88.4 R84, [R217+0x18800] ;  /* 0x01880000d954783b */ /* 0x000eec0000000200 */
[----:B------:R-:W-:Y:S06]  /*6230*/  LDSM.16.M88.4 R88, [R219+0x8000] ;  /* 0x00800000db58783b */ /* 0x000fec0000000200 */
[----:B------:R-:W4:Y:S06]  /*6240*/  LDSM.16.M88.4 R92, [R2+0x18000] ;  /* 0x01800000025c783b */ /* 0x000f2c0000000200 */
[----:B------:R-:W2:Y:S06]  /*6250*/  LDG.E R112, [R114.64+0x20] ;  /* 0x0000200472707981 */ /* 0x000eac000c1e1900 */
[----:B------:R-:W4:Y:S06]  /*6260*/  LDSM.16.M88.4 R96, [R2+0x18800] ;  /* 0x018800000260783b */ /* 0x000f2c0000000200 */
[----:B------:R-:W-:Y:S01]  /*6270*/  LDSM.16.M88.4 R100, [R223+0x8000] ;  /* 0x00800000df64783b */ /* 0x000fe20000000200 */
[C---:B-1----:R-:W-:Y:S05]  /*6280*/  HMMA.16816.F32.BF16 R4, R16.reuse, R8, RZ ;  /* 0x000000081004723c */ /* 0x042fea00000418ff */
[----:B------:R-:W1:Y:S03]  /*6290*/  LDSM.16.M88.4 R104, [R216+0x18000] ;  /* 0x01800000d868783b */ /* 0x000e660000000200 */
[C---:B------:R-:W-:Y:S03]  /*62a0*/  HMMA.16816.F32.BF16 R8, R16.reuse, R10, RZ ;  /* 0x0000000a1008723c */ /* 0x040fe600000418ff */
[----:B------:R-:W-:Y:S05]  /*62b0*/  LDSM.16.M88.4 R108, [R3+0x18000] ;  /* 0x01800000036c783b */ /* 0x000fea0000000200 */
[C---:B---3--:R-:W-:Y:S08]  /*62c0*/  HMMA.16816.F32.BF16 R12, R16.reuse, R84, RZ ;  /* 0x00000054100c723c */ /* 0x048ff000000418ff */
[----:B------:R-:W-:Y:S01]  /*62d0*/  HMMA.16816.F32.BF16 R16, R16, R86, RZ ;  /* 0x000000561010723c */ /* 0x000fe200000418ff */
[----:B------:R-:W3:Y:S07]  /*62e0*/  LDSM.16.M88.4 R84, [R216+0x18800] ;  /* 0x01880000d854783b */ /* 0x000eee0000000200 */
[C---:B----4-:R-:W-:Y:S08]  /*62f0*/  HMMA.16816.F32.BF16 R4, R88.reuse, R92, R4 ;  /* 0x0000005c5804723c */ /* 0x050ff00000041804 */
[C---:B------:R-:W-:Y:S01]  /*6300*/  HMMA.16816.F32.BF16 R8, R88.reuse, R94, R8 ;  /* 0x0000005e5808723c */ /* 0x040fe20000041808 */
[----:B------:R-:W4:Y:S07]  /*6310*/  LDSM.16.M88.4 R92, [R222+0x8000] ;  /* 0x00800000de5c783b */ /* 0x000f2e0000000200 */
[C---:B------:R-:W-:Y:S08]  /*6320*/  HMMA.16816.F32.BF16 R12, R88.reuse, R96, R12 ;  /* 0x00000060580c723c */ /* 0x040ff0000004180c */
[----:B------:R-:W-:Y:S01]  /*6330*/  HMMA.16816.F32.BF16 R16, R88, R98, R16 ;  /* 0x000000625810723c */ /* 0x000fe20000041810 */
[----:B------:R-:W4:Y:S06]  /*6340*/  LDSM.16.M88.4 R88, [R3+0x18800] ;  /* 0x018800000358783b */ /* 0x000f2c0000000200 */
[----:B------:R-:W-:Y:S01]  /*6350*/  LDSM.16.M88.4 R96, [R217+0x1a000] ;  /* 0x01a00000d960783b */ /* 0x000fe20000000200 */
[C---:B-1----:R-:W-:Y:S08]  /*6360*/  HMMA.16816.F32.BF16 R4, R100.reuse, R104, R4 ;  /* 0x000000686404723c */ /* 0x042ff00000041804 */
[C---:B------:R-:W-:Y:S01]  /*6370*/  HMMA.16816.F32.BF16 R8, R100.reuse, R106, R8 ;  /* 0x0000006a6408723c */ /* 0x040fe20000041808 */
[----:B------:R-:W-:Y:S07]  /*6380*/  LDSM.16.M88.4 R104, [R219+0xa000] ;  /* 0x00a00000db68783b */ /* 0x000fee0000000200 */
[C---:B---3--:R-:W-:Y:S08]  /*6390*/  HMMA.16816.F32.BF16 R12, R100.reuse, R84, R12 ;  /* 0x00000054640c723c */ /* 0x048ff0000004180c */
[----:B------:R-:W-:Y:S01]  /*63a0*/  HMMA.16816.F32.BF16 R16, R100, R86, R16 ;  /* 0x000000566410723c */ /* 0x000fe20000041810 */
[----:B------:R-:W1:Y:S06]  /*63b0*/  LDSM.16.M88.4 R84, [R218+0xa000] ;  /* 0x00a00000da54783b */ /* 0x000e6c0000000200 */
[----:B------:R-:W3:Y:S01]  /*63c0*/  LDSM.16.M88.4 R100, [R217+0x1a800] ;  /* 0x01a80000d964783b */ /* 0x000ee20000000200 */
        /* <DEDUP_REMOVED lines=9> */
[----:B------:R-:W1:Y:S07]  /*6460*/  LDSM.16.M88.4 R96, [R216+0x1a000] ;  /* 0x01a00000d860783b */ /* 0x000e6e0000000200 */
[C---:B---3--:R-:W-:Y:S08]  /*6470*/  HMMA.16816.F32.BF16 R12, R84.reuse, R100, R12 ;  /* 0x00000064540c723c */ /* 0x048ff0000004180c */
[----:B------:R-:W-:Y:S01]  /*6480*/  HMMA.16816.F32.BF16 R16, R84, R102, R16 ;  /* 0x000000665410723c */ /* 0x000fe20000041810 */
[----:B------:R-:W3:Y:S06]  /*6490*/  LDSM.16.M88.4 R84, [R216+0x1a800] ;  /* 0x01a80000d854783b */ /* 0x000eec0000000200 */
        /* <DEDUP_REMOVED lines=32> */
[C---:B--2---:R-:W-:Y:S08]  /*66a0*/  HMMA.16816.F32.BF16 R12, R92.reuse, R88, R12 ;  /* 0x000000585c0c723c */ /* 0x044ff0000004180c */
        /* <DEDUP_REMOVED lines=29> */
[----:B------:R-:W2:Y:S07]  /*6880*/  LDSM.16.M88.4 R88, [R3+0x1e800] ;  /* 0x01e800000358783b */ /* 0x000eae0000000200 */
[C---:B-1----:R-:W-:Y:S08]  /*6890*/  HMMA.16816.F32.BF16 R4, R96.reuse, R104, R4 ;  /* 0x000000686004723c */ /* 0x042ff00000041804 */
[C---:B------:R-:W-:Y:S08]  /*68a0*/  HMMA.16816.F32.BF16 R8, R96.reuse, R106, R8 ;  /* 0x0000006a6008723c */ /* 0x040ff00000041808 */
[C---:B---3--:R-:W-:Y:S08]  /*68b0*/  HMMA.16816.F32.BF16 R12, R96.reuse, R84, R12 ;  /* 0x00000054600c723c */ /* 0x048ff0000004180c */
        /* <DEDUP_REMOVED lines=14> */
[----:B------:R-:W-:Y:S01]  /*69a0*/  FADD.FTZ R12, -R113, R12 ;  /* 0x0000000c710c7221 */ /* 0x000fe20000010100 */
        /* <DEDUP_REMOVED lines=18> */
[C---:B------:R-:W-:Y:S01]  /*6ad0*/  FSETP.GE.FTZ.AND P1, PT, R131.reuse, RZ, PT ;  /* 0x000000ff8300720b */ /* 0x040fe20003f36000 */
        /* <DEDUP_REMOVED lines=204> */
.L_x_642:
        /* <DEDUP_REMOVED lines=84> */
[----:B------:R-:W-:Y:S01]  /*7ce0*/  IMAD.MOV.U32 R196, RZ, RZ, 0x4 ;  /* 0x00000004ffc47424 */ /* 0x000fe200078e00ff */
[-C--:B------:R-:W-:Y:S04]  /*7cf0*/  HMMA.16816.F32.BF16 R92, R212, R198.reuse, R92 ;  /* 0x000000c6d45c723c */ /* 0x080fe8000004185c */
[----:B------:R-:W-:Y:S04]  /*7d00*/  @P1 IMAD.WIDE R196, R235, R196, UR14 ;  /* 0x0000000eebc41e25 */ /* 0x000fe8000f8e02c4 */
[C---:B------:R-:W-:Y:S01]  /*7d10*/  HMMA.16816.F32.BF16 R96, R200.reuse, R198, R96 ;  /* 0x000000c6c860723c */ /* 0x040fe20000041860 */
[----:B------:R2:W5:Y:S05]  /*7d20*/  @P1 LDG.E R242, [R196.64] ;  /* 0x00000004c4f21981 */ /* 0x00056a000c1e1900 */
[----:B------:R2:W5:Y:S02]  /*7d30*/  @P1 LDG.E R243, [R196.64+0x20] ;  /* 0x00002004c4f31981 */ /* 0x000564000c1e1900 */
[-C--:B-1----:R-:W-:Y:S03]  /*7d40*/  HMMA.16816.F32.BF16 R100, R200, R204.reuse, R100 ;  /* 0x000000ccc864723c */ /* 0x082fe60000041864 */
[----:B------:R1:W-:Y:S05]  /*7d50*/  RED.E.ADD.F32.FTZ.RN.STRONG.GPU [R228.64], R4 ;  /* 0x00000004e400798e */ /* 0x0003ea000c10e784 */
        /* <DEDUP_REMOVED lines=13> */
[----:B------:R-:W-:Y:S04]  /*7e30*/  HMMA.16816.F32.BF16 R128, R200, R210, R128 ;  /* 0x000000d2c880723c */ /* 0x000fe80000041880 */
[-C--:B------:R-:W-:Y:S02]  /*7e40*/  LEA.HI.X.SX32 R197, R204, R229.reuse, 0x2, P0 ;  /* 0x000000e5ccc57211 */ /* 0x080fe400000f16ff */
[-C--:B------:R-:W-:Y:S01]  /*7e50*/  LEA.HI.X.SX32 R199, R205, R229.reuse, 0x2, P2 ;  /* 0x000000e5cdc77211 */ /* 0x080fe200010f16ff */
[----:B------:R-:W-:Y:S02]  /*7e60*/  IMAD R201, R207, 0x18, RZ ;  /* 0x00000018cfc97824 */ /* 0x000fe400078e02ff */
[----:B------:R2:W-:Y:S03]  /*7e70*/  RED.E.ADD.F32.FTZ.RN.STRONG.GPU [R196.64], R5 ;  /* 0x00000005c400798e */ /* 0x0005e6000c10e784 */
[-C--:B-1----:R-:W-:Y:S01]  /*7e80*/  LEA R4, P0, R201, R228.reuse, 0x2 ;  /* 0x000000e4c9047211 */ /* 0x082fe200078010ff */
[C---:B------:R-:W-:Y:S01]  /*7e90*/  IMAD.SHL.U32 R203, R207.reuse, 0x20, RZ ;  /* 0x00000020cfcb7824 */ /* 0x040fe200078e00ff */
[----:B------:R1:W-:Y:S01]  /*7ea0*/  RED.E.ADD.F32.FTZ.RN.STRONG.GPU [R198.64], R6 ;  /* 0x00000006c600798e */ /* 0x0003e2000c10e784 */
[----:B------:R-:W-:Y:S03]  /*7eb0*/  IMAD R202, R207, 0x30, RZ ;  /* 0x00000030cfca7824 */ /* 0x000fe600078e02ff */
[-C--:B------:R-:W-:Y:S02]  /*7ec0*/  LEA R200, P2, R203, R228.reuse, 0x2 ;  /* 0x000000e4cbc87211 */ /* 0x080fe400078410ff */
[-C--:B--2---:R-:W-:Y:S02]  /*7ed0*/  LEA.HI.X.SX32 R5, R201, R229.reuse, 0x2, P0 ;  /* 0x000000e5c9057211 */ /* 0x084fe400000f16ff */
[-C--:B------:R-:W-:Y:S03]  /*7ee0*/  LEA.HI.X.SX32 R201, R203, R229.reuse, 0x2, P2 ;  /* 0x000000e5cbc97211 */ /* 0x080fe600010f16ff */
[----:B------:R2:W-:Y:S01]  /*7ef0*/  RED.E.ADD.F32.FTZ.RN.STRONG.GPU [R4.64], R7 ;  /* 0x000000070400798e */ /* 0x0005e2000c10e784 */
[CC--:B-1----:R-:W-:Y:S04]  /*7f00*/  LEA R198, P0, R206.reuse, R228.reuse, 0x2 ;  /* 0x000000e4cec67211 */ /* 0x0c2fe800078010ff */
[----:B------:R-:W-:Y:S01]  /*7f10*/  RED.E.ADD.F32.FTZ.RN.STRONG.GPU [R200.64], R8 ;  /* 0x00000008c800798e */ /* 0x000fe2000c10e784 */
[-C--:B------:R-:W-:Y:S05]  /*7f20*/  LEA.HI.X.SX32 R199, R206, R229.reuse, 0x2, P0 ;  /* 0x000000e5cec77211 */ /* 0x080fea00000f16ff */
[----:B------:R1:W-:Y:S01]  /*7f30*/  RED.E.ADD.F32.FTZ.RN.STRONG.GPU [R198.64], R9 ;  /* 0x00000009c600798e */ /* 0x0003e2000c10e784 */
[CC--:B--2---:R-:W-:Y:S01]  /*7f40*/  LEA R4, P2, R202.reuse, R228.reuse, 0x2 ;  /* 0x000000e4ca047211 */ /* 0x0c4fe200078410ff */
[----:B------:R-:W-:Y:S03]  /*7f50*/  IMAD R7, R207, 0x38, RZ ;  /* 0x00000038cf077824 */ /* 0x000fe600078e02ff */
[-C--:B------:R-:W-:Y:S02]  /*7f60*/  LEA.HI.X.SX32 R5, R202, R229.reuse, 0x2, P2 ;  /* 0x000000e5ca057211 */ /* 0x080fe400010f16ff */
[CC--:B------:R-:W-:Y:S03]  /*7f70*/  LEA R6, P0, R7.reuse, R228.reuse, 0x2 ;  /* 0x000000e407067211 */ /* 0x0c0fe600078010ff */
[----:B------:R2:W-:Y:S01]  /*7f80*/  RED.E.ADD.F32.FTZ.RN.STRONG.GPU [R4.64], R10 ;  /* 0x0000000a0400798e */ /* 0x0005e2000c10e784 */
[-C--:B------:R-:W-:Y:S02]  /*7f90*/  LEA.HI.X.SX32 R7, R7, R229.reuse, 0x2, P0 ;  /* 0x000000e507077211 */ /* 0x080fe400000f16ff */
[----:B-1----:R-:W-:Y:S03]  /*7fa0*/  IADD3 R9, R205, 0x20, RZ ;  /* 0x00000020cd097810 */ /* 0x002fe60007ffe0ff */
[----:B------:R1:W-:Y:S01]  /*7fb0*/  RED.E.ADD.F32.FTZ.RN.STRONG.GPU [R6.64], R11 ;  /* 0x0000000b0600798e */ /* 0x0003e2000c10e784 */
[CC--:B------:R-:W-:Y:S04]  /*7fc0*/  LEA R8, P0, R9.reuse, R228.reuse, 0x2 ;  /* 0x000000e409087211 */ /* 0x0c0fe800078010ff */
[----:B------:R3:W-:Y:S05]  /*7fd0*/  RED.E.ADD.F32.FTZ.RN.STRONG.GPU [R228.64+0x80], R16 ;  /* 0x00008010e400798e */ /* 0x0007ea000c10e784 */
[----:B------:R4:W-:Y:S01]  /*7fe0*/  RED.E.ADD.F32.FTZ.RN.STRONG.GPU [R196.64+0x80], R17 ;  /* 0x00008011c400798e */ /* 0x0009e2000c10e784 */
[----:B--2---:R-:W-:Y:S01]  /*7ff0*/  IMAD.IADD R4, R204, 0x1, R9 ;  /* 0x00000001cc047824 */ /* 0x004fe200078e0209 */
[-C--:B------:R-:W-:Y:S04]  /*8000*/  LEA.HI.X.SX32 R9, R9, R229.reuse, 0x2, P0 ;  /* 0x000000e509097211 */ /* 0x080fe800000f16ff */
[-C--:B------:R-:W-:Y:S01]  /*8010*/  LEA R198, P0, R4, R228.reuse, 0x2 ;  /* 0x000000e404c67211 */ /* 0x080fe200078010ff */
[----:B------:R2:W-:Y:S01]  /*8020*/  RED.E.ADD.F32.FTZ.RN.STRONG.GPU [R8.64], R18 ;  /* 0x000000120800798e */ /* 0x0005e2000c10e784 */
[----:B-1----:R-:W-:Y:S02]  /*8030*/  IMAD.IADD R6, R204, 0x1, R4 ;  /* 0x00000001cc067824 */ /* 0x002fe400078e0204 */
        /* <DEDUP_REMOVED lines=12> */
[CC--:B--2---:R-:W-:Y:S04]  /*8100*/  LEA R8, P0, R4.reuse, R228.reuse, 0x2 ;  /* 0x000000e404087211 */ /* 0x0c4fe800078010ff */
[-C--:B------:R-:W-:Y:S02]  /*8110*/  LEA.HI.X.SX32 R9, R4, R229.reuse, 0x2, P0 ;  /* 0x000000e504097211 */ /* 0x080fe400000f16ff */
[CC--:B------:R-:W-:Y:S03]  /*8120*/  LEA R6, P0, R5.reuse, R228.reuse, 0x2 ;  /* 0x000000e405067211 */ /* 0x0c0fe600078010ff */
[----:B------:R2:W-:Y:S01]  /*8130*/  RED.E.ADD.F32.FTZ.RN.STRONG.GPU [R8.64], R14 ;  /* 0x0000000e0800798e */ /* 0x0005e2000c10e784 */
[-C--:B------:R-:W-:Y:S05]  /*8140*/  LEA.HI.X.SX32 R7, R5, R229.reuse, 0x2, P0 ;  /* 0x000000e505077211 */ /* 0x080fea00000f16ff */
[----:B------:R3:W-:Y:S01]  /*8150*/  RED.E.ADD.F32.FTZ.RN.STRONG.GPU [R6.64], R15 ;  /* 0x0000000f0600798e */ /* 0x0007e2000c10e784 */
[----:B-1----:R-:W-:Y:S04]  /*8160*/  IADD3 R10, R205, 0x40, RZ ;  /* 0x00000040cd0a7810 */ /* 0x002fe80007ffe0ff */
[----:B------:R-:W-:Y:S01]  /*8170*/  RED.E.ADD.F32.FTZ.RN.STRONG.GPU [R228.64+0x100], R84 ;  /* 0x00010054e400798e */ /* 0x000fe2000c10e784 */
[----:B------:R-:W-:Y:S04]  /*8180*/  IMAD.IADD R4, R204, 0x1, R10 ;  /* 0x00000001cc047824 */ /* 0x000fe800078e020a */
[----:B------:R-:W-:Y:S01]  /*8190*/  RED.E.ADD.F32.FTZ.RN.STRONG.GPU [R196.64+0x100], R85 ;  /* 0x00010055c400798e */ /* 0x000fe2000c10e784 */
[CC--:B--2---:R-:W-:Y:S04]  /*81a0*/  LEA R8, P0, R10.reuse, R228.reuse, 0x2 ;  /* 0x000000e40a087211 */ /* 0x0c4fe800078010ff */
        /* <DEDUP_REMOVED lines=305> */
.L_x_643:
[----:B------:R-:W-:Y:S02]  /*94c0*/  UISETP.GT.AND UP0, UPT, UR9, UR17, UPT ;  /* 0x000000110900728c */ /* 0x000fe4000bf04270 */
[----:B------:R-:W-:Y:S04]  /*94d0*/  UIADD3 UR7, UR9, -0x1, URZ ;  /* 0xffffffff09077890 */ /* 0x000fe8000fffe03f */
[----:B------:R-:W-:Y:S03]  /*94e0*/  PLOP3.LUT P0, PT, PT, PT, UP0, 0x80, 0x0 ;  /* 0x000000000000781c */ /* 0x000fe60003f0f008 */
[----:B------:R-:W-:Y:S10]  /*94f0*/  UMOV UR9, UR7 ;  /* 0x0000000700097c82 */ /* 0x000ff40008000000 */
[----:B------:R-:W-:-:S05]  /*9500*/  @P0 BRA `(.L_x_644) ;  /* 0xffffb67000000947 */ /* 0x000fca000383ffff */
[----:B------:R-:W2:Y:S04]  /*9510*/  LDL R112, [R1+0x34] ;  /* 0x0000340001707983 */ /* 0x000ea80000100800 */
[----:B------:R-:W3:Y:S01]  /*9520*/  LDL R111, [R1+0x38] ;  /* 0x00003800016f7983 */ /* 0x000ee20000100800 */
[----:B------:R-:W-:Y:S01]  /*9530*/  FMUL.FTZ R84, R64, c[0x0][0x2dc] ;  /* 0x0000b70040547a20 */ /* 0x000fe20000410000 */
[----:B------:R-:W-:Y:S01]  /*9540*/  UISETP.NE.AND UP0, UPT, UR29, -0x1, UPT ;  /* 0xffffffff1d00788c */ /* 0x000fe2000bf05270 */
[----:B-1----:R-:W-:Y:S01]  /*9550*/  FMUL.FTZ R12, R63, c[0x0][0x2dc] ;  /* 0x0000b7003f0c7a20 */ /* 0x002fe20000410000 */
[----:B------:R-:W-:Y:S01]  /*9560*/  ULDC.64 UR10, c[0x0][0x3a0] ;  /* 0x0000e800000a7ab9 */ /* 0x000fe20000000a00 */
[----:B------:R-:W-:-:S02]  /*9570*/  FMUL.FTZ R64, R62, c[0x0][0x2dc] ;  /* 0x0000b7003e407a20 */ /* 0x000fc40000410000 */
[----:B------:R-:W-:Y:S01]  /*9580*/  FMUL.FTZ R132, R132, c[0x0][0x2e0] ;  /* 0x0000b80084847a20 */ /* 0x000fe20000410000 */
[----:B------:R-:W-:Y:S01]  /*9590*/  PLOP3.LUT P0, PT, PT, PT, UP0, 0x80, 0x0 ;  /* 0x000000000000781c */ /* 0x000fe20003f0f008 */
[----:B------:R-:W-:Y:S01]  /*95a0*/  FMUL.FTZ R63, R133, c[0x0][0x2e0] ;  /* 0x0000b800853f7a20 */ /* 0x000fe20000410000 */
[----:B------:R-:W-:Y:S01]  /*95b0*/  F2FP.BF16.PACK_AB R12, R12, R64 ;  /* 0x000000400c0c723e */ /* 0x000fe200000010ff */
[----:B------:R-:W-:Y:S02]  /*95c0*/  FMUL.FTZ R16, R59, c[0x0][0x2dc] ;  /* 0x0000b7003b107a20 */ /* 0x000fe40000410000 */
[----:B------:R-:W-:Y:S01]  /*95d0*/  FMUL.FTZ R134, R134, c[0x0][0x2e0] ;  /* 0x0000b80086867a20 */ /* 0x000fe20000410000 */
[----:B------:R-:W-:Y:S01]  /*95e0*/  F2FP.BF16.PACK_AB R63, R63, R132 ;  /* 0x000000843f3f723e */ /* 0x000fe200000010ff */
[----:B------:R-:W-:Y:S01]  /*95f0*/  BAR.SYNC.DEFER_BLOCKING 0x0 ;  /* 0x0000000000007b1d */ /* 0x000fe20000010000 */
[----:B------:R-:W-:Y:S01]  /*9600*/  FMUL.FTZ R62, R135, c[0x0][0x2e0] ;  /* 0x0000b800873e7a20 */ /* 0x000fe20000410000 */
[----:B------:R-:W-:Y:S01]  /*9610*/  @UP0 UIADD3 UR8, UR22, UR29, URZ ;  /* 0x0000001d16080290 */ /* 0x000fe2000fffe03f */
[----:B------:R-:W-:-:S02]  /*9620*/  FMUL.FTZ R85, R58, c[0x0][0x2dc] ;  /* 0x0000b7003a557a20 */ /* 0x000fc40000410000 */
[----:B------:R-:W-:Y:S01]  /*9630*/  FMUL.FTZ R144, R144, c[0x0][0x2e0] ;  /* 0x0000b80090907a20 */ /* 0x000fe20000410000 */
[----:B------:R-:W-:Y:S01]  /*9640*/  F2FP.BF16.PACK_AB R62, R62, R134 ;  /* 0x000000863e3e723e */ /* 0x000fe200000010ff */
[----:B------:R-:W-:Y:S01]  /*9650*/  FMUL.FTZ R59, R145, c[0x0][0x2e0] ;  /* 0x0000b800913b7a20 */ /* 0x000fe20000410000 */
[----:B------:R-:W-:Y:S01]  /*9660*/  F2FP.BF16.PACK_AB R16, R16, R85 ;  /* 0x000000551010723e */ /* 0x000fe200000010ff */
[----:B------:R-:W-:Y:S01]  /*9670*/  FMUL.FTZ R15, R65, c[0x0][0x2dc] ;  /* 0x0000b700410f7a20 */ /* 0x000fe20000410000 */
[----:B------:R-:W-:Y:S01]  /*9680*/  @UP0 UIMAD.WIDE.U32 UR6, UR8, UR10, URZ ;  /* 0x0000000a080602a5 */ /* 0x000fe2000f8e003f */
[----:B------:R-:W-:Y:S01]  /*9690*/  FMUL.FTZ R13, R61, c[0x0][0x2dc] ;  /* 0x0000b7003d0d7a20 */ /* 0x000fe20000410000 */
[----:B------:R-:W-:Y:S01]  /*96a0*/  F2FP.BF16.PACK_AB R59, R59, R144 ;  /* 0x000000903b3b723e */ /* 0x000fe200000010ff */
[----:B------:R-:W-:Y:S01]  /*96b0*/  FMUL.FTZ R146, R146, c[0x0][0x2e0] ;  /* 0x0000b80092927a20 */ /* 0x000fe20000410000 */
[----:B------:R-:W-:Y:S01]  /*96c0*/  F2FP.BF16.PACK_AB R15, R15, R84 ;  /* 0x000000540f0f723e */ /* 0x000fe200000010ff */
[----:B------:R-:W-:Y:S01]  /*96d0*/  FMUL.FTZ R58, R147, c[0x0][0x2e0] ;  /* 0x0000b800933a7a20 */ /* 0x000fe20000410000 */
[----:B------:R-:W-:Y:S01]  /*96e0*/  @UP0 UIMAD UR14, UR8, UR11, UR7 ;  /* 0x0000000b080e02a4 */ /* 0x000fe2000f8e0207 */
[----:B------:R-:W-:Y:S01]  /*96f0*/  FMUL.FTZ R65, R60, c[0x0][0x2dc] ;  /* 0x0000b7003c417a20 */ /* 0x000fe20000410000 */
[----:B------:R-:W-:Y:S01]  /*9700*/  @UP0 UMOV UR13, UR6 ;  /* 0x00000006000d0c82 */ /* 0x000fe20008000000 */
[----:B------:R-:W-:Y:S01]  /*9710*/  FMUL.FTZ R136, R136, c[0x0][0x2e0] ;  /* 0x0000b80088887a20 */ /* 0x000fe20000410000 */
[----:B------:R-:W-:Y:S01]  /*9720*/  F2FP.BF16.PACK_AB R58, R58, R146 ;  /* 0x000000923a3a723e */ /* 0x000fe200000010ff */
[----:B------:R-:W-:Y:S01]  /*9730*/  FMUL.FTZ R61, R137, c[0x0][0x2e0] ;  /* 0x0000b800893d7a20 */ /* 0x000fe20000410000 */
[----:B------:R-:W-:Y:S01]  /*9740*/  F2FP.BF16.PACK_AB R13, R13, R65 ;  /* 0x000000410d0d723e */ /* 0x000fe200000010ff */
[----:B------:R-:W-:-:S02]  /*9750*/  FMUL.FTZ R17, R57, c[0x0][0x2dc] ;  /* 0x0000b70039117a20 */ /* 0x000fc40000410000 */
[----:B------:R-:W-:Y:S01]  /*9760*/  FMUL.FTZ R138, R138, c[0x0][0x2e0] ;  /* 0x0000b8008a8a7a20 */ /* 0x000fe20000410000 */
[----:B------:R-:W-:Y:S01]  /*9770*/  F2FP.BF16.PACK_AB R61, R61, R136 ;  /* 0x000000883d3d723e */ /* 0x000fe200000010ff */
[----:B------:R-:W-:Y:S02]  /*9780*/  FMUL.FTZ R60, R139, c[0x0][0x2e0] ;  /* 0x0000b8008b3c7a20 */ /* 0x000fe40000410000 */
[----:B------:R-:W-:Y:S02]  /*9790*/  FMUL.FTZ R86, R56, c[0x0][0x2dc] ;  /* 0x0000b70038567a20 */ /* 0x000fe40000410000 */
        /* <DEDUP_REMOVED lines=11> */
[----:B------:R-:W-:Y:S02]  /*9850*/  FMUL.FTZ R148, R148, c[0x0][0x2e0] ;  /* 0x0000b80094947a20 */ /* 0x000fe40000410000 */
        /* <DEDUP_REMOVED lines=84> */
[----:B------:R-:W-:Y:S01]  /*9da0*/  FMUL.FTZ R192, R192, c[0x0][0x2e0] ;  /* 0x0000b800c0c07a20 */ /* 0x000fe20000410000 */
[----:B------:R-:W-:Y:S01]  /*9db0*/  F2FP.BF16.PACK_AB R38, R38, R182 ;  /* 0x000000b62626723e */ /* 0x000fe200000010ff */
[----:B------:R-:W-:Y:S02]  /*9dc0*/  FMUL.FTZ R193, R193, c[0x0][0x2e0] ;  /* 0x0000b800c1c17a20 */ /* 0x000fe40000410000 */
[----:B------:R-:W-:Y:S02]  /*9dd0*/  FMUL.FTZ R27, R37, c[0x0][0x2dc] ;  /* 0x0000b700251b7a20 */ /* 0x000fe40000410000 */
[----:B------:R-:W-:Y:S01]  /*9de0*/  FMUL.FTZ R194, R194, c[0x0][0x2e0] ;  /* 0x0000b800c2c27a20 */ /* 0x000fe20000410000 */
[----:B------:R-:W-:Y:S01]  /*9df0*/  F2FP.BF16.PACK_AB R193, R193, R192 ;  /* 0x000000c0c1c1723e */ /* 0x000fe200000010ff */
[----:B------:R-:W-:-:S02]  /*9e00*/  FMUL.FTZ R195, R195, c[0x0][0x2e0] ;  /* 0x0000b800c3c37a20 */ /* 0x000fc40000410000 */
[----:B------:R-:W-:Y:S02]  /*9e10*/  FMUL.FTZ R96, R36, c[0x0][0x2dc] ;  /* 0x0000b70024607a20 */ /* 0x000fe40000410000 */
[----:B------:R-:W-:Y:S01]  /*9e20*/  FMUL.FTZ R184, R184, c[0x0][0x2e0] ;  /* 0x0000b800b8b87a20 */ /* 0x000fe20000410000 */
[----:B------:R-:W-:Y:S01]  /*9e30*/  F2FP.BF16.PACK_AB R194, R195, R194 ;  /* 0x000000c2c3c2723e */ /* 0x000fe200000010ff */
        /* <DEDUP_REMOVED lines=53> */
[----:B------:R-:W-:-:S04]  /*a190*/  F2FP.BF16.PACK_AB R5, R5, R76 ;  /* 0x0000004c0505723e */ /* 0x000fc800000010ff */
[----:B------:R-:W-:Y:S01]  /*a1a0*/  F2FP.BF16.PACK_AB R4, R4, R78 ;  /* 0x0000004e0404723e */ /* 0x000fe200000010ff */
        /* <DEDUP_REMOVED lines=77> */
.L_x_645:
        /* <DEDUP_REMOVED lines=18> */
.L_x_646:
        /* <DEDUP_REMOVED lines=61> */
.L_x_648:
[----:B---34-:R-:W-:Y:S05]  /*ab70*/  BSYNC B0 ;  /* 0x0000000000007941 */ /* 0x018fea0003800000 */
.L_x_647:
        /* <DEDUP_REMOVED lines=21> */
.L_x_650:
[----:B------:R-:W-:Y:S05]  /*acd0*/  BSYNC B0 ;  /* 0x0000000000007941 */ /* 0x000fea0003800000 */
.L_x_649:
        /* <DEDUP_REMOVED lines=31> */
.L_x_652:
[----:B------:R-:W-:Y:S05]  /*aed0*/  BSYNC B0 ;  /* 0x0000000000007941 */ /* 0x000fea0003800000 */
.L_x_651:
        /* <DEDUP_REMOVED lines=18> */
.L_x_625:
[----:B------:R-:W-:Y:S05]  /*b000*/  BSYNC B1 ;  /* 0x0000000000017941 */ /* 0x000fea0003800000 */
.L_x_611:
        /* <DEDUP_REMOVED lines=12> */
.L_x_653:
[----:B------:R-:W-:Y:S05]  /*b0d0*/  EXIT ;  /* 0x000000000000794d */ /* 0x000fea0003800000 */
.L_x_655:
        /* <DEDUP_REMOVED lines=10> */
.L_x_1035:


//--------------------- .text._ZN5flash44flash_bwd_dq_dk_dv_loop_seqk_parallel_kernelI23Flash_bwd_kernel_traitsILi256ELi64ELi64ELi8ELi4ELi2ELi2ELb0ELb1EN7cutlass10bfloat16_tE19Flash_kernel_traitsILi256ELi64ELi64ELi8ES3_EELb0ELb1ELb0ELb1ELb0ELb0ELb1EEEvNS_16Flash_bwd_paramsE --------------------------
	.section	.text._ZN5flash44flash_bwd_dq_dk_dv_loop_seqk_parallel_kernelI23Flash_bwd_kernel_traitsILi256ELi64ELi64ELi8ELi4ELi2ELi2ELb0ELb1EN7cutlass10bfloat16_tE19Flash_kernel_traitsILi256ELi64ELi64ELi8ES3_EELb0ELb1ELb0ELb1ELb0ELb0ELb1EEEvNS_16Flash_bwd_paramsE,"ax",@progbits
	.sectioninfo	@"SHI_REGISTERS=255"
	.align	128
        .global         _ZN5flash44flash_bwd_dq_dk_dv_loop_seqk_parallel_kernelI23Flash_bwd_kernel_traitsILi256ELi64ELi64ELi8ELi4ELi2ELi2ELb0ELb1EN7cutlass10bfloat16_tE19Flash_kernel_traitsILi256ELi64ELi64ELi8ES3_EELb0ELb1ELb0ELb1ELb0ELb0ELb1EEEvNS_16Flash_bwd_paramsE
        .type           _ZN5flash44flash_bwd_dq_dk_dv_loop_seqk_parallel_kernelI23Flash_bwd_kernel_traitsILi256ELi64ELi64ELi8ELi4ELi2ELi2ELb0ELb1EN7cutlass10bfloat16_tE19Flash_kernel_traitsILi256ELi64ELi64ELi8ES3_EELb0ELb1ELb0ELb1ELb0ELb0ELb1EEEvNS_16Flash_bwd_paramsE,@function
        .size           _ZN5flash44flash_bwd_dq_dk_dv_loop_seqk_parallel_kernelI23Flash_bwd_kernel_traitsILi256ELi64ELi64ELi8ELi4ELi2ELi2ELb0ELb1EN7cutlass10bfloat16_tE19Flash_kernel_traitsILi256ELi64ELi64ELi8ES3_EELb0ELb1ELb0ELb1ELb0ELb0ELb1EEEvNS_16Flash_bwd_paramsE,(.L_x_1036 - _ZN5flash44flash_bwd_dq_dk_dv_loop_seqk_parallel_kernelI23Flash_bwd_kernel_traitsILi256ELi64ELi64ELi8ELi4ELi2ELi2ELb0ELb1EN7cutlass10bfloat16_tE19Flash_kernel_traitsILi256ELi64ELi64ELi8ES3_EELb0ELb1ELb0ELb1ELb0ELb0ELb1EEEvNS_16Flash_bwd_paramsE)
        .other          _ZN5flash44flash_bwd_dq_dk_dv_loop_seqk_parallel_kernelI23Flash_bwd_kernel_traitsILi256ELi64ELi64ELi8ELi4ELi2ELi2ELb0ELb1EN7cutlass10bfloat16_tE19Flash_kernel_traitsILi256ELi64ELi64ELi8ES3_EELb0ELb1ELb0ELb1ELb0ELb0ELb1EEEvNS_16Flash_bwd_paramsE,@"STO_CUDA_ENTRY STV_DEFAULT"
_ZN5flash44flash_bwd_dq_dk_dv_loop_seqk_parallel_kernelI23Flash_bwd_kernel_traitsILi256ELi64ELi64ELi8ELi4ELi2ELi2ELb0ELb1EN7cutlass10bfloat16_tE19Flash_kernel_traitsILi256ELi64ELi64ELi8ES3_EELb0ELb1ELb0ELb1ELb0ELb0ELb1EEEvNS_16Flash_bwd_paramsE:
.text._ZN5flash44flash_bwd_dq_dk_dv_loop_seqk_parallel_kernelI23Flash_bwd_kernel_traitsILi256ELi64ELi64ELi8ELi4ELi2ELi2ELb0ELb1EN7cutlass10bfloat16_tE19Flash_kernel_traitsILi256ELi64ELi64ELi8ES3_EELb0ELb1ELb0ELb1ELb0ELb0ELb1EEEvNS_16Flash_bwd_paramsE:
        /* <DEDUP_REMOVED lines=192> */
.L_x_700:
        /* <DEDUP_REMOVED lines=67> */
.L_x_656:
        /* <DEDUP_REMOVED lines=59> */
.L_x_658:
        /* <DEDUP_REMOVED lines=43> */
.L_x_659:
        /* <DEDUP_REMOVED lines=44> */
.L_x_660:
[----:B------:R-:W-:-:S04]  /*1950*/  UMOV UR8, UR50 ;  /* 0x0000003200087c82 */ /* 0x000fc80008000000 */
.L_x_661:
        /* <DEDUP_REMOVED lines=93> */
.L_x_663:
        /* <DEDUP_REMOVED lines=18> */
.L_x_664:
        /* <DEDUP_REMOVED lines=35> */
.L_x_666:
[----:B------:R-:W-:Y:S05]  /*2280*/  BSYNC B0 ;  /* 0x0000000000007941 */ /* 0x000fea0003800000 */
.L_x_665:
        /* <DEDUP_REMOVED lines=21> */
.L_x_668:
[----:B------:R-:W-:Y:S05]  /*23e0*/  BSYNC B0 ;  /* 0x0000000000007941 */ /* 0x000fea0003800000 */
.L_x_667:
        /* <DEDUP_REMOVED lines=31> */
.L_x_670:
[----:B------:R-:W-:Y:S05]  /*25e0*/  BSYNC B0 ;  /* 0x0000000000007941 */ /* 0x000fea0003800000 */
.L_x_669:
        /* <DEDUP_REMOVED lines=20> */
.L_x_662:
        /* <DEDUP_REMOVED lines=50> */
.L_x_673:
[----:B------:R-:W-:Y:S05]  /*2a50*/  BSYNC B0 ;  /* 0x0000000000007941 */ /* 0x000fea0003800000 */
.L_x_672:
        /* <DEDUP_REMOVED lines=48> */
.L_x_675:
[----:B------:R-:W-:Y:S05]  /*2d60*/  BSYNC B0 ;  /* 0x0000000000007941 */ /* 0x000fea0003800000 */
.L_x_674:
        /* <DEDUP_REMOVED lines=44> */
.L_x_677:
[----:B------:R-:W-:Y:S05]  /*3030*/  BSYNC B0 ;  /* 0x0000000000007941 */ /* 0x000fea0003800000 */
.L_x_676:
        /* <DEDUP_REMOVED lines=45> */
.L_x_679:
[----:B------:R-:W-:Y:S05]  /*3310*/  BSYNC B0 ;  /* 0x0000000000007941 */ /* 0x000fea0003800000 */
.L_x_678:
        /* <DEDUP_REMOVED lines=81> */
.L_x_681:
[----:B------:R-:W-:Y:S05]  /*3830*/  BSYNC B0 ;  /* 0x0000000000007941 */ /* 0x000fea0003800000 */
.L_x_680:
        /* <DEDUP_REMOVED lines=55> */
.L_x_683:
[----:B------:R-:W-:Y:S05]  /*3bb0*/  BSYNC B0 ;  /* 0x0000000000007941 */ /* 0x000fea0003800000 */
.L_x_682:
        /* <DEDUP_REMOVED lines=62> */
.L_x_685:
[----:B------:R-:W-:Y:S05]  /*3fa0*/  BSYNC B0 ;  /* 0x0000000000007941 */ /* 0x000fea0003800000 */
.L_x_684:
        /* <DEDUP_REMOVED lines=54> */
.L_x_687:
[----:B------:R-:W-:Y:S05]  /*4310*/  BSYNC B0 ;  /* 0x0000000000007941 */ /* 0x000fea0003800000 */
.L_x_686:
        /* <DEDUP_REMOVED lines=119> */
.L_x_690:
[----:B------:R-:W0:Y:S01]  /*4a90*/  LDGDEPBAR ;  /* 0x00000000000079af */ /* 0x000e220000000000 */
[----:B------:R-:W-:Y:S01]  /*4aa0*/  USHF.L.U32 UR12, UR23, 0x6, URZ ;  /* 0x00000006170c7899 */ /* 0x000fe2000800063f */
[----:B-----5:R-:W-:Y:S01]  /*4ab0*/  FSETP.NEU.FTZ.AND P1, PT, R241, -INF , PT ;  /* 0xff800000f100780b */ /* 0x020fe20003f3d000 */
[----:B------:R-:W-:Y:S01]  /*4ac0*/  USHF.L.U32 UR13, UR7, 0x6, URZ ;  /* 0x00000006070d7899 */ /* 0x000fe2000800063f */
[----:B------:R-:W-:Y:S01]  /*4ad0*/  MOV R200, c[0x0][0x22c] ;  /* 0x00008b0000c87a02 */ /* 0x000fe20000000f00 */
[----:B------:R-:W-:Y:S01]  /*4ae0*/  UIADD3 UR14, UR17, 0x40, UR12 ;  /* 0x00000040110e7890 */ /* 0x000fe2000fffe00c */
[----:B------:R-:W3:Y:S01]  /*4af0*/  LDL R117, [R1+0x34] ;  /* 0x0000340001757983 */ /* 0x000ee20000100800 */
[----:B------:R-:W-:Y:S02]  /*4b00*/  UIADD3 UR12, UR12, 0x40, URZ ;  /* 0x000000400c0c7890 */ /* 0x000fe4000fffe03f */
[----:B------:R-:W-:Y:S01]  /*4b10*/  UIADD3 UR14, UR14, -UR16, URZ ;  /* 0x800000100e0e7290 */ /* 0x000fe2000fffe03f */
[----:B------:R-:W-:Y:S02]  /*4b20*/  IMAD R200, R200, c[0x0][0x1c0], RZ ;  /* 0x00007000c8c87a24 */ /* 0x000fe400078e02ff */
[----:B--2---:R-:W2:Y:S01]  /*4b30*/  LDL R119, [R1+0x4] ;  /* 0x0000040001777983 */ /* 0x004ea20000100800 */
[----:B------:R-:W-:Y:S02]  /*4b40*/  UISETP.GE.AND UP0, UPT, UR13, UR14, UPT ;  /* 0x0000000e0d00728c */ /* 0x000fe4000bf06270 */
[----:B------:R-:W-:Y:S02]  /*4b50*/  LEA R200, -R200, RZ, 0x6 ;  /* 0x000000ffc8c87211 */ /* 0x000fe400078e31ff */
[----:B------:R-:W-:Y:S01]  /*4b60*/  UISETP.LT.AND UP0, UPT, UR12, UR16, UP0 ;  /* 0x000000100c00728c */ /* 0x000fe20008701270 */
[----:B----4-:R-:W4:Y:S05]  /*4b70*/  LDL R118, [R1+0x8] ;  /* 0x0000080001767983 */ /* 0x010f2a0000100800 */
[----:B------:R-:W-:Y:S01]  /*4b80*/  PLOP3.LUT P0, PT, PT, PT, UP0, 0x80, 0x0 ;  /* 0x000000000000781c */ /* 0x000fe20003f0f008 */
[----:B------:R-:W-:Y:S01]  /*4b90*/  UISETP.GT.AND UP0, UPT, UR7, UR15, UPT ;  /* 0x0000000f0700728c */ /* 0x000fe2000bf04270 */
[----:B------:R-:W-:Y:S04]  /*4ba0*/  DEPBAR.LE SB0, 0x0 ;  /* 0x000080000000791a */ /* 0x000fe80000000000 */
        /* <DEDUP_REMOVED lines=10> */
[----:B------:R-:W-:Y:S04]  /*4c50*/  LDSM.16.M88.4 R108, [R222] ;  /* 0x00000000de6c783b */ /* 0x000fe80000000200 */
[C---:B------:R-:W-:Y:S02]  /*4c60*/  HMMA.16816.F32.BF16 R8, R16.reuse, R10, RZ ;  /* 0x0000000a1008723c */ /* 0x040fe400000418ff */
[----:B------:R-:W-:Y:S06]  /*4c70*/  LDSM.16.M88.4 R112, [R216+0x10000] ;  /* 0x01000000d870783b */ /* 0x000fec0000000200 */
[C---:B------:R-:W-:Y:S08]  /*4c80*/  HMMA.16816.F32.BF16 R12, R16.reuse, R84, RZ ;  /* 0x00000054100c723c */ /* 0x040ff000000418ff */
[----:B------:R-:W-:Y:S01]  /*4c90*/  HMMA.16816.F32.BF16 R16, R16, R86, RZ ;  /* 0x000000561010723c */ /* 0x000fe200000418ff */
[----:B------:R-:W1:Y:S07]  /*4ca0*/  LDSM.16.M88.4 R84, [R217+0x10800] ;  /* 0x01080000d954783b */ /* 0x000e6e0000000200 */
[C---:B------:R-:W-:Y:S08]  /*4cb0*/  HMMA.16816.F32.BF16 R4, R88.reuse, R92, R4 ;  /* 0x0000005c5804723c */ /* 0x040ff00000041804 */
[C---:B------:R-:W-:Y:S01]  /*4cc0*/  HMMA.16816.F32.BF16 R8, R88.reuse, R94, R8 ;  /* 0x0000005e5808723c */ /* 0x040fe20000041808 */
[----:B------:R-:W-:Y:S07]  /*4cd0*/  LDSM.16.M88.4 R92, [R218+0x2000] ;  /* 0x00200000da5c783b */ /* 0x000fee0000000200 */
[C---:B------:R-:W-:Y:S08]  /*4ce0*/  HMMA.16816.F32.BF16 R12, R88.reuse, R96, R12 ;  /* 0x00000060580c723c */ /* 0x040ff0000004180c */
[----:B------:R-:W-:Y:S01]  /*4cf0*/  HMMA.16816.F32.BF16 R16, R88, R98, R16 ;  /* 0x000000625810723c */ /* 0x000fe20000041810 */
[----:B------:R-:W1:Y:S06]  /*4d00*/  LDSM.16.M88.4 R88, [R216+0x10800] ;  /* 0x01080000d858783b */ /* 0x000e6c0000000200 */
[----:B------:R-:W1:Y:S01]  /*4d10*/  LDSM.16.M88.4 R96, [R2+0x12000] ;  /* 0x012000000260783b */ /* 0x000e620000000200 */
[C---:B------:R-:W-:Y:S08]  /*4d20*/  HMMA.16816.F32.BF16 R4, R100.reuse, R104, R4 ;  /* 0x000000686404723c */ /* 0x040ff00000041804 */
[C---:B------:R-:W-:Y:S01]  /*4d30*/  HMMA.16816.F32.BF16 R8, R100.reuse, R106, R8 ;  /* 0x0000006a6408723c */ /* 0x040fe20000041808 */
[----:B------:R-:W-:Y:S07]  /*4d40*/  LDSM.16.M88.4 R104, [R3+0x12000] ;  /* 0x012000000368783b */ /* 0x000fee0000000200 */
[C---:B-1----:R-:W-:Y:S08]  /*4d50*/  HMMA.16816.F32.BF16 R12, R100.reuse, R84, R12 ;  /* 0x00000054640c723c */ /* 0x042ff0000004180c */
[----:B------:R-:W-:Y:S01]  /*4d60*/  HMMA.16816.F32.BF16 R16, R100, R86, R16 ;  /* 0x000000566410723c */ /* 0x000fe20000041810 */
[----:B------:R-:W1:Y:S06]  /*4d70*/  LDSM.16.M88.4 R84, [R2+0x12800] ;  /* 0x012800000254783b */ /* 0x000e6c0000000200 */
[----:B------:R-:W1:Y:S01]  /*4d80*/  LDSM.16.M88.4 R100, [R219+0x2000] ;  /* 0x00200000db64783b */ /* 0x000e620000000200 */
        /* <DEDUP_REMOVED lines=19> */
[----:B------:R-:W2:Y:S06]  /*4ec0*/  LDSM.16.M88.4 R88, [R216+0x12800] ;  /* 0x01280000d858783b */ /* 0x000eac0000000200 */
[----:B------:R-:W2:Y:S01]  /*4ed0*/  LDSM.16.M88.4 R100, [R218+0x4000] ;  /* 0x00400000da64783b */ /* 0x000ea20000000200 */
        /* <DEDUP_REMOVED lines=10> */
[C---:B--2---:R-:W-:Y:S08]  /*4f80*/  HMMA.16816.F32.BF16 R12, R92.reuse, R88, R12 ;  /* 0x000000585c0c723c */ /* 0x044ff0000004180c */
        /* <DEDUP_REMOVED lines=39> */
[C---:B------:R-:W-:Y:S08]  /*5200*/  HMMA.16816.F32.BF16 R8, R92.reuse, R98, R8 ;  /* 0x000000625c08723c */ /* 0x040ff00000041808 */
[C---:B--2---:R-:W-:Y:S08]  /*5210*/  HMMA.16816.F32.BF16 R12, R92.reuse, R88, R12 ;  /* 0x000000585c0c723c */ /* 0x044ff0000004180c */
[----:B------:R-:W-:Y:S08]  /*5220*/  HMMA.16816.F32.BF16 R16, R92, R90, R16 ;  /* 0x0000005a5c10723c */ /* 0x000ff00000041810 */
[C---:B------:R-:W-:Y:S08]  /*5230*/  HMMA.16816.F32.BF16 R4, R100.reuse, R104, R4 ;  /* 0x000000686404723c */ /* 0x040ff00000041804 */
[C---:B------:R-:W-:Y:S08]  /*5240*/  HMMA.16816.F32.BF16 R8, R100.reuse, R106, R8 ;  /* 0x0000006a6408723c */ /* 0x040ff00000041808 */
[C---:B-1----:R-:W-:Y:S08]  /*5250*/  HMMA.16816.F32.BF16 R12, R100.reuse, R84, R12 ;  /* 0x00000054640c723c */ /* 0x042ff0000004180c */
[----:B------:R-:W-:Y:S01]  /*5260*/  HMMA.16816.F32.BF16 R16, R100, R86, R16 ;  /* 0x000000566410723c */ /* 0x000fe20000041810 */
[----:B------:R-:W2:Y:S06]  /*5270*/  LDL R101, [R1+0x28] ;  /* 0x0000280001657983 */ /* 0x000eac0000100800 */
[----:B------:R-:W1:Y:S01]  /*5280*/  LDSM.16.M88.4 R84, [R216+0x16800] ;  /* 0x01680000d854783b */ /* 0x000e620000000200 */
[C---:B------:R-:W-:Y:S05]  /*5290*/  HMMA.16816.F32.BF16 R4, R108.reuse, R112, R4 ;  /* 0x000000706c04723c */ /* 0x040fea0000041804 */
[----:B------:R-:W2:Y:S03]  /*52a0*/  LDL R100, [R1+0x24] ;  /* 0x0000240001647983 */ /* 0x000ea60000100800 */
[C---:B------:R-:W-:Y:S11]  /*52b0*/  HMMA.16816.F32.BF16 R8, R108.reuse, R114, R8 ;  /* 0x000000726c08723c */ /* 0x040ff60000041808 */
[----:B------:R-:W-:Y:S05]  /*52c0*/  @!UPT UIADD3 URZ, URZ, URZ, URZ ;  /* 0x0000003f3f3ff290 */ /* 0x000fea000fffe03f */
[----:B------:R-:W-:Y:S02]  /*52d0*/  FMUL.FTZ R6, R6, c[0x0][0x2ec] ;  /* 0x0000bb0006067a20 */ /* 0x000fe40000410000 */
[----:B------:R-:W-:Y:S02]  /*52e0*/  FMUL.FTZ R7, R7, c[0x0][0x2ec] ;  /* 0x0000bb0007077a20 */ /* 0x000fe40000410000 */
[----:B------:R-:W-:Y:S01]  /*52f0*/  MUFU.TANH R127, R6 ;  /* 0x00000006007f7308 */ /* 0x000fe20000002400 */
[----:B------:R-:W-:Y:S02]  /*5300*/  FMUL.FTZ R5, R5, c[0x0][0x2ec] ;  /* 0x0000bb0005057a20 */ /* 0x000fe40000410000 */
[----:B------:R-:W-:Y:S02]  /*5310*/  FMUL.FTZ R4, R4, c[0x0][0x2ec] ;  /* 0x0000bb0004047a20 */ /* 0x000fe40000410000 */
[----:B------:R-:W-:Y:S02]  /*5320*/  FMUL.FTZ R10, R10, c[0x0][0x2ec] ;  /* 0x0000bb000a0a7a20 */ /* 0x000fe40000410000 */
[----:B------:R-:W-:Y:S02]  /*5330*/  FMUL.FTZ R11, R11, c[0x0][0x2ec] ;  /* 0x0000bb000b0b7a20 */ /* 0x000fe40000410000 */
[----:B------:R-:W-:Y:S01]  /*5340*/  FMUL.FTZ R9, R9, c[0x0][0x2ec] ;  /* 0x0000bb0009097a20 */ /* 0x000fe20000410000 */
[----:B------:R3:W-:Y:S01]  /*5350*/  MUFU.TANH R125, R10 ;  /* 0x0000000a007d7308 */ /* 0x0007e20000002400 */
[C---:B-1----:R-:W-:Y:S03]  /*5360*/  HMMA.16816.F32.BF16 R12, R108.reuse, R84, R12 ;  /* 0x000000546c0c723c */ /* 0x042fe6000004180c */
[----:B------:R-:W-:Y:S05]  /*5370*/  FMUL.FTZ R8, R8, c[0x0][0x2ec] ;  /* 0x0000bb0008087a20 */ /* 0x000fea0000410000 */
[----:B------:R-:W-:Y:S01]  /*5380*/  HMMA.16816.F32.BF16 R16, R108, R86, R16 ;  /* 0x000000566c10723c */ /* 0x000fe20000041810 */
[----:B------:R1:W1:Y:S10]  /*5390*/  MUFU.TANH R116, R4 ;  /* 0x0000000400747308 */ /* 0x0002740000002400 */
[----:B------:R4:W-:Y:S01]  /*53a0*/  MUFU.TANH R126, R7 ;  /* 0x00000007007e7308 */ /* 0x0009e20000002400 */
[----:B---3--:R-:W3:Y:S04]  /*53b0*/  LDL R10, [R1+0xc] ;  /* 0x00000c00010a7983 */ /* 0x008ee80000100800 */
[----:B------:R-:W-:Y:S02]  /*53c0*/  FMUL.FTZ R15, R15, c[0x0][0x2ec] ;  /* 0x0000bb000f0f7a20 */ /* 0x000fe40000410000 */
[----:B------:R-:W-:Y:S02]  /*53d0*/  FMUL.FTZ R14, R14, c[0x0][0x2ec] ;  /* 0x0000bb000e0e7a20 */ /* 0x000fe40000410000 */
[----:B------:R-:W-:Y:S01]  /*53e0*/  FMUL.FTZ R13, R13, c[0x0][0x2ec] ;  /* 0x0000bb000d0d7a20 */ /* 0x000fe20000410000 */
[----:B------:R4:W-:Y:S01]  /*53f0*/  MUFU.TANH R122, R15 ;  /* 0x0000000f007a7308 */ /* 0x0009e20000002400 */
[----:B------:R-:W-:Y:S02]  /*5400*/  FMUL.FTZ R12, R12, c[0x0][0x2ec] ;  /* 0x0000bb000c0c7a20 */ /* 0x000fe40000410000 */
[----:B------:R-:W-:Y:S01]  /*5410*/  FMUL.FTZ R16, R16, c[0x0][0x2ec] ;  /* 0x0000bb0010107a20 */ /* 0x000fe20000410000 */
[----:B-1----:R-:W-:Y:S01]  /*5420*/  MOV R4, UR16 ;  /* 0x0000001000047c02 */ /* 0x002fe20008000f00 */
[----:B------:R-:W-:Y:S02]  /*5430*/  FMUL.FTZ R17, R17, c[0x0][0x2ec] ;  /* 0x0000bb0011117a20 */ /* 0x000fe40000410000 */
[----:B------:R-:W-:Y:S01]  /*5440*/  FMUL.FTZ R18, R18, c[0x0][0x2ec] ;  /* 0x0000bb0012127a20 */ /* 0x000fe20000410000 */
[----:B------:R-:W-:Y:S01]  /*5450*/  IADD3 R4, R4, -UR17, R117 ;  /* 0x8000001104047c10 */ /* 0x000fe2000fffe075 */
[----:B------:R-:W-:Y:S01]  /*5460*/  FMUL.FTZ R19, R19, c[0x0][0x2ec] ;  /* 0x0000bb0013137a20 */ /* 0x000fe20000410000 */
[----:B------:R1:W1:Y:S02]  /*5470*/  MUFU.TANH R113, R5 ;  /* 0x0000000500717308 */ /* 0x0002640000002400 */
[----:B------:R-:W-:Y:S01]  /*5480*/  @!P0 IADD3 R6, R4, UR13, RZ ;  /* 0x0000000d04068c10 */ /* 0x000fe2000fffe0ff */
[----:B------:R-:W-:Y:S03]  /*5490*/  FFMA.FTZ R4, R119, UR6, R116 ;  /* 0x0000000677047c23 */ /* 0x000fe60008010074 */
[C---:B----4-:R-:W-:Y:S02]  /*54a0*/  @!P0 IMNMX R7, R6.reuse, UR16, PT ;  /* 0x0000001006078c17 */ /* 0x050fe4000b800200 */
[----:B------:R-:W-:Y:S02]  /*54b0*/  @!P0 IADD3 R6, R6, 0x8, RZ ;  /* 0x0000000806068810 */ /* 0x000fe40007ffe0ff */
[-C--:B------:R-:W-:Y:S01]  /*54c0*/  @!P0 ISETP.GE.AND P2, PT, R246, R7.reuse, PT ;  /* 0x00000007f600820c */ /* 0x080fe20003f46270 */
[----:B------:R4:W3:Y:S01]  /*54d0*/  MUFU.TANH R112, R8 ;  /* 0x0000000800707308 */ /* 0x0008e20000002400 */
[----:B------:R-:W-:Y:S01]  /*54e0*/  @!P0 IMNMX R6, R6, UR16, PT ;  /* 0x0000001006068c17 */ /* 0x000fe2000b800200 */
[----:B------:R-:W2:Y:S01]  /*54f0*/  LDL R15, [R1+0x10] ;  /* 0x00001000010f7983 */ /* 0x000ea20000100800 */
[----:B------:R-:W-:Y:S02]  /*5500*/  @!P0 FSEL R4, R4, -INF , !P2 ;  /* 0xff80000004048808 */ /* 0x000fe40005000000 */
[-C--:B------:R-:W-:Y:S05]  /*5510*/  @!P0 ISETP.GE.AND P2, PT, R246, R6.reuse, PT ;  /* 0x00000006f600820c */ /* 0x080fea0003f46270 */
[----:B------:R4:W2:Y:S01]  /*5520*/  MUFU.TANH R107, R9 ;  /* 0x00000009006b7308 */ /* 0x0008a20000002400 */
[----:B-1----:R-:W-:Y:S05]  /*5530*/  FMUL.FTZ R5, R241, 1.4426950216293334961 ;  /* 0x3fb8aa3bf1057820 */ /* 0x002fea0000410000 */
[----:B------:R-:W-:Y:S04]  /*5540*/  FSEL R5, R5, RZ, P1 ;  /* 0x000000ff05057208 */ /* 0x000fe80000800000 */
[----:B------:R1:W-:Y:S01]  /*5550*/  MUFU.TANH R123, R14 ;  /* 0x0000000e007b7308 */ /* 0x0003e20000002400 */
[-C--:B------:R-:W-:Y:S01]  /*5560*/  @!P0 ISETP.GE.AND P1, PT, R247, R7.reuse, PT ;  /* 0x00000007f700820c */ /* 0x080fe20003f26270 */
[----:B------:R-:W-:Y:S02]  /*5570*/  FFMA.FTZ R4, R4, c[0x0][0x23c], -R5 ;  /* 0x00008f0004047a23 */ /* 0x000fe40000010805 */
[----:B----4-:R-:W-:Y:S06]  /*5580*/  FFMA.FTZ R8, R118, UR6, R113 ;  /* 0x0000000676087c23 */ /* 0x010fec0008010071 */
[----:B------:R4:W-:Y:S01]  /*5590*/  MUFU.EX2 R117, R4 ;  /* 0x0000000400757308 */ /* 0x0009e20000000800 */
[----:B------:R-:W-:Y:S02]  /*55a0*/  @!P0 FSEL R8, R8, -INF , !P1 ;  /* 0xff80000008088808 */ /* 0x000fe40004800000 */
[----:B------:R-:W-:Y:S01]  /*55b0*/  FSETP.NEU.FTZ.AND P1, PT, R242, -INF , PT ;  /* 0xff800000f200780b */ /* 0x000fe20003f3d000 */
[----:B------:R-:W-:Y:S02]  /*55c0*/  FFMA.FTZ R9, R119, UR6, R127 ;  /* 0x0000000677097c23 */ /* 0x000fe4000801007f */
[--C-:B------:R-:W-:Y:S03]  /*55d0*/  FFMA.FTZ R8, R8, c[0x0][0x23c], -R5.reuse ;  /* 0x00008f0008087a23 */ /* 0x100fe60000010805 */
[----:B------:R-:W-:Y:S01]  /*55e0*/  @!P0 FSEL R9, R9, -INF , !P2 ;  /* 0xff80000009098808 */ /* 0x000fe20005000000 */
[----:B------:R4:W-:Y:S01]  /*55f0*/  MUFU.EX2 R110, R8 ;  /* 0x00000008006e7308 */ /* 0x0009e20000000800 */
[-C--:B------:R-:W-:Y:S01]  /*5600*/  @!P0 ISETP.GE.AND P2, PT, R252, R7.reuse, PT ;  /* 0x00000007fc00820c */ /* 0x080fe20003f46270 */
[----:B-1----:R-:W2:Y:S08]  /*5610*/  LDL R14, [R1+0x14] ;  /* 0x00001400010e7983 */ /* 0x002eb00000100800 */
[----:B------:R1:W-:Y:S01]  /*5620*/  MUFU.TANH R106, R13 ;  /* 0x0000000d006a7308 */ /* 0x0003e20000002400 */
[----:B----4-:R-:W-:Y:S05]  /*5630*/  FMUL.FTZ R4, R242, 1.4426950216293334961 ;  /* 0x3fb8aa3bf2047820 */ /* 0x010fea0000410000 */
[----:B------:R-:W-:Y:S04]  /*5640*/  FSEL R4, R4, RZ, P1 ;  /* 0x000000ff04047208 */ /* 0x000fe80000800000 */
[----:B------:R4:W2:Y:S01]  /*5650*/  MUFU.TANH R124, R11 ;  /* 0x0000000b007c7308 */ /* 0x0008a20000002400 */
[-C--:B------:R-:W-:Y:S01]  /*5660*/  @!P0 ISETP.GE.AND P1, PT, R247, R6.reuse, PT ;  /* 0x00000006f700820c */ /* 0x080fe20003f26270 */
[----:B------:R-:W-:Y:S02]  /*5670*/  FFMA.FTZ R9, R9, c[0x0][0x23c], -R4 ;  /* 0x00008f0009097a23 */ /* 0x000fe40000010804 */
[----:B------:R-:W-:Y:S06]  /*5680*/  FFMA.FTZ R8, R118, UR6, R126 ;  /* 0x0000000676087c23 */ /* 0x000fec000801007e */
[----:B------:R-:W-:Y:S01]  /*5690*/  MUFU.EX2 R197, R9 ;  /* 0x0000000900c57308 */ /* 0x000fe20000000800 */
[----:B------:R-:W-:Y:S02]  /*56a0*/  @!P0 FSEL R8, R8, -INF , !P1 ;  /* 0xff80000008088808 */ /* 0x000fe40004800000 */
[-C--:B------:R-:W-:Y:S01]  /*56b0*/  @!P0 ISETP.GE.AND P1, PT, R248, R7.reuse, PT ;  /* 0x00000007f800820c */ /* 0x080fe20003f26270 */
[----:B-1----:R-:W2:Y:S02]  /*56c0*/  LDL R13, [R1+0x18] ;  /* 0x00001800010d7983 */ /* 0x002ea40000100800 */
[----:B------:R-:W-:Y:S04]  /*56d0*/  FFMA.FTZ R8, R8, c[0x0][0x23c], -R4 ;  /* 0x00008f0008087a23 */ /* 0x000fe80000010804 */
[----:B------:R1:W1:Y:S01]  /*56e0*/  MUFU.TANH R114, R12 ;  /* 0x0000000c00727308 */ /* 0x0002620000002400 */
[----:B----4-:R-:W4:Y:S09]  /*56f0*/  LDL R11, [R1+0x20] ;  /* 0x00002000010b7983 */ /* 0x010f320000100800 */
[----:B------:R2:W-:Y:S10]  /*5700*/  MUFU.EX2 R131, R8 ;  /* 0x0000000800837308 */ /* 0x0005f40000000800 */
[----:B------:R-:W2:Y:S01]  /*5710*/  MUFU.TANH R105, R16 ;  /* 0x0000001000697308 */ /* 0x000ea20000002400 */
[----:B-1----:R-:W4:Y:S09]  /*5720*/  LDL R12, [R1+0x1c] ;  /* 0x00001c00010c7983 */ /* 0x002f320000100800 */
[----:B------:R-:W-:Y:S10]  /*5730*/  MUFU.TANH R104, R17 ;  /* 0x0000001100687308 */ /* 0x000ff40000002400 */
[----:B------:R-:W-:Y:S10]  /*5740*/  MUFU.TANH R121, R18 ;  /* 0x0000001200797308 */ /* 0x000ff40000002400 */
[----:B------:R-:W-:Y:S01]  /*5750*/  MUFU.TANH R120, R19 ;  /* 0x0000001300787308 */ /* 0x000fe20000002400 */
[----:B---3--:R-:W-:Y:S05]  /*5760*/  FFMA.FTZ R9, R10, UR6, R112 ;  /* 0x000000060a097c23 */ /* 0x008fea0008010070 */
[----:B------:R-:W-:Y:S02]  /*5770*/  @!P0 FSEL R9, R9, -INF , !P1 ;  /* 0xff80000009098808 */ /* 0x000fe40004800000 */
[-C--:B------:R-:W-:Y:S03]  /*5780*/  @!P0 ISETP.GE.AND P1, PT, R249, R7.reuse, PT ;  /* 0x00000007f900820c */ /* 0x080fe60003f26270 */
[----:B------:R-:W-:Y:S04]  /*5790*/  FFMA.FTZ R9, R9, c[0x0][0x23c], -R5 ;  /* 0x00008f0009097a23 */ /* 0x000fe80000010805 */
[----:B------:R1:W-:Y:S01]  /*57a0*/  MUFU.EX2 R111, R9 ;  /* 0x00000009006f7308 */ /* 0x0003e20000000800 */
[----:B--2---:R-:W-:Y:S05]  /*57b0*/  FFMA.FTZ R8, R15, UR6, R107 ;  /* 0x000000060f087c23 */ /* 0x004fea000801006b */
[----:B------:R-:W-:Y:S02]  /*57c0*/  @!P0 FSEL R8, R8, -INF , !P1 ;  /* 0xff80000008088808 */ /* 0x000fe40004800000 */
[-C--:B------:R-:W-:Y:S01]  /*57d0*/  @!P0 ISETP.GE.AND P1, PT, R248, R6.reuse, PT ;  /* 0x00000006f800820c */ /* 0x080fe20003f26270 */
[----:B-1----:R-:W-:Y:S02]  /*57e0*/  FFMA.FTZ R9, R10, UR6, R125 ;  /* 0x000000060a097c23 */ /* 0x002fe4000801007d */
[----:B------:R-:W2:Y:S01]  /*57f0*/  LDL R10, [R1] ;  /* 0x00000000010a7983 */ /* 0x000ea20000100800 */
[--C-:B------:R-:W-:Y:S02]  /*5800*/  FFMA.FTZ R8, R8, c[0x0][0x23c], -R5.reuse ;  /* 0x00008f0008087a23 */ /* 0x100fe40000010805 */
[----:B------:R-:W-:Y:S02]  /*5810*/  @!P0 FSEL R9, R9, -INF , !P1 ;  /* 0xff80000009098808 */ /* 0x000fe40004800000 */
[----:B------:R1:W-:Y:S01]  /*5820*/  MUFU.EX2 R109, R8 ;  /* 0x00000008006d7308 */ /* 0x0003e20000000800 */
[-C--:B------:R-:W-:Y:S02]  /*5830*/  @!P0 ISETP.GE.AND P1, PT, R249, R6.reuse, PT ;  /* 0x00000006f900820c */ /* 0x080fe40003f26270 */
[----:B------:R-:W-:Y:S07]  /*5840*/  FFMA.FTZ R9, R9, c[0x0][0x23c], -R4 ;  /* 0x00008f0009097a23 */ /* 0x000fee0000010804 */
[----:B------:R3:W-:Y:S01]  /*5850*/  MUFU.EX2 R196, R9 ;  /* 0x0000000900c47308 */ /* 0x0007e20000000800 */
[----:B-1----:R-:W-:Y:S05]  /*5860*/  FFMA.FTZ R8, R15, UR6, R124 ;  /* 0x000000060f087c23 */ /* 0x002fea000801007c */
[----:B------:R-:W-:Y:S02]  /*5870*/  @!P0 FSEL R8, R8, -INF , !P1 ;  /* 0xff80000008088808 */ /* 0x000fe40004800000 */
[-C--:B------:R-:W-:Y:S01]  /*5880*/  @!P0 ISETP.GE.AND P1, PT, R250, R7.reuse, PT ;  /* 0x00000007fa00820c */ /* 0x080fe20003f26270 */
[----:B---3--:R-:W-:Y:S02]  /*5890*/  FFMA.FTZ R9, R14, UR6, R114 ;  /* 0x000000060e097c23 */ /* 0x008fe40008010072 */
[----:B------:R-:W-:Y:S03]  /*58a0*/  FFMA.FTZ R8, R8, c[0x0][0x23c], -R4 ;  /* 0x00008f0008087a23 */ /* 0x000fe60000010804 */
[----:B------:R-:W-:Y:S01]  /*58b0*/  @!P0 FSEL R9, R9, -INF , !P1 ;  /* 0xff80000009098808 */ /* 0x000fe20004800000 */
[----:B------:R1:W3:Y:S01]  /*58c0*/  MUFU.EX2 R130, R8 ;  /* 0x0000000800827308 */ /* 0x0002e20000000800 */
[-C--:B------:R-:W-:Y:S03]  /*58d0*/  @!P0 ISETP.GE.AND P1, PT, R251, R7.reuse, PT ;  /* 0x00000007fb00820c */ /* 0x080fe60003f26270 */
[----:B------:R-:W-:Y:S06]  /*58e0*/  FFMA.FTZ R9, R9, c[0x0][0x23c], -R5 ;  /* 0x00008f0009097a23 */ /* 0x000fec0000010805 */
        /* <DEDUP_REMOVED lines=8> */
[----:B------:R-:W-:Y:S03]  /*5970*/  @!P0 ISETP.GE.AND P1, PT, R251, R6, PT ;  /* 0x00000006fb00820c */ /* 0x000fe60003f26270 */
[----:B------:R-:W-:Y:S06]  /*5980*/  FFMA.FTZ R9, R9, c[0x0][0x23c], -R4 ;  /* 0x00008f0009097a23 */ /* 0x000fec0000010804 */
[----:B------:R4:W-:Y:S01]  /*5990*/  MUFU.EX2 R199, R9 ;  /* 0x0000000900c77308 */ /* 0x0009e20000000800 */
[----:B-1----:R-:W-:Y:S05]  /*59a0*/  FFMA.FTZ R8, R13, UR6, R122 ;  /* 0x000000060d087c23 */ /* 0x002fea000801007a */
[----:B------:R-:W-:Y:S01]  /*59b0*/  @!P0 FSEL R8, R8, -INF , !P1 ;  /* 0xff80000008088808 */ /* 0x000fe20004800000 */
[----:B----4-:R-:W-:Y:S04]  /*59c0*/  FFMA.FTZ R9, R12, UR6, R105 ;  /* 0x000000060c097c23 */ /* 0x010fe80008010069 */
[----:B------:R-:W-:Y:S01]  /*59d0*/  FFMA.FTZ R8, R8, c[0x0][0x23c], -R4 ;  /* 0x00008f0008087a23 */ /* 0x000fe20000010804 */
[----:B------:R-:W-:Y:S03]  /*59e0*/  @!P0 FSEL R9, R9, -INF , !P2 ;  /* 0xff80000009098808 */ /* 0x000fe60005000000 */
[----:B------:R1:W4:Y:S02]  /*59f0*/  MUFU.EX2 R198, R8 ;  /* 0x0000000800c67308 */ /* 0x0003240000000800 */
[--C-:B------:R-:W-:Y:S08]  /*5a00*/  FFMA.FTZ R9, R9, c[0x0][0x23c], -R5.reuse ;  /* 0x00008f0009097a23 */ /* 0x100ff00000010805 */
[----:B------:R-:W-:Y:S01]  /*5a10*/  MUFU.EX2 R115, R9 ;  /* 0x0000000900737308 */ /* 0x000fe20000000800 */
[----:B-1----:R-:W-:Y:S02]  /*5a20*/  F2FP.BF16.PACK_AB R8, R130, R196 ;  /* 0x000000c48208723e */ /* 0x002fe400000010ff */
[----:B--2---:R-:W-:Y:S01]  /*5a30*/  @!P0 ISETP.GE.AND P1, PT, R10, R7, PT ;  /* 0x000000070a00820c */ /* 0x004fe20003f26270 */
[----:B------:R-:W-:Y:S05]  /*5a40*/  FFMA.FTZ R7, R11, UR6, R104 ;  /* 0x000000060b077c23 */ /* 0x000fea0008010068 */
[----:B------:R-:W-:Y:S02]  /*5a50*/  @!P0 FSEL R7, R7, -INF , !P1 ;  /* 0xff80000007078808 */ /* 0x000fe40004800000 */
[-C--:B------:R-:W-:Y:S03]  /*5a60*/  @!P0 ISETP.GE.AND P1, PT, R252, R6.reuse, PT ;  /* 0x00000006fc00820c */ /* 0x080fe60003f26270 */
[----:B------:R-:W-:Y:S02]  /*5a70*/  FFMA.FTZ R5, R7, c[0x0][0x23c], -R5 ;  /* 0x00008f0007057a23 */ /* 0x000fe40000010805 */
[----:B------:R-:W-:Y:S02]  /*5a80*/  FFMA.FTZ R7, R12, UR6, R121 ;  /* 0x000000060c077c23 */ /* 0x000fe40008010079 */
[----:B------:R1:W2:Y:S03]  /*5a90*/  MUFU.EX2 R108, R5 ;  /* 0x00000005006c7308 */ /* 0x0002a60000000800 */
[----:B------:R-:W-:Y:S02]  /*5aa0*/  @!P0 FSEL R7, R7, -INF , !P1 ;  /* 0xff80000007078808 */ /* 0x000fe40004800000 */
[----:B------:R-:W-:Y:S02]  /*5ab0*/  @!P0 ISETP.GE.AND P1, PT, R10, R6, PT ;  /* 0x000000060a00820c */ /* 0x000fe40003f26270 */
[----:B------:R-:W-:Y:S01]  /*5ac0*/  F2FP.BF16.PACK_AB R6, R110, R117 ;  /* 0x000000756e06723e */ /* 0x000fe200000010ff */
[----:B------:R-:W-:Y:S04]  /*5ad0*/  FFMA.FTZ R7, R7, c[0x0][0x23c], -R4 ;  /* 0x00008f0007077a23 */ /* 0x000fe80000010804 */
[----:B------:R4:W-:Y:S01]  /*5ae0*/  STS [R235+0x22000], R6 ;  /* 0x02200006eb007388 */ /* 0x0009e20000000800 */
[----:B------:R3:W-:Y:S01]  /*5af0*/  MUFU.EX2 R129, R7 ;  /* 0x0000000700817308 */ /* 0x0007e20000000800 */
[----:B-1----:R-:W-:Y:S05]  /*5b00*/  FFMA.FTZ R5, R11, UR6, R120 ;  /* 0x000000060b057c23 */ /* 0x002fea0008010078 */
[----:B------:R-:W-:Y:S02]  /*5b10*/  @!P0 FSEL R5, R5, -INF , !P1 ;  /* 0xff80000005058808 */ /* 0x000fe40004800000 */
[----:B------:R-:W-:Y:S02]  /*5b20*/  IADD3 R102, P0, R101, UR11, RZ ;  /* 0x0000000b65667c10 */ /* 0x000fe4000ff1e0ff */
[----:B------:R-:W-:Y:S01]  /*5b30*/  PLOP3.LUT P1, PT, PT, PT, UP0, 0x80, 0x0 ;  /* 0x000000000000781c */ /* 0x000fe20003f2f008 */
[----:B------:R-:W-:Y:S01]  /*5b40*/  FFMA.FTZ R4, R5, c[0x0][0x23c], -R4 ;  /* 0x00008f0005047a23 */ /* 0x000fe20000010804 */
[----:B------:R-:W-:Y:S02]  /*5b50*/  F2FP.BF16.PACK_AB R5, R131, R197 ;  /* 0x000000c58305723e */ /* 0x000fe400000010ff */
[----:B---3--:R-:W-:Y:S01]  /*5b60*/  F2FP.BF16.PACK_AB R7, R118, R119 ;  /* 0x000000777607723e */ /* 0x008fe200000010ff */
[----:B------:R1:W3:Y:S01]  /*5b70*/  MUFU.EX2 R128, R4 ;  /* 0x0000000400807308 */ /* 0x0002e20000000800 */
[----:B----4-:R-:W-:Y:S01]  /*5b80*/  F2FP.BF16.PACK_AB R6, R198, R199 ;  /* 0x000000c7c606723e */ /* 0x010fe200000010ff */
[----:B------:R2:W-:Y:S01]  /*5b90*/  STS [R235+0x22400], R5 ;  /* 0x02240005eb007388 */ /* 0x0005e20000000800 */
[----:B------:R-:W-:Y:S02]  /*5ba0*/  IADD3.X R103, R100, UR10, RZ, P0, !PT ;  /* 0x0000000a64677c10 */ /* 0x000fe400087fe4ff */
[C---:B------:R-:W-:Y:S03]  /*5bb0*/  LEA R228, P0, R200.reuse, R228, 0x2 ;  /* 0x000000e4c8e47211 */ /* 0x040fe600078010ff */
[----:B------:R-:W-:Y:S01]  /*5bc0*/  STS [R240+0x22400], R8 ;  /* 0x02240008f0007388 */ /* 0x000fe20000000800 */
[----:B------:R-:W-:Y:S05]  /*5bd0*/  LEA.HI.X.SX32 R229, R200, R229, 0x2, P0 ;  /* 0x000000e5c8e57211 */ /* 0x000fea00000f16ff */
[----:B------:R-:W4:Y:S06]  /*5be0*/  LDG.E R101, [R102.64] ;  /* 0x0000000466657981 */ /* 0x000f2c000c1e1900 */
[----:B------:R-:W4:Y:S01]  /*5bf0*/  LDG.E R100, [R102.64+0x20] ;  /* 0x0000200466647981 */ /* 0x000f22000c1e1900 */
[----:B-1----:R-:W-:Y:S02]  /*5c00*/  F2FP.BF16.PACK_AB R4, R109, R111 ;  /* 0x0000006f6d04723e */ /* 0x002fe400000010ff */
[----:B--2---:R-:W-:Y:S03]  /*5c10*/  F2FP.BF16.PACK_AB R5, R108, R115 ;  /* 0x000000736c05723e */ /* 0x004fe600000010ff */
[----:B------:R3:W-:Y:S06]  /*5c20*/  STS [R240+0x22000], R4 ;  /* 0x02200004f0007388 */ /* 0x0007ec0000000800 */
[----:B------:R-:W-:Y:S06]  /*5c30*/  STS [R238+0x22000], R7 ;  /* 0x02200007ee007388 */ /* 0x000fec0000000800 */
[----:B------:R-:W-:Y:S06]  /*5c40*/  STS [R238+0x22400], R6 ;  /* 0x02240006ee007388 */ /* 0x000fec0000000800 */
[----:B------:R-:W-:Y:S01]  /*5c50*/  STS [R239+0x22000], R5 ;  /* 0x02200005ef007388 */ /* 0x000fe20000000800 */
[----:B---3--:R-:W-:Y:S05]  /*5c60*/  F2FP.BF16.PACK_AB R4, R128, R129 ;  /* 0x000000818004723e */ /* 0x008fea00000010ff */
[----:B------:R-:W-:Y:S06]  /*5c70*/  STS [R239+0x22400], R4 ;  /* 0x02240004ef007388 */ /* 0x000fec0000000800 */
[----:B------:R-:W-:Y:S06]  /*5c80*/  LDSM.16.M88.4 R16, [R218+0x8000] ;  /* 0x00800000da10783b */ /* 0x000fec0000000200 */
[----:B------:R-:W1:Y:S06]  /*5c90*/  LDSM.16.M88.4 R8, [R2+0x18000] ;  /* 0x018000000208783b */ /* 0x000e6c0000000200 */
[----:B------:R-:W2:Y:S06]  /*5ca0*/  LDSM.16.M88.4 R84, [R2+0x18800] ;  /* 0x018800000254783b */ /* 0x000eac0000000200 */
[----:B------:R-:W-:Y:S06]  /*5cb0*/  LDSM.16.M88.4 R88, [R219+0x8000] ;  /* 0x00800000db58783b */ /* 0x000fec0000000200 */
[----:B------:R-:W3:Y:S06]  /*5cc0*/  LDSM.16.M88.4 R92, [R3+0x18000] ;  /* 0x01800000035c783b */ /* 0x000eec0000000200 */
[----:B------:R-:W3:Y:S01]  /*5cd0*/  LDSM.16.M88.4 R96, [R3+0x18800] ;  /* 0x018800000360783b */ /* 0x000ee20000000200 */
[C---:B-1----:R-:W-:Y:S08]  /*5ce0*/  HMMA.16816.F32.BF16 R4, R16.reuse, R8, RZ ;  /* 0x000000081004723c */ /* 0x042ff000000418ff */
[C---:B------:R-:W-:Y:S08]  /*5cf0*/  HMMA.16816.F32.BF16 R8, R16.reuse, R10, RZ ;  /* 0x0000000a1008723c */ /* 0x040ff000000418ff */
[C---:B--2---:R-:W-:Y:S08]  /*5d00*/  HMMA.16816.F32.BF16 R12, R16.reuse, R84, RZ ;  /* 0x00000054100c723c */ /* 0x044ff000000418ff */
[----:B------:R-:W-:Y:S01]  /*5d10*/  HMMA.16816.F32.BF16 R16, R16, R86, RZ ;  /* 0x000000561010723c */ /* 0x000fe200000418ff */
[----:B------:R-:W-:Y:S07]  /*5d20*/  LDSM.16.M88.4 R84, [R223+0x8000] ;  /* 0x00800000df54783b */ /* 0x000fee0000000200 */
[C---:B---3--:R-:W-:Y:S08]  /*5d30*/  HMMA.16816.F32.BF16 R4, R88.reuse, R92, R4 ;  /* 0x0000005c5804723c */ /* 0x048ff00000041804 */
[C---:B------:R-:W-:Y:S01]  /*5d40*/  HMMA.16816.F32.BF16 R8, R88.reuse, R94, R8 ;  /* 0x0000005e5808723c */ /* 0x040fe20000041808 */
[----:B------:R-:W1:Y:S07]  /*5d50*/  LDSM.16.M88.4 R92, [R217+0x18000] ;  /* 0x01800000d95c783b */ /* 0x000e6e0000000200 */
[C---:B------:R-:W-:Y:S08]  /*5d60*/  HMMA.16816.F32.BF16 R12, R88.reuse, R96, R12 ;  /* 0x00000060580c723c */ /* 0x040ff0000004180c */
[----:B------:R-:W-:Y:S01]  /*5d70*/  HMMA.16816.F32.BF16 R16, R88, R98, R16 ;  /* 0x000000625810723c */ /* 0x000fe20000041810 */
[----:B------:R-:W2:Y:S06]  /*5d80*/  LDSM.16.M88.4 R88, [R217+0x18800] ;  /* 0x01880000d958783b */ /* 0x000eac0000000200 */
[----:B------:R-:W-:Y:S01]  /*5d90*/  LDSM.16.M88.4 R96, [R216+0x18000] ;  /* 0x01800000d860783b */ /* 0x000fe20000000200 */
[C---:B-1----:R-:W-:Y:S08]  /*5da0*/  HMMA.16816.F32.BF16 R4, R84.reuse, R92, R4 ;  /* 0x0000005c5404723c */ /* 0x042ff00000041804 */
[C---:B------:R-:W-:Y:S01]  /*5db0*/  HMMA.16816.F32.BF16 R8, R84.reuse, R94, R8 ;  /* 0x0000005e5408723c */ /* 0x040fe20000041808 */
[----:B------:R-:W1:Y:S07]  /*5dc0*/  LDSM.16.M88.4 R92, [R222+0x8000] ;  /* 0x00800000de5c783b */ /* 0x000e6e0000000200 */
[C---:B--2---:R-:W-:Y:S08]  /*5dd0*/  HMMA.16816.F32.BF16 R12, R84.reuse, R88, R12 ;  /* 0x00000058540c723c */ /* 0x044ff0000004180c */
        /* <DEDUP_REMOVED lines=47> */
[----:B------:R-:W-:Y:S07]  /*60d0*/  LDSM.16.M88.4 R96, [R216+0x1e000] ;  /* 0x01e00000d860783b */ /* 0x000fee0000000200 */
[C---:B--2---:R-:W-:Y:S08]  /*60e0*/  HMMA.16816.F32.BF16 R12, R92.reuse, R84, R12 ;  /* 0x000000545c0c723c */ /* 0x044ff0000004180c */
[----:B------:R-:W-:Y:S01]  /*60f0*/  HMMA.16816.F32.BF16 R16, R92, R86, R16 ;  /* 0x000000565c10723c */ /* 0x000fe20000041810 */
[----:B------:R-:W1:Y:S06]  /*6100*/  LDSM.16.M88.4 R84, [R217+0x1c000] ;  /* 0x01c00000d954783b */ /* 0x000e6c0000000200 */
[----:B------:R-:W2:Y:S01]  /*6110*/  LDSM.16.M88.4 R92, [R217+0x1c800] ;  /* 0x01c80000d95c783b */ /* 0x000ea20000000200 */
        /* <DEDUP_REMOVED lines=30> */
[----:B------:R-:W1:Y:S07]  /*6300*/  LDSM.16.M88.4 R88, [R222+0xe000] ;  /* 0x00e00000de58783b */ /* 0x000e6e0000000200 */
[C---:B--2---:R-:W-:Y:S08]  /*6310*/  HMMA.16816.F32.BF16 R12, R84.reuse, R92, R12 ;  /* 0x0000005c540c723c */ /* 0x044ff0000004180c */
[----:B------:R-:W-:Y:S01]  /*6320*/  HMMA.16816.F32.BF16 R16, R84, R94, R16 ;  /* 0x0000005e5410723c */ /* 0x000fe20000041810 */
[----:B------:R-:W2:Y:S07]  /*6330*/  LDSM.16.M88.4 R84, [R216+0x1e800] ;  /* 0x01e80000d854783b */ /* 0x000eae0000000200 */
[C---:B-1----:R-:W-:Y:S08]  /*6340*/  HMMA.16816.F32.BF16 R4, R88.reuse, R96, R4 ;  /* 0x000000605804723c */ /* 0x042ff00000041804 */
[C---:B------:R-:W-:Y:S08]  /*6350*/  HMMA.16816.F32.BF16 R8, R88.reuse, R98, R8 ;  /* 0x000000625808723c */ /* 0x040ff00000041808 */
[C---:B--2---:R-:W-:Y:S08]  /*6360*/  HMMA.16816.F32.BF16 R12, R88.reuse, R84, R12 ;  /* 0x00000054580c723c */ /* 0x044ff0000004180c */
[----:B------:R-:W-:Y:S04]  /*6370*/  HMMA.16816.F32.BF16 R16, R88, R86, R16 ;  /* 0x000000565810723c */ /* 0x000fe80000041810 */
[C---:B----4-:R-:W-:Y:S02]  /*6380*/  FADD.FTZ R4, -R101.reuse, R4 ;  /* 0x0000000465047221 */ /* 0x050fe40000010100 */
        /* <DEDUP_REMOVED lines=21> */
[----:B------:R-:W-:Y:S02]  /*64e0*/  FADD.FTZ R85, -R101, R17 ;  /* 0x0000001165557221 */ /* 0x000fe40000010100 */
[----:B------:R-:W-:Y:S02]  /*64f0*/  FMUL.FTZ R84, R115, R16 ;  /* 0x0000001073547220 */ /* 0x000fe40000410000 */
[----:B------:R-:W-:Y:S02]  /*6500*/  FFMA.FTZ R16, -R104, R104, 1 ;  /* 0x3f80000068107423 */ /* 0x000fe40000010168 */
[----:B------:R-:W-:Y:S02]  /*6510*/  FMUL.FTZ R17, R119, R12 ;  /* 0x0000000c77117220 */ /* 0x000fe40000410000 */
        /* <DEDUP_REMOVED lines=226> */
.L_x_688:
        /* <DEDUP_REMOVED lines=475> */
.L_x_689:
        /* <DEDUP_REMOVED lines=220> */
.L_x_691:
        /* <DEDUP_REMOVED lines=18> */
.L_x_692:
        /* <DEDUP_REMOVED lines=61> */
.L_x_694:
[----:B---34-:R-:W-:Y:S05]  /*a3a0*/  BSYNC B0 ;  /* 0x0000000000007941 */ /* 0x018fea0003800000 */
.L_x_693:
        /* <DEDUP_REMOVED lines=21> */
.L_x_696:
[----:B------:R-:W-:Y:S05]  /*a500*/  BSYNC B0 ;  /* 0x0000000000007941 */ /* 0x000fea0003800000 */
.L_x_695:
        /* <DEDUP_REMOVED lines=31> */
.L_x_698:
[----:B------:R-:W-:Y:S05]  /*a700*/  BSYNC B0 ;  /* 0x0000000000007941 */ /* 0x000fea0003800000 */
.L_x_697:
        /* <DEDUP_REMOVED lines=18> */
.L_x_671:
[----:B------:R-:W-:Y:S05]  /*a830*/  BSYNC B1 ;  /* 0x0000000000017941 */ /* 0x000fea0003800000 */
.L_x_657:
        /* <DEDUP_REMOVED lines=12> */
.L_x_699:
[----:B------:R-:W-:Y:S05]  /*a900*/  EXIT ;  /* 0x000000000000794d */ /* 0x000fea0003800000 */
.L_x_701:
        /* <DEDUP_REMOVED lines=15> */
.L_x_1036:


//--------------------- .text._ZN5flash25flash_bwd_dot_do_o_kernelILb0E23Flash_bwd_kernel_traitsILi256ELi64ELi64ELi8ELi4ELi2ELi2ELb0ELb1EN7cutlass10bfloat16_tE19Flash_kernel_traitsILi256ELi64ELi64ELi8ES3_EEEEvNS_16Flash_bwd_paramsE --------------------------
	.section	.text._ZN5flash25flash_bwd_dot_do_o_kernelILb0E23Flash_bwd_kernel_traitsILi256ELi64ELi64ELi8ELi4ELi2ELi2ELb0ELb1EN7cutlass10bfloat16_tE19Flash_kernel_traitsILi256ELi64ELi64ELi8ES3_EEEEvNS_16Flash_bwd_paramsE,"ax",@progbits
	.sectioninfo	@"SHI_REGISTERS=79"
	.align	128
        .global         _ZN5flash25flash_bwd_dot_do_o_kernelILb0E23Flash_bwd_kernel_traitsILi256ELi64ELi64ELi8ELi4ELi2ELi2ELb0ELb1EN7cutlass10bfloat16_tE19Flash_kernel_traitsILi256ELi64ELi64ELi8ES3_EEEEvNS_16Flash_bwd_paramsE
        .type           _ZN5flash25flash_bwd_dot_do_o_kernelILb0E23Flash_bwd_kernel_traitsILi256ELi64ELi64ELi8ELi4ELi2ELi2ELb0ELb1EN7cutlass10bfloat16_tE19Flash_kernel_traitsILi256ELi64ELi64ELi8ES3_EEEEvNS_16Flash_bwd_paramsE,@function
        .size           _ZN5flash25flash_bwd_dot_do_o_kernelILb0E23Flash_bwd_kernel_traitsILi256ELi64ELi64ELi8ELi4ELi2ELi2ELb0ELb1EN7cutlass10bfloat16_tE19Flash_kernel_traitsILi256ELi64ELi64ELi8ES3_EEEEvNS_16Flash_bwd_paramsE,(.L_x_1037 - _ZN5flash25flash_bwd_dot_do_o_kernelILb0E23Flash_bwd_kernel_traitsILi256ELi64ELi64ELi8ELi4ELi2ELi2ELb0ELb1EN7cutlass10bfloat16_tE19Flash_kernel_traitsILi256ELi64ELi64ELi8ES3_EEEEvNS_16Flash_bwd_paramsE)
        .other          _ZN5flash25flash_bwd_dot_do_o_kernelILb0E23Flash_bwd_kernel_traitsILi256ELi64ELi64ELi8ELi4ELi2ELi2ELb0ELb1EN7cutlass10bfloat16_tE19Flash_kernel_traitsILi256ELi64ELi64ELi8ES3_EEEEvNS_16Flash_bwd_paramsE,@"STO_CUDA_ENTRY STV_DEFAULT"
_ZN5flash25flash_bwd_dot_do_o_kernelILb0E23Flash_bwd_kernel_traitsILi256ELi64ELi64ELi8ELi4ELi2ELi2ELb0ELb1EN7cutlass10bfloat16_tE19Flash_kernel_traitsILi256ELi64ELi64ELi8ES3_EEEEvNS_16Flash_bwd_paramsE:
.text._ZN5flash25flash_bwd_dot_do_o_kernelILb0E23Flash_bwd_kernel_traitsILi256ELi64ELi64ELi8ELi4ELi2ELi2ELb0ELb1EN7cutlass10bfloat16_tE19Flash_kernel_traitsILi256ELi64ELi64ELi8ES3_EEEEvNS_16Flash_bwd_paramsE:
        /* <DEDUP_REMOVED lines=50> */
.L_x_702:
[----:B01----:R-:W-:-:S04]  /*0320*/  IMAD R0, R0, c[0x0][0x1c0], R11 ;  /* 0x0000700000007a24 */ /* 0x003fc800078e020b */
[----:B------:R-:W-:Y:S02]  /*0330*/  IMAD R0, R0, c[0x0][0x224], RZ ;  /* 0x0000890000007a24 */ /* 0x000fe400078e02ff */
.L_x_703:
        /* <DEDUP_REMOVED lines=68> */
.L_x_705:
[----:B------:R-:W-:Y:S05]  /*0780*/  BSYNC B0 ;  /* 0x0000000000007941 */ /* 0x000fea0003800000 */
.L_x_704:
        /* <DEDUP_REMOVED lines=21> */
.L_x_707:
[----:B------:R-:W-:Y:S05]  /*08e0*/  BSYNC B0 ;  /* 0x0000000000007941 */ /* 0x000fea0003800000 */
.L_x_706:
        /* <DEDUP_REMOVED lines=28> */
.L_x_709:
[----:B------:R-:W-:Y:S05]  /*0ab0*/  BSYNC B0 ;  /* 0x0000000000007941 */ /* 0x000fea0003800000 */
.L_x_708:
        /* <DEDUP_REMOVED lines=29> */
.L_x_711:
[----:B------:R-:W-:Y:S05]  /*0c90*/  BSYNC B0 ;  /* 0x0000000000007941 */ /* 0x000fea0003800000 */
.L_x_710:
        /* <DEDUP_REMOVED lines=216> */
.L_x_712:
        /* <DEDUP_REMOVED lines=14> */
.L_x_1037:


//--------------------- .text._ZN5flash25flash_bwd_dot_do_o_kernelILb1E23Flash_bwd_kernel_traitsILi256ELi64ELi64ELi8ELi4ELi2ELi2ELb0ELb1EN7cutlass10bfloat16_tE19Flash_kernel_traitsILi256ELi64ELi64ELi8ES3_EEEEvNS_16Flash_bwd_paramsE --------------------------
	.section	.text._ZN5flash25flash_bwd_dot_do_o_kernelILb1E23Flash_bwd_kernel_traitsILi256ELi64ELi64ELi8ELi4ELi2ELi2ELb0ELb1EN7cutlass10bfloat16_tE19Flash_kernel_traitsILi256ELi64ELi64ELi8ES3_EEEEvNS_16Flash_bwd_paramsE,"ax",@progbits
	.sectioninfo	@"SHI_REGISTERS=81"
	.align	128
        .global         _ZN5flash25flash_bwd_dot_do_o_kernelILb1E23Flash_bwd_kernel_traitsILi256ELi64ELi64ELi8ELi4ELi2ELi2ELb0ELb1EN7cutlass10bfloat16_tE19Flash_kernel_traitsILi256ELi64ELi64ELi8ES3_EEEEvNS_16Flash_bwd_paramsE
        .type           _ZN5flash25flash_bwd_dot_do_o_kernelILb1E23Flash_bwd_kernel_traitsILi256ELi64ELi64ELi8ELi4ELi2ELi2ELb0ELb1EN7cutlass10bfloat16_tE19Flash_kernel_traitsILi256ELi64ELi64ELi8ES3_EEEEvNS_16Flash_bwd_paramsE,@function
        .size           _ZN5flash25flash_bwd_dot_do_o_kernelILb1E23Flash_bwd_kernel_traitsILi256ELi64ELi64ELi8ELi4ELi2ELi2ELb0ELb1EN7cutlass10bfloat16_tE19Flash_kernel_traitsILi256ELi64ELi64ELi8ES3_EEEEvNS_16Flash_bwd_paramsE,(.L_x_1038 - _ZN5flash25flash_bwd_dot_do_o_kernelILb1E23Flash_bwd_kernel_traitsILi256ELi64ELi64ELi8ELi4ELi2ELi2ELb0ELb1EN7cutlass10bfloat16_tE19Flash_kernel_traitsILi256ELi64ELi64ELi8ES3_EEEEvNS_16Flash_bwd_paramsE)
        .other          _ZN5flash25flash_bwd_dot_do_o_kernelILb1E23Flash_bwd_kernel_traitsILi256ELi64ELi64ELi8ELi4ELi2ELi2ELb0ELb1EN7cutlass10bfloat16_tE19Flash_kernel_traitsILi256ELi64ELi64ELi8ES3_EEEEvNS_16Flash_bwd_paramsE,@"STO_CUDA_ENTRY STV_DEFAULT"
_ZN5flash25flash_bwd_dot_do_o_kernelILb1E23Flash_bwd_kernel_traitsILi256ELi64ELi64ELi8ELi4ELi2ELi2ELb0ELb1EN7cutlass10bfloat16_tE19Flash_kernel_traitsILi256ELi64ELi64ELi8ES3_EEEEvNS_16Flash_bwd_paramsE:
.text._ZN5flash25flash_bwd_dot_do_o_kernelILb1E23Flash_bwd_kernel_traitsILi256ELi64ELi64ELi8ELi4ELi2ELi2ELb0ELb1EN7cutlass10bfloat16_tE19Flash_kernel_traitsILi256ELi64ELi64ELi8ES3_EEEEvNS_16Flash_bwd_paramsE:
        /* <DEDUP_REMOVED lines=85> */
.L_x_713:
[----:B-1----:R-:W-:-:S04]  /*0550*/  IMAD R0, R17, c[0x0][0x1c0], R74 ;  /* 0x0000700011007a24 */ /* 0x002fc800078e024a */
[----:B------:R-:W-:Y:S02]  /*0560*/  IMAD R0, R0, c[0x0][0x224], RZ ;  /* 0x0000890000007a24 */ /* 0x000fe400078e02ff */
.L_x_714:
        /* <DEDUP_REMOVED lines=79> */
.L_x_716:
[----:B------:R-:W-:Y:S05]  /*0a60*/  BSYNC B0 ;  /* 0x0000000000007941 */ /* 0x000fea0003800000 */
.L_x_715:
        /* <DEDUP_REMOVED lines=22> */
.L_x_718:
[----:B------:R-:W-:Y:S05]  /*0bd0*/  BSYNC B0 ;  /* 0x0000000000007941 */ /* 0x000fea0003800000 */
.L_x_717:
        /* <DEDUP_REMOVED lines=28> */
.L_x_720:
[----:B------:R-:W-:Y:S05]  /*0da0*/  BSYNC B0 ;  /* 0x0000000000007941 */ /* 0x000fea0003800000 */
.L_x_719:
        /* <DEDUP_REMOVED lines=30> */
.L_x_722:
[----:B------:R-:W-:Y:S05]  /*0f90*/  BSYNC B0 ;  /* 0x0000000000007941 */ /* 0x000fea0003800000 */
.L_x_721:
        /* <DEDUP_REMOVED lines=238> */
.L_x_723:
        /* <DEDUP_REMOVED lines=16> */
.L_x_1038:


//--------------------- .text._ZN5flash27flash_bwd_convert_dq_kernelI23Flash_bwd_kernel_traitsILi256ELi64ELi64ELi8ELi4ELi2ELi2ELb0ELb0EN7cutlass10bfloat16_tE19Flash_kernel_traitsILi256ELi64ELi64ELi8ES3_EEEEvNS_16Flash_bwd_paramsEi --------------------------
	.section	.text._ZN5flash27flash_bwd_convert_dq_kernelI23Flash_bwd_kernel_traitsILi256ELi64ELi64ELi8ELi4ELi2ELi2ELb0ELb0EN7cutlass10bfloat16_tE19Flash_kernel_traitsILi256ELi64ELi64ELi8ES3_EEEEvNS_16Flash_bwd_paramsEi,"ax",@progbits
	.sectioninfo	@"SHI_REGISTERS=96"
	.align	128
        .global         _ZN5flash27flash_bwd_convert_dq_kernelI23Flash_bwd_kernel_traitsILi256ELi64ELi64ELi8ELi4ELi2ELi2ELb0ELb0EN7cutlass10bfloat16_tE19Flash_kernel_traitsILi256ELi64ELi64ELi8ES3_EEEEvNS_16Flash_bwd_paramsEi
        .type           _ZN5flash27flash_bwd_convert_dq_kernelI23Flash_bwd_kernel_traitsILi256ELi64ELi64ELi8ELi4ELi2ELi2ELb0ELb0EN7cutlass10bfloat16_tE19Flash_kernel_traitsILi256ELi64ELi64ELi8ES3_EEEEvNS_16Flash_bwd_paramsEi,@function
        .size           _ZN5flash27flash_bwd_convert_dq_kernelI23Flash_bwd_kernel_traitsILi256ELi64ELi64ELi8ELi4ELi2ELi2ELb0ELb0EN7cutlass10bfloat16_tE19Flash_kernel_traitsILi256ELi64ELi64ELi8ES3_EEEEvNS_16Flash_bwd_paramsEi,(.L_x_1039 - _ZN5flash27flash_bwd_convert_dq_kernelI23Flash_bwd_kernel_traitsILi256ELi64ELi64ELi8ELi4ELi2ELi2ELb0ELb0EN7cutlass10bfloat16_tE19Flash_kernel_traitsILi256ELi64ELi64ELi8ES3_EEEEvNS_16Flash_bwd_paramsEi)
        .other          _ZN5flash27flash_bwd_convert_dq_kernelI23Flash_bwd_kernel_traitsILi256ELi64ELi64ELi8ELi4ELi2ELi2ELb0ELb0EN7cutlass10bfloat16_tE19Flash_kernel_traitsILi256ELi64ELi64ELi8ES3_EEEEvNS_16Flash_bwd_paramsEi,@"STO_CUDA_ENTRY STV_DEFAULT"
_ZN5flash27flash_bwd_convert_dq_kernelI23Flash_bwd_kernel_traitsILi256ELi64ELi64ELi8ELi4ELi2ELi2ELb0ELb0EN7cutlass10bfloat16_tE19Flash_kernel_traitsILi256ELi64ELi64ELi8ES3_EEEEvNS_16Flash_bwd_paramsEi:
.text._ZN5flash27flash_bwd_convert_dq_kernelI23Flash_bwd_kernel_traitsILi256ELi64ELi64ELi8ELi4ELi2ELi2ELb0ELb0EN7cutlass10bfloat16_tE19Flash_kernel_traitsILi256ELi64ELi64ELi8ES3_EEEEvNS_16Flash_bwd_paramsEi:
        /* <DEDUP_REMOVED lines=185> */
.L_x_725:
        /* <DEDUP_REMOVED lines=171> */
.L_x_724:
        /* <DEDUP_REMOVED lines=181> */
.L_x_727:
[----:B------:R-:W-:Y:S05]  /*2190*/  BSYNC B0 ;  /* 0x0000000000007941 */ /* 0x000fea0003800000 */
.L_x_726:
        /* <DEDUP_REMOVED lines=22> */
.L_x_728:
        /* <DEDUP_REMOVED lines=16> */
.L_x_1039:


//--------------------- .text._ZN5flash44flash_bwd_dq_dk_dv_loop_seqk_parallel_kernelI23Flash_bwd_kernel_traitsILi256ELi64ELi64ELi8ELi4ELi2ELi2ELb0ELb0EN7cutlass10bfloat16_tE19Flash_kernel_traitsILi256ELi64ELi64ELi8ES3_EELb1ELb1ELb0ELb0ELb0ELb0ELb0EEEvNS_16Flash_bwd_paramsE --------------------------
	.section	.text._ZN5flash44flash_bwd_dq_dk_dv_loop_seqk_parallel_kernelI23Flash_bwd_kernel_traitsILi256ELi64ELi64ELi8ELi4ELi2ELi2ELb0ELb0EN7cutlass10bfloat16_tE19Flash_kernel_traitsILi256ELi64ELi64ELi8ES3_EELb1ELb1ELb0ELb0ELb0ELb0ELb0EEEvNS_16Flash_bwd_paramsE,"ax",@progbits
	.sectioninfo	@"SHI_REGISTERS=255"
	.align	128
        .global         _ZN5flash44flash_bwd_dq_dk_dv_loop_seqk_parallel_kernelI23Flash_bwd_kernel_traitsILi256ELi64ELi64ELi8ELi4ELi2ELi2ELb0ELb0EN7cutlass10bfloat16_tE19Flash_kernel_traitsILi256ELi64ELi64ELi8ES3_EELb1ELb1ELb0ELb0ELb0ELb0ELb0EEEvNS_16Flash_bwd_paramsE
        .type           _ZN5flash44flash_bwd_dq_dk_dv_loop_seqk_parallel_kernelI23Flash_bwd_kernel_traitsILi256ELi64ELi64ELi8ELi4ELi2ELi2ELb0ELb0EN7cutlass10bfloat16_tE19Flash_kernel_traitsILi256ELi64ELi64ELi8ES3_EELb1ELb1ELb0ELb0ELb0ELb0ELb0EEEvNS_16Flash_bwd_paramsE,@function
        .size           _ZN5flash44flash_bwd_dq_dk_dv_loop_seqk_parallel_kernelI23Flash_bwd_kernel_traitsILi256ELi64ELi64ELi8ELi4ELi2ELi2ELb0ELb0EN7cutlass10bfloat16_tE19Flash_kernel_traitsILi256ELi64ELi64ELi8ES3_EELb1ELb1ELb0ELb0ELb0ELb0ELb0EEEvNS_16Flash_bwd_paramsE,(.L_x_1040 - _ZN5flash44flash_bwd_dq_dk_dv_loop_seqk_parallel_kernelI23Flash_bwd_kernel_traitsILi256ELi64ELi64ELi8ELi4ELi2ELi2ELb0ELb0EN7cutlass10bfloat16_tE19Flash_kernel_traitsILi256ELi64ELi64ELi8ES3_EELb1ELb1ELb0ELb0ELb0ELb0ELb0EEEvNS_16Flash_bwd_paramsE)
        .other          _ZN5flash44flash_bwd_dq_dk_dv_loop_seqk_parallel_kernelI23Flash_bwd_kernel_traitsILi256ELi64ELi64ELi8ELi4ELi2ELi2ELb0ELb0EN7cutlass10bfloat16_tE19Flash_kernel_traitsILi256ELi64ELi64ELi8ES3_EELb1ELb1ELb0ELb0ELb0ELb0ELb0EEEvNS_16Flash_bwd_paramsE,@"STO_CUDA_ENTRY STV_DEFAULT"
_ZN5flash44flash_bwd_dq_dk_dv_loop_seqk_parallel_kernelI23Flash_bwd_kernel_traitsILi256ELi64ELi64ELi8ELi4ELi2ELi2ELb0ELb0EN7cutlass10bfloat16_tE19Flash_kernel_traitsILi256ELi64ELi64ELi8ES3_EELb1ELb1ELb0ELb0ELb0ELb0ELb0EEEvNS_16Flash_bwd_paramsE:
.text._ZN5flash44flash_bwd_dq_dk_dv_loop_seqk_parallel_kernelI23Flash_bwd_kernel_traitsILi256ELi64ELi64ELi8ELi4ELi2ELi2ELb0ELb0EN7cutlass10bfloat16_tE19Flash_kernel_traitsILi256ELi64ELi64ELi8ES3_EELb1ELb1ELb0ELb0ELb0ELb0ELb0EEEvNS_16Flash_bwd_paramsE:
        /* <DEDUP_REMOVED lines=16> */
[----:B------:R-:W-:Y:S01]  /*0100*/  IMAD.MOV.U32 R249, RZ, RZ, -0x10 ;  /* 0xfffffff0fff97424 */ /* 0x000fe200078e00ff */
[----:B------:R-:W-:Y:S02]  /*0110*/  ULDC.U8 UR9, c[0x0][0x328] ;  /* 0x0000ca0000097ab9 */ /* 0x000fe40000000000 */
        /* <DEDUP_REMOVED lines=13> */
[----:B------:R-:W-:Y:S01]  /*01f0*/  USHF.R.S32.HI UR9, URZ, 0x1f, UR35 ;  /* 0x0000001f3f097899 */ /* 0x000fe20008011423 */
[CC--:B------:R-:W-:Y:S01]  /*0200*/  LEA.HI R11, R6.reuse, R5.reuse, RZ, 0x3 ;  /* 0x00000005060b7211 */ /* 0x0c0fe200078f18ff */
[----:B------:R-:W-:Y:S01]  /*0210*/  UIMAD.WIDE UR38, UR48, UR38, URZ ;  /* 0x00000026302672a5 */ /* 0x000fe2000f8e023f */
[CC--:B------:R-:W-:Y:S01]  /*0220*/  LEA.HI R2, R6.reuse, R5.reuse, RZ, 0x4 ;  /* 0x0000000506027211 */ /* 0x0c0fe200078f20ff */
[----:B---3--:R-:W-:Y:S01]  /*0230*/  UIMAD UR49, UR36, UR48, URZ ;  /* 0x00000030243172a4 */ /* 0x008fe2000f8e023f */
[CC--:B------:R-:W-:Y:S01]  /*0240*/  LEA.HI R13, R6.reuse, R5.reuse, RZ, 0x7 ;  /* 0x00000005060d7211 */ /* 0x0c0fe200078f38ff */
[----:B------:R-:W-:Y:S01]  /*0250*/  UIMAD UR58, UR7, UR6, UR58 ;  /* 0x00000006073a72a4 */ /* 0x000fe2000f8e023a */
[CC--:B------:R-:W-:Y:S01]  /*0260*/  LEA.HI R14, R6.reuse, R5.reuse, RZ, 0x6 ;  /* 0x00000005060e7211 */ /* 0x0c0fe200078f30ff */
[----:B------:R-:W-:Y:S01]  /*0270*/  UIMAD UR48, UR48, UR12, URZ ;  /* 0x0000000c303072a4 */ /* 0x000fe2000f8e023f */
[----:B------:R-:W-:Y:S01]  /*0280*/  LEA.HI R6, R6, R5, RZ, 0x2 ;  /* 0x0000000506067211 */ /* 0x000fe200078f10ff */
[----:B------:R-:W-:Y:S01]  /*0290*/  UIMAD UR6, UR35, UR13, UR36 ;  /* 0x0000000d230672a4 */ /* 0x000fe2000f8e0224 */
[----:B------:R-:W-:Y:S01]  /*02a0*/  LOP3.LUT R4, R3, 0xffffffe0, RZ, 0xc0, !PT ;  /* 0xffffffe003047812 */ /* 0x000fe200078ec0ff */
[----:B------:R-:W-:Y:S01]  /*02b0*/  ULDC UR14, c[0x0][0x1c0] ;  /* 0x00007000000e7ab9 */ /* 0x000fe20000000800 */
        /* <DEDUP_REMOVED lines=13> */
[----:B------:R-:W-:Y:S01]  /*0390*/  UIMAD UR55, UR8, UR35, URZ ;  /* 0x00000023083772a4 */ /* 0x000fe2000f8e023f */
        /* <DEDUP_REMOVED lines=8> */
[----:B------:R-:W-:Y:S01]  /*0420*/  LOP3.LUT R3, R4, 0xfffffffe, RZ, 0xc0, !PT ;  /* 0xfffffffe04037812 */ /* 0x000fe200078ec0ff */
[C---:B------:R-:W-:Y:S01]  /*0430*/  IMAD.IADD R16, R0.reuse, 0x1, -R7 ;  /* 0x0000000100107824 */ /* 0x040fe200078e0a07 */
[----:B------:R-:W-:Y:S01]  /*0440*/  SHF.R.S32.HI R17, RZ, 0x7, R13 ;  /* 0x00000007ff117819 */ /* 0x000fe2000001140d */
[----:B------:R-:W-:Y:S01]  /*0450*/  IMAD.IADD R227, R0, 0x1, -R2 ;  /* 0x0000000100e37824 */ /* 0x000fe200078e0a02 */
[--C-:B------:R-:W-:Y:S01]  /*0460*/  SHF.R.S32.HI R0, RZ, 0x1f, R6.reuse ;  /* 0x0000001fff007819 */ /* 0x100fe20000011406 */
[----:B------:R-:W-:Y:S01]  /*0470*/  IMAD.IADD R7, R5, 0x1, -R3 ;  /* 0x0000000105077824 */ /* 0x000fe200078e0a03 */
[----:B------:R-:W-:Y:S01]  /*0480*/  SHF.R.S32.HI R3, RZ, 0x2, R6 ;  /* 0x00000002ff037819 */ /* 0x000fe20000011406 */
[----:B------:R-:W-:Y:S01]  /*0490*/  STL [R1+0x58], R16 ;  /* 0x0000581001007387 */ /* 0x000fe20000100800 */
[----:B------:R-:W-:Y:S01]  /*04a0*/  SHF.R.S32.HI R2, RZ, 0x3, R11 ;  /* 0x00000003ff027819 */ /* 0x000fe2000001140b */
[----:B------:R-:W-:Y:S01]  /*04b0*/  IMAD.SHL.U32 R221, R7, 0x200, RZ ;  /* 0x0000020007dd7824 */ /* 0x000fe200078e00ff */
[----:B------:R-:W-:Y:S01]  /*04c0*/  LEA.HI R0, R0, R3, RZ, 0x3 ;  /* 0x0000000300007211 */ /* 0x000fe200078f18ff */
[----:B------:R-:W-:Y:S01]  /*04d0*/  ULDC UR52, c[0x0][0x214] ;  /* 0x0000850000347ab9 */ /* 0x000fe20000000800 */
[----:B------:R-:W-:Y:S01]  /*04e0*/  SHF.R.S32.HI R5, RZ, 0x1f, R9 ;  /* 0x0000001fff057819 */ /* 0x000fe20000011409 */
[----:B------:R-:W-:Y:S01]  /*04f0*/  IMAD.SHL.U32 R2, R2, 0x40, RZ ;  /* 0x0000004002027824 */ /* 0x000fe200078e00ff */
[----:B------:R-:W-:Y:S01]  /*0500*/  LOP3.LUT R0, R0, 0xfffffff8, RZ, 0xc0, !PT ;  /* 0xfffffff800007812 */ /* 0x000fe200078ec0ff */
[----:B------:R-:W-:Y:S01]  /*0510*/  ULDC UR59, c[0x0][0x1c8] ;  /* 0x00007200003b7ab9 */ /* 0x000fe20000000800 */
[C---:B------:R-:W-:Y:S01]  /*0520*/  LOP3.LUT P4, RZ, R8.reuse, 0x4, RZ, 0xc0, !PT ;  /* 0x0000000408ff7812 */ /* 0x040fe2000788c0ff */
[----:B------:R-:W-:Y:S01]  /*0530*/  ULDC.U8 UR10, c[0x0][0x3d0] ;  /* 0x0000f400000a7ab9 */ /* 0x000fe20000000000 */
[----:B------:R-:W-:Y:S01]  /*0540*/  LOP3.LUT P3, RZ, R8, 0x2, RZ, 0xc0, !PT ;  /* 0x0000000208ff7812 */ /* 0x000fe2000786c0ff */
[----:B------:R-:W-:Y:S01]  /*0550*/  IMAD.IADD R4, R3, 0x1, -R0 ;  /* 0x0000000103047824 */ /* 0x000fe200078e0a00 */
[----:B------:R-:W-:Y:S01]  /*0560*/  LOP3.LUT R0, R2, 0x1c0, RZ, 0xc0, !PT ;  /* 0x000001c002007812 */ /* 0x000fe200078ec0ff */
[----:B------:R-:W-:Y:S01]  /*0570*/  ULDC UR53, c[0x0][0x224] ;  /* 0x0000890000357ab9 */ /* 0x000fe20000000800 */
[----:B------:R-:W-:Y:S01]  /*0580*/  SHF.R.S32.HI R3, RZ, 0x1f, R10 ;  /* 0x0000001fff037819 */ /* 0x000fe2000001140a */
[----:B------:R-:W-:Y:S01]  /*0590*/  @UP5 UIMAD UR57, UR35, UR52, URZ ;  /* 0x00000034233952a4 */ /* 0x000fe2000f8e023f */
[----:B------:R-:W-:Y:S01]  /*05a0*/  SHF.R.U32.HI R2, RZ, 0x3, R0 ;  /* 0x00000003ff027819 */ /* 0x000fe20000011600 */
[----:B------:R-:W-:Y:S01]  /*05b0*/  UMOV UR40, URZ ;  /* 0x0000003f00287c82 */ /* 0x000fe20008000000 */
[----:B------:R-:W-:Y:S01]  /*05c0*/  LOP3.LUT R0, R0, 0x38, R244, 0xf8, !PT ;  /* 0x0000003800007812 */ /* 0x000fe200078ef8f4 */
[----:B------:R-:W-:Y:S01]  /*05d0*/  ULDC.64 UR4, c[0x0][0x118] ;  /* 0x0000460000047ab9 */ /* 0x000fe20000000a00 */
[----:B------:R-:W-:Y:S01]  /*05e0*/  LEA.HI R246, R3, R10, RZ, 0x2 ;  /* 0x0000000a03f67211 */ /* 0x000fe200078f10ff */
[----:B------:R-:W-:Y:S01]  /*05f0*/  ULDC.U8 UR32, c[0x0][0x2d8] ;  /* 0x0000b60000207ab9 */ /* 0x000fe20000000000 */
[----:B------:R-:W-:Y:S01]  /*0600*/  LEA.HI R10, R5, R9, RZ, 0x3 ;  /* 0x00000009050a7211 */ /* 0x000fe200078f18ff */
[----:B------:R-:W-:Y:S01]  /*0610*/  ULOP3.LUT UR59, UR36, UR59, URZ, 0x3c, !UPT ;  /* 0x0000003b243b7292 */ /* 0x000fe2000f8e3c3f */
[----:B------:R-:W-:Y:S01]  /*0620*/  LOP3.LUT R6, R0, R2, RZ, 0x3c, !PT ;  /* 0x0000000200067212 */ /* 0x000fe200078e3cff */
[----:B------:R-:W-:Y:S01]  /*0630*/  IMAD.SHL.U32 R0, R8, 0x40, RZ ;  /* 0x0000004008007824 */ /* 0x000fe200078e00ff */
[----:B------:R-:W-:Y:S01]  /*0640*/  LOP3.LUT R2, R10, 0xfffffff8, RZ, 0xc0, !PT ;  /* 0xfffffff80a027812 */ /* 0x000fe200078ec0ff */
[----:B------:R-:W-:Y:S01]  /*0650*/  IMAD.U32 R8, RZ, RZ, UR9 ;  /* 0x00000009ff087e24 */ /* 0x000fe2000f8e00ff */
[----:B------:R-:W-:Y:S01]  /*0660*/  LOP3.LUT R3, R4, 0x1, RZ, 0xc0, !PT ;  /* 0x0000000104037812 */ /* 0x000fe200078ec0ff */
[----:B------:R-:W-:Y:S01]  /*0670*/  UISETP.NE.AND UP6, UPT, UR10, URZ, UPT ;  /* 0x0000003f0a00728c */ /* 0x000fe2000bfc5270 */
[----:B------:R-:W-:Y:S01]  /*0680*/  LOP3.LUT R0, R0, 0x1c0, RZ, 0xc0, !PT ;  /* 0x000001c000007812 */ /* 0x000fe200078ec0ff */
[----:B------:R-:W-:Y:S01]  /*0690*/  IMAD.IADD R9, R9, 0x1, -R2 ;  /* 0x0000000109097824 */ /* 0x000fe200078e0a02 */
[----:B------:R-:W-:Y:S01]  /*06a0*/  ISETP.NE.U32.AND P0, PT, R3, 0x1, PT ;  /* 0x000000010300780c */ /* 0x000fe20003f05070 */
[----:B------:R-:W-:Y:S01]  /*06b0*/  IMAD.SHL.U32 R2, R227, 0x10, RZ ;  /* 0x00000010e3027824 */ /* 0x000fe200078e00ff */
[----:B------:R-:W-:Y:S01]  /*06c0*/  LOP3.LUT R217, R0, 0x8, R11, 0xf8, !PT ;  /* 0x0000000800d97812 */ /* 0x000fe200078ef80b */
[----:B------:R-:W-:Y:S01]  /*06d0*/  IMAD.U32 R3, RZ, RZ, UR15 ;  /* 0x0000000fff037e24 */ /* 0x000fe2000f8e00ff */
[C---:B------:R-:W-:Y:S01]  /*06e0*/  R2P PR, R4.reuse, 0x6 ;  /* 0x0000000604007804 */ /* 0x040fe20000000000 */
[----:B------:R-:W-:Y:S01]  /*06f0*/  IMAD.SHL.U32 R3, R4, 0x40, RZ ;  /* 0x0000004004037824 */ /* 0x000fe200078e00ff */
        /* <DEDUP_REMOVED lines=8> */
[----:B------:R-:W-:Y:S01]  /*0780*/  LOP3.LUT R221, R221, R5, R0, 0xf6, !PT ;  /* 0x00000005dddd7212 */ /* 0x000fe200078ef600 */
[----:B------:R-:W-:Y:S01]  /*0790*/  IMAD.SHL.U32 R5, R17, 0x20, RZ ;  /* 0x0000002011057824 */ /* 0x000fe200078e00ff */
[----:B------:R-:W-:Y:S01]  /*07a0*/  LOP3.LUT R0, R3, 0x1c0, RZ, 0xc0, !PT ;  /* 0x000001c003007812 */ /* 0x000fe200078ec0ff */
[----:B------:R-:W-:Y:S01]  /*07b0*/  IMAD.IADD R217, R2, 0x1, R217 ;  /* 0x0000000102d97824 */ /* 0x000fe200078e02d9 */
[----:B------:R-:W-:Y:S01]  /*07c0*/  SHF.R.S32.HI R2, RZ, 0x6, R14 ;  /* 0x00000006ff027819 */ /* 0x000fe2000001140e */
[----:B------:R-:W-:Y:S01]  /*07d0*/  UIMAD UR54, UR39, UR44, URZ ;  /* 0x0000002c273672a4 */ /* 0x000fe2000f8e023f */
[----:B------:R-:W-:Y:S01]  /*07e0*/  SHF.R.U32.HI R3, RZ, 0x3, R0 ;  /* 0x00000003ff037819 */ /* 0x000fe20000011600 */
[----:B------:R-:W-:Y:S01]  /*07f0*/  IMAD.SHL.U32 R218, R217, 0x2, RZ ;  /* 0x00000002d9da7824 */ /* 0x000fe200078e00ff */
[----:B------:R-:W-:Y:S01]  /*0800*/  SEL R220, R220, 0xffffffc0, !P4 ;  /* 0xffffffc0dcdc7807 */ /* 0x000fe20006000000 */
[C---:B------:R-:W-:Y:S01]  /*0810*/  IMAD R4, R2.reuse, 0x200, R6 ;  /* 0x0000020002047824 */ /* 0x040fe200078e0206 */
[----:B------:R-:W-:Y:S01]  /*0820*/  SEL R249, R249, 0x10, !P0 ;  /* 0x00000010f9f97807 */ /* 0x000fe20004000000 */
[----:B------:R-:W-:Y:S01]  /*0830*/  IMAD.SHL.U32 R2, R2, 0x8, RZ ;  /* 0x0000000802027824 */ /* 0x000fe200078e00ff */
[----:B------:R-:W-:Y:S01]  /*0840*/  SHF.R.S32.HI R246, RZ, 0x2, R246 ;  /* 0x00000002fff67819 */ /* 0x000fe200000114f6 */
[----:B------:R-:W-:Y:S01]  /*0850*/  USHF.R.S32.HI UR56, URZ, 0x1f, UR49 ;  /* 0x0000001f3f387899 */ /* 0x000fe20008011431 */
[----:B------:R1:W-:Y:S01]  /*0860*/  STL [R1+0x5c], R4 ;  /* 0x00005c0401007387 */ /* 0x0003e20000100800 */
[----:B------:R-:W-:Y:S01]  /*0870*/  UIMAD UR53, UR7, UR53, URZ ;  /* 0x00000035073572a4 */ /* 0x000fe2000f8e023f */
[----:B------:R-:W-:Y:S01]  /*0880*/  LOP3.LUT R2, R2, 0x18, RZ, 0xc0, !PT ;  /* 0x0000001802027812 */ /* 0x000fe200078ec0ff */
[----:B------:R-:W-:Y:S01]  /*0890*/  IMAD R246, R16, 0x10, R246 ;  /* 0x0000001010f67824 */ /* 0x000fe200078e02f6 */
[----:B------:R-:W-:-:S02]  /*08a0*/  @!UP5 UIMAD UR52, UR8, UR52, URZ ;  /* 0x000000340834d2a4 */ /* 0x000fc4000f8e023f */
[----:B------:R-:W-:Y:S02]  /*08b0*/  USHF.R.S32.HI UR51, URZ, 0x1f, UR47 ;  /* 0x0000001f3f337899 */ /* 0x000fe4000801142f */
[----:B------:R-:W-:Y:S02]  /*08c0*/  USHF.R.S32.HI UR50, URZ, 0x1f, UR46 ;  /* 0x0000001f3f327899 */ /* 0x000fe4000801142e */
[----:B------:R-:W-:Y:S01]  /*08d0*/  UMOV UR41, 0xffff8000 ;  /* 0xffff800000297882 */ /* 0x000fe20000000000 */
[----:B-1----:R-:W-:-:S05]  /*08e0*/  IMAD.SHL.U32 R4, R7, 0x20, RZ ;  /* 0x0000002007047824 */ /* 0x002fca00078e00ff */
[----:B------:R-:W-:Y:S02]  /*08f0*/  LOP3.LUT R6, R2, 0x20, R4, 0xf8, !PT ;  /* 0x0000002002067812 */ /* 0x000fe400078ef804 */
[----:B------:R-:W-:Y:S02]  /*0900*/  LOP3.LUT R4, R0, 0x20, R5, 0xf8, !PT ;  /* 0x0000002000047812 */ /* 0x000fe400078ef805 */
[----:B------:R-:W-:Y:S01]  /*0910*/  LOP3.LUT R5, R3, R0, R2, 0x1e, !PT ;  /* 0x0000000003057212 */ /* 0x000fe200078e1e02 */
[----:B------:R-:W-:Y:S01]  /*0920*/  IMAD.SHL.U32 R0, R15, 0x2, RZ ;  /* 0x000000020f007824 */ /* 0x000fe200078e00ff */
[----:B------:R-:W-:Y:S01]  /*0930*/  LOP3.LUT R3, R4, R3, RZ, 0x3c, !PT ;  /* 0x0000000304037212 */ /* 0x000fe200078e3cff */
[----:B------:R-:W-:Y:S02]  /*0940*/  IMAD.SHL.U32 R4, R9, 0x40, RZ ;  /* 0x0000004009047824 */ /* 0x000fe400078e00ff */
[--C-:B------:R-:W-:Y:S02]  /*0950*/  IMAD R2, R16, 0x400, R0.reuse ;  /* 0x0000040010027824 */ /* 0x100fe400078e0200 */
[----:B------:R-:W-:-:S02]  /*0960*/  IMAD R0, R227, 0x400, R0 ;  /* 0x00000400e3007824 */ /* 0x000fc400078e0200 */
[----:B------:R-:W-:Y:S01]  /*0970*/  IMAD.IADD R247, R2, 0x1, R3 ;  /* 0x0000000102f77824 */ /* 0x000fe200078e0203 */
[----:B------:R-:W-:Y:S01]  /*0980*/  LOP3.LUT R2, R4, 0x1c0, RZ, 0xc0, !PT ;  /* 0x000001c004027812 */ /* 0x000fe200078ec0ff */
[----:B------:R-:W-:Y:S02]  /*0990*/  IMAD.IADD R8, R0, 0x1, R5 ;  /* 0x0000000100087824 */ /* 0x000fe400078e0205 */
[----:B------:R-:W-:Y:S01]  /*09a0*/  IMAD.SHL.U32 R0, R7, 0x8, RZ ;  /* 0x0000000807007824 */ /* 0x000fe200078e00ff */
[----:B------:R-:W-:Y:S01]  /*09b0*/  SHF.R.U32.HI R3, RZ, 0x3, R2 ;  /* 0x00000003ff037819 */ /* 0x000fe20000011602 */
[----:B------:R-:W-:Y:S02]  /*09c0*/  IMAD.SHL.U32 R4, R10, 0x40, RZ ;  /* 0x000000400a047824 */ /* 0x000fe400078e00ff */
[----:B------:R-:W-:Y:S01]  /*09d0*/  IMAD.SHL.U32 R247, R247, 0x2, RZ ;  /* 0x00000002f7f77824 */ /* 0x000fe200078e00ff */
[----:B------:R-:W-:Y:S02]  /*09e0*/  LOP3.LUT R5, R2, 0x8, R0, 0xf8, !PT ;  /* 0x0000000802057812 */ /* 0x000fe400078ef800 */
[----:B------:R-:W-:Y:S01]  /*09f0*/  LOP3.LUT R2, R3, R6, R2, 0x1e, !PT ;  /* 0x0000000603027212 */ /* 0x000fe200078e1e02 */
[----:B------:R-:W-:Y:S01]  /*0a00*/  IMAD.IADD R250, R247, 0x1, R249 ;  /* 0x00000001f7fa7824 */ /* 0x000fe200078e02f9 */
[----:B------:R-:W-:-:S02]  /*0a10*/  LOP3.LUT R0, R4, 0xfffffe00, RZ, 0xc0, !PT ;  /* 0xfffffe0004007812 */ /* 0x000fc400078ec0ff */
[----:B------:R-:W-:Y:S02]  /*0a20*/  LOP3.LUT R3, R5, R3, RZ, 0x3c, !PT ;  /* 0x0000000305037212 */ /* 0x000fe400078e3cff */
[----:B------:R-:W-:Y:S01]  /*0a30*/  LOP3.LUT R232, R2, R0, RZ, 0xfc, !PT ;  /* 0x0000000002e87212 */ /* 0x000fe200078efcff */
[--C-:B------:R-:W-:Y:S01]  /*0a40*/  IMAD R233, R16, 0x400, R0.reuse ;  /* 0x0000040010e97824 */ /* 0x100fe200078e0200 */
[----:B------:R-:W-:Y:S01]  /*0a50*/  LEA R2, R8, 0x18000, 0x1 ;  /* 0x0001800008027811 */ /* 0x000fe200078e08ff */
[----:B------:R-:W-:Y:S01]  /*0a60*/  IMAD R227, R227, 0x400, R0 ;  /* 0x00000400e3e37824 */ /* 0x000fe200078e0200 */
[----:B------:R-:W-:Y:S01]  /*0a70*/  IADD3 R248, R247, 0x20, RZ ;  /* 0x00000020f7f87810 */ /* 0x000fe20007ffe0ff */
[----:B------:R-:W-:Y:S01]  /*0a80*/  IMAD.IADD R233, R233, 0x1, R3 ;  /* 0x00000001e9e97824 */ /* 0x000fe200078e0203 */
[C---:B------:R-:W-:Y:S01]  /*0a90*/  IADD3 R0, R2.reuse, 0x40, RZ ;  /* 0x0000004002007810 */ /* 0x040fe20007ffe0ff */
[----:B------:R1:W-:Y:S01]  /*0aa0*/  STL [R1+0x4c], R2 ;  /* 0x00004c0201007387 */ /* 0x0003e20000100800 */
[----:B------:R-:W-:Y:S01]  /*0ab0*/  @P2 IADD3 R0, R2, -0x40, RZ ;  /* 0xffffffc002002810 */ /* 0x000fe20007ffe0ff */
[----:B------:R-:W-:Y:S01]  /*0ac0*/  IMAD.IADD R227, R3, 0x1, R227 ;  /* 0x0000000103e37824 */ /* 0x000fe200078e02e3 */
[----:B------:R-:W-:Y:S01]  /*0ad0*/  @P1 IADD3 R248, R247, -0x20, RZ ;  /* 0xffffffe0f7f81810 */ /* 0x000fe20007ffe0ff */
[----:B------:R-:W-:-:S02]  /*0ae0*/  IMAD.MOV.U32 R3, RZ, RZ, 0x20 ;  /* 0x00000020ff037424 */ /* 0x000fc400078e00ff */
[----:B------:R1:W-:Y:S01]  /*0af0*/  STL [R1+0x50], R0 ;  /* 0x0000500001007387 */ /* 0x0003e20000100800 */
[----:B------:R-:W-:Y:S01]  /*0b00*/  LEA R227, R227, 0x28000, 0x1 ;  /* 0x00028000e3e37811 */ /* 0x000fe200078e08ff */
[----:B------:R-:W-:Y:S01]  /*0b10*/  IMAD.IADD R249, R249, 0x1, R248 ;  /* 0x00000001f9f97824 */ /* 0x000fe200078e02f8 */
[----:B------:R-:W-:-:S05]  /*0b20*/  SEL R3, R3, 0xffffffe0, !P3 ;  /* 0xffffffe003037807 */ /* 0x000fca0005800000 */
[C---:B------:R-:W-:Y:S02]  /*0b30*/  IMAD R3, R217.reuse, 0x2, R3 ;  /* 0x00000002d9037824 */ /* 0x040fe400078e0203 */
[--C-:B------:R-:W-:Y:S02]  /*0b40*/  IMAD R217, R217, 0x2, R220.reuse ;  /* 0x00000002d9d97824 */ /* 0x100fe400078e02dc */
[----:B------:R-:W-:Y:S02]  /*0b50*/  IMAD.IADD R216, R220, 0x1, R3 ;  /* 0x00000001dcd87824 */ /* 0x000fe400078e0203 */
[C---:B------:R-:W-:Y:S02]  /*0b60*/  IMAD R220, R221.reuse, 0x2, R220 ;  /* 0x00000002dddc7824 */ /* 0x040fe400078e02dc */
[----:B------:R-:W-:Y:S02]  /*0b70*/  IMAD.SHL.U32 R221, R221, 0x2, RZ ;  /* 0x00000002dddd7824 */ /* 0x000fe400078e00ff */
.L_x_775:
        /* <DEDUP_REMOVED lines=24> */
[----:B-1--4-:R2:W4:Y:S01]  /*0d00*/  @P2 LDG.E R2, [R4.64+0x4] ;  /* 0x0000040404022981 */ /* 0x012522000c1e1900 */
[----:B------:R-:W-:Y:S01]  /*0d10*/  UIADD3.X UR9, UR12, UR9, URZ, UP0, !UPT ;  /* 0x000000090c097290 */ /* 0x000fe200087fe43f */
[----:B------:R-:W-:Y:S01]  /*0d20*/  PLOP3.LUT P0, PT, PT, PT, UP2, 0x80, 0x0 ;  /* 0x000000000000781c */ /* 0x000fe20003f0f028 */
[----:B------:R-:W-:-:S02]  /*0d30*/  IMAD.U32 R6, RZ, RZ, UR6 ;  /* 0x00000006ff067e24 */ /* 0x000fc4000f8e00ff */
        /* <DEDUP_REMOVED lines=38> */
.L_x_729:
        /* <DEDUP_REMOVED lines=21> */
[----:B------:R-:W-:Y:S02]  /*10f0*/  UIADD3 UR6, UR31, 0x3f, URZ ;  /* 0x0000003f1f067890 */ /* 0x000fe4000fffe03f */
[----:B------:R-:W-:Y:S02]  /*1100*/  ULDC.64 UR10, c[0x0][0x178] ;  /* 0x00005e00000a7ab9 */ /* 0x000fe40000000a00 */
[----:B------:R-:W-:Y:S02]  /*1110*/  UISETP.NE.AND UP0, UPT, UR34, -0x1, UPT ;  /* 0xffffffff2200788c */ /* 0x000fe4000bf05270 */
[----:B------:R-:W-:Y:S02]  /*1120*/  UIMAD UR7, UR37, UR10, URZ ;  /* 0x0000000a250772a4 */ /* 0x000fe4000f8e023f */
[----:B------:R-:W-:Y:S02]  /*1130*/  UISETP.NE.AND UP2, UPT, UR13, -0x1, UPT ;  /* 0xffffffff0d00788c */ /* 0x000fe4000bf45270 */
[----:B------:R-:W-:Y:S01]  /*1140*/  USHF.R.S32.HI UR12, URZ, 0x1f, UR6 ;  /* 0x0000001f3f0c7899 */ /* 0x000fe20008011406 */
[----:B------:R-:W-:Y:S01]  /*1150*/  PLOP3.LUT P1, PT, PT, PT, UP0, 0x80, 0x0 ;  /* 0x000000000000781c */ /* 0x000fe20003f2f008 */
[----:B------:R-:W-:-:S02]  /*1160*/  UIMAD.WIDE.U32 UR8, UR35, UR10, URZ ;  /* 0x0000000a230872a5 */ /* 0x000fc4000f8e003f */
[----:B------:R-:W-:Y:S02]  /*1170*/  UIMAD UR14, UR35, UR11, UR7 ;  /* 0x0000000b230e72a4 */ /* 0x000fe4000f8e0207 */
[----:B------:R-:W-:Y:S02]  /*1180*/  ULEA.HI UR12, UR12, UR6, URZ, 0x6 ;  /* 0x000000060c0c7291 */ /* 0x000fe4000f8f303f */
[----:B------:R-:W-:Y:S02]  /*1190*/  ULDC.64 UR10, c[0x0][0x190] ;  /* 0x00006400000a7ab9 */ /* 0x000fe40000000a00 */
[----:B------:R-:W-:Y:S02]  /*11a0*/  UIMAD.WIDE.U32 UR6, UR13, UR10, URZ ;  /* 0x0000000a0d0672a5 */ /* 0x000fe4000f8e003f */
[----:B------:R-:W-:Y:S02]  /*11b0*/  UIMAD UR10, UR13, UR11, URZ ;  /* 0x0000000b0d0a72a4 */ /* 0x000fe4000f8e023f */
[----:B------:R-:W-:-:S02]  /*11c0*/  @UP0 UIADD3 UR11, UR33, UR34, URZ ;  /* 0x00000022210b0290 */ /* 0x000fc4000fffe03f */
[----:B------:R-:W-:Y:S02]  /*11d0*/  UIADD3 UR24, UR9, UR14, URZ ;  /* 0x0000000e09187290 */ /* 0x000fe4000fffe03f */
[----:B------:R-:W-:Y:S02]  /*11e0*/  USEL UR26, UR8, UR6, !UP2 ;  /* 0x00000006081a7287 */ /* 0x000fe4000d000000 */
[----:B------:R-:W-:Y:S02]  /*11f0*/  @UP2 UIADD3 UR24, UR7, UR10, URZ ;  /* 0x0000000a07182290 */ /* 0x000fe4000fffe03f */
[----:B------:R-:W-:Y:S02]  /*1200*/  ULDC.64 UR8, c[0x0][0x198] ;  /* 0x0000660000087ab9 */ /* 0x000fe40000000a00 */
[----:B------:R-:W-:Y:S02]  /*1210*/  @UP0 UIMAD.WIDE.U32 UR6, UR11, UR8, URZ ;  /* 0x000000080b0602a5 */ /* 0x000fe4000f8e003f */
[----:B------:R-:W-:-:S02]  /*1220*/  ULOP3.LUT UR8, UR12, 0xffffffc0, URZ, 0xc0, !UPT ;  /* 0xffffffc00c087892 */ /* 0x000fc4000f8ec03f */
        /* <DEDUP_REMOVED lines=18> */
.L_x_731:
        /* <DEDUP_REMOVED lines=42> */
.L_x_732:
        /* <DEDUP_REMOVED lines=45> */
.L_x_733:
[----:B------:R-:W-:-:S04]  /*18c0*/  UMOV UR8, UR53 ;  /* 0x0000003500087c82 */ /* 0x000fc80008000000 */
.L_x_734:
[----:B------:R-:W-:Y:S01]  /*18d0*/  UIADD3 UR6, UP4, UP3, UR6, UR47, UR49 ;  /* 0x0000002f06067290 */ /* 0x000fe2000fb9e031 */
[----:B------:R-:W-:Y:S01]  /*18e0*/  IADD3 R12, P0, R14, UR17, RZ ;  /* 0x000000110e0c7c10 */ /* 0x000fe2000ff1e0ff */
[----:B------:R-:W-:Y:S01]  /*18f0*/  IMAD.U32 R6, RZ, RZ, UR17 ;  /* 0x00000011ff067e24 */ /* 0x000fe2000f8e00ff */
[----:B------:R-:W-:Y:S01]  /*1900*/  LEA.HI R2, R25, R26, RZ, 0x5 ;  /* 0x0000001a19027211 */ /* 0x000fe200078f28ff */
[----:B------:R-:W-:Y:S01]  /*1910*/  UIADD3 UR27, UP2, UP1, UR14, UR6, UR25 ;  /* 0x000000060e1b7290 */ /* 0x000fe2000f95e019 */
[----:B------:R-:W-:Y:S01]  /*1920*/  SHF.R.S32.HI R245, RZ, 0x1f, R244 ;  /* 0x0000001ffff57819 */ /* 0x000fe200000114f4 */
[----:B------:R-:W-:Y:S01]  /*1930*/  UIADD3.X UR6, UR9, UR51, UR56, UP4, UP3 ;  /* 0x0000003309067290 */ /* 0x000fe2000a7e6438 */
[----:B------:R-:W-:Y:S01]  /*1940*/  LOP3.LUT R0, R2, 0xffffffe0, RZ, 0xc0, !PT ;  /* 0xffffffe002007812 */ /* 0x000fe200078ec0ff */
[----:B------:R-:W-:Y:S01]  /*1950*/  IMAD.U32 R9, RZ, RZ, UR36 ;  /* 0x00000024ff097e24 */ /* 0x000fe2000f8e00ff */
[----:B------:R-:W-:Y:S01]  /*1960*/  SHF.R.S32.HI R2, RZ, 0x5, R2 ;  /* 0x00000005ff027819 */ /* 0x000fe20000011402 */
[----:B------:R-:W-:Y:S01]  /*1970*/  UIADD3.X UR25, UR10, UR6, UR11, UP2, UP1 ;  /* 0x000000060a197290 */ /* 0x000fe200097e240b */
[----:B------:R-:W-:Y:S01]  /*1980*/  IADD3 R4, P2, R244, UR15, RZ ;  /* 0x0000000ff4047c10 */ /* 0x000fe2000ff5e0ff */
[----:B------:R-:W-:Y:S01]  /*1990*/  IMAD.IADD R21, R26, 0x1, -R0 ;  /* 0x000000011a157824 */ /* 0x000fe200078e0a00 */
[----:B------:R-:W-:Y:S01]  /*19a0*/  ULDC.64 UR6, c[0x0][0x1a8] ;  /* 0x00006a0000067ab9 */ /* 0x000fe20000000a00 */
[----:B------:R-:W-:Y:S01]  /*19b0*/  IADD3.X R13, R23, UR28, RZ, P0, !PT ;  /* 0x0000001c170d7c10 */ /* 0x000fe200087fe4ff */
[----:B------:R-:W-:Y:S01]  /*19c0*/  UIMAD UR6, UR60, UR6, URZ ;  /* 0x000000063c0672a4 */ /* 0x000fe2000f8e023f */
[----:B------:R-:W-:Y:S01]  /*19d0*/  IMAD R0, R2, UR48, R21 ;  /* 0x0000003002007c24 */ /* 0x000fe2000f8e0215 */
[----:B------:R-:W-:Y:S01]  /*19e0*/  IADD3.X R5, R245, UR18, RZ, P2, !PT ;  /* 0x00000012f5057c10 */ /* 0x000fe200097fe4ff */
[----:B------:R-:W-:Y:S01]  /*19f0*/  IMAD.U32 R11, RZ, RZ, UR36 ;  /* 0x00000024ff0b7e24 */ /* 0x000fe2000f8e00ff */
[----:B------:R-:W-:Y:S01]  /*1a00*/  UIMAD UR14, UR36, UR7, UR6 ;  /* 0x00000007240e72a4 */ /* 0x000fe2000f8e0206 */
[----:B------:R-:W-:Y:S01]  /*1a10*/  IADD3 R27, R244, 0xc0, RZ ;  /* 0x000000c0f41b7810 */ /* 0x000fe20007ffe0ff */
[----:B------:R-:W-:Y:S01]  /*1a20*/  BSSY B1, `(.L_x_730) ;  /* 0x0000a38000017945 */ /* 0x000fe20003800000 */
[----:B------:R-:W-:Y:S01]  /*1a30*/  ULDC.64 UR6, c[0x0][0x370] ;  /* 0x0000dc0000067ab9 */ /* 0x000fe20000000a00 */
[----:B------:R-:W-:Y:S01]  /*1a40*/  IADD3 R2, P0, R0, UR27, RZ ;  /* 0x0000001b00027c10 */ /* 0x000fe2000ff1e0ff */
[----:B------:R-:W-:Y:S01]  /*1a50*/  UIMAD UR6, UR28, UR6, URZ ;  /* 0x000000061c0672a4 */ /* 0x000fe2000f8e023f */
[----:B------:R-:W-:Y:S01]  /*1a60*/  IMAD.WIDE.U32 R4, R6, c[0x0][0x370], R4 ;  /* 0x0000dc0006047a25 */ /* 0x000fe200078e0004 */
[----:B------:R1:W-:Y:S01]  /*1a70*/  STL [R1], R27 ;  /* 0x0000001b01007387 */ /* 0x0003e20000100800 */
[----:B------:R-:W-:Y:S01]  /*1a80*/  LEA.HI.X.SX32 R10, R0, UR25, 0x1, P0 ;  /* 0x00000019000a7c11 */ /* 0x000fe200080f0eff */
[----:B------:R-:W-:Y:S01]  /*1a90*/  UIMAD UR9, UR17, UR7, UR6 ;  /* 0x00000007110972a4 */ /* 0x000fe2000f8e0206 */
[----:B------:R-:W-:Y:S01]  /*1aa0*/  IMAD R0, R13, c[0x0][0x190], RZ ;  /* 0x000064000d007a24 */ /* 0x000fe200078e02ff */
[----:B------:R-:W-:Y:S01]  /*1ab0*/  LEA R234, P0, R2, c[0x0][0x350], 0x2 ;  /* 0x0000d40002ea7a11 */ /* 0x000fe200078010ff */
[----:B------:R-:W-:Y:S01]  /*1ac0*/  ULDC.64 UR6, c[0x0][0x378] ;  /* 0x0000de0000067ab9 */ /* 0x000fe20000000a00 */
[----:B------:R-:W-:Y:S01]  /*1ad0*/  IMAD.WIDE.U32 R6, R12, c[0x0][0x190], R244 ;  /* 0x000064000c067a25 */ /* 0x000fe200078e00f4 */
[----:B------:R-:W-:Y:S01]  /*1ae0*/  UIMAD UR6, UR60, UR6, URZ ;  /* 0x000000063c0672a4 */ /* 0x000fe2000f8e023f */
[----:B------:R-:W-:-:S02]  /*1af0*/  IADD3 R5, R5, UR9, RZ ;  /* 0x0000000905057c10 */ /* 0x000fc4000fffe0ff */
[----:B------:R-:W-:Y:S01]  /*1b00*/  IMAD R15, R12, c[0x0][0x194], R0 ;  /* 0x000065000c0f7a24 */ /* 0x000fe200078e0200 */
[----:B------:R-:W-:Y:S01]  /*1b10*/  UIMAD UR10, UR36, UR7, UR6 ;  /* 0x00000007240a72a4 */ /* 0x000fe2000f8e0206 */
[----:B------:R-:W-:Y:S01]  /*1b20*/  IADD3 R8, P2, R6, UR26, RZ ;  /* 0x0000001a06087c10 */ /* 0x000fe2000ff5e0ff */
[----:B------:R-:W-:Y:S01]  /*1b30*/  UIADD3 UR6, UR17, UR8, URZ ;  /* 0x0000000811067290 */ /* 0x000fe2000fffe03f */
[----:B------:R-:W-:Y:S01]  /*1b40*/  IMAD.WIDE.U32 R4, R9, c[0x0][0x378], R4 ;  /* 0x0000de0009047a25 */ /* 0x000fe200078e0004 */
[----:B------:R-:W-:Y:S01]  /*1b50*/  UIADD3 UR8, UR17, UR12, URZ ;  /* 0x0000000c11087290 */ /* 0x000fe2000fffe03f */
[----:B------:R-:W-:Y:S02]  /*1b60*/  LEA.HI.X R235, R2, c[0x0][0x354], R10, 0x2, P0 ;  /* 0x0000d50002eb7a11 */ /* 0x000fe400000f140a */
[----:B------:R-:W-:Y:S01]  /*1b70*/  ULDC.64 UR12, c[0x0][0x3c8] ;  /* 0x0000f200000c7ab9 */ /* 0x000fe20000000a00 */
[----:B------:R-:W-:Y:S01]  /*1b80*/  IADD3.X R9, R7, UR24, R15, P2, !PT ;  /* 0x0000001807097c10 */ /* 0x000fe200097fe40f */
[----:B------:R-:W-:Y:S01]  /*1b90*/  UMOV UR17, 0x4 ;  /* 0x0000000400117882 */ /* 0x000fe20000000000 */
[----:B------:R-:W-:Y:S01]  /*1ba0*/  IADD3 R7, R5, UR10, RZ ;  /* 0x0000000a05077c10 */ /* 0x000fe2000fffe0ff */
[----:B------:R-:W-:Y:S01]  /*1bb0*/  UIMAD.WIDE UR6, UR6, UR17, UR12 ;  /* 0x00000011060672a5 */ /* 0x000fe2000f8e020c */
[----:B------:R-:W-:Y:S01]  /*1bc0*/  IMAD R0, R23, c[0x0][0x370], RZ ;  /* 0x0000dc0017007a24 */ /* 0x000fe200078e02ff */
[C---:B------:R-:W-:Y:S01]  /*1bd0*/  IADD3 R252, R244.reuse, 0x40, RZ ;  /* 0x00000040f4fc7810 */ /* 0x040fe20007ffe0ff */
[----:B------:R-:W-:Y:S01]  /*1be0*/  ULDC UR13, c[0x0][0x2e8] ;  /* 0x0000ba00000d7ab9 */ /* 0x000fe20000000800 */
[----:B------:R-:W-:Y:S01]  /*1bf0*/  IMAD.MOV.U32 R6, RZ, RZ, R4 ;  /* 0x000000ffff067224 */ /* 0x000fe200078e0004 */
[----:B------:R-:W-:Y:S01]  /*1c00*/  IADD3 R251, R244, 0x80, RZ ;  /* 0x00000080f4fb7810 */ /* 0x000fe20007ffe0ff */
[----:B------:R-:W-:Y:S01]  /*1c10*/  IMAD.WIDE.U32 R10, R11, c[0x0][0x1a8], R8 ;  /* 0x00006a000b0a7a25 */ /* 0x000fe200078e0008 */
[----:B------:R-:W-:-:S02]  /*1c20*/  UMOV UR12, UR6 ;  /* 0x00000006000c7c82 */ /* 0x000fc40008000000 */
[----:B------:R-:W-:Y:S01]  /*1c30*/  UIADD3 UR6, -UR22, UR31, UR16 ;  /* 0x0000001f16067290 */ /* 0x000fe2000fffe110 */
[C---:B------:R-:W-:Y:S01]  /*1c40*/  IMAD R0, R14.reuse, c[0x0][0x374], R0 ;  /* 0x0000dd000e007a24 */ /* 0x040fe200078e0200 */
[----:B------:R-:W-:Y:S01]  /*1c50*/  IADD3 R17, R11, UR14, RZ ;  /* 0x0000000e0b117c10 */ /* 0x000fe2000fffe0ff */
[----:B------:R-:W-:Y:S01]  /*1c60*/  IMAD.WIDE.U32 R6, R14, c[0x0][0x370], R6 ;  /* 0x0000dc000e067a25 */ /* 0x000fe200078e0006 */
[----:B------:R-:W-:Y:S01]  /*1c70*/  UIADD3 UR6, UR6, -UR13, URZ ;  /* 0x8000000d06067290 */ /* 0x000fe2000fffe03f */
[----:B------:R-:W-:Y:S01]  /*1c80*/  LEA R241, P3, R10, c[0x0][0x160], 0x1 ;  /* 0x000058000af17a11 */ /* 0x000fe200078608ff */
[----:B------:R-:W-:Y:S01]  /*1c90*/  UMOV UR11, UR7 ;  /* 0x00000007000b7c82 */ /* 0x000fe20008000000 */
[----:B------:R-:W-:Y:S01]  /*1ca0*/  IMAD.IADD R2, R7, 0x1, R0 ;  /* 0x0000000107027824 */ /* 0x000fe200078e0200 */
[----:B------:R-:W-:Y:S01]  /*1cb0*/  USHF.R.S32.HI UR13, URZ, 0x1f, UR6 ;  /* 0x0000001f3f0d7899 */ /* 0x000fe20008011406 */
[----:B------:R-:W-:Y:S02]  /*1cc0*/  LEA R240, P2, R6, c[0x0][0x330], 0x1 ;  /* 0x0000cc0006f07a11 */ /* 0x000fe400078408ff */
[----:B------:R-:W-:Y:S01]  /*1cd0*/  LEA.HI.X R242, R10, c[0x0][0x164], R17, 0x1, P3 ;  /* 0x000059000af27a11 */ /* 0x000fe200018f0c11 */
[----:B------:R-:W-:Y:S01]  /*1ce0*/  ULEA.HI UR13, UR13, UR6, URZ, 0x6 ;  /* 0x000000060d0d7291 */ /* 0x000fe2000f8f303f */
[----:B------:R-:W-:Y:S01]  /*1cf0*/  LEA.HI.X R243, R6, c[0x0][0x334], R2, 0x1, P2 ;  /* 0x0000cd0006f37a11 */ /* 0x000fe200010f0c02 */
[----:B------:R-:W-:-:S02]  /*1d00*/  UIADD3 UR6, UR29, -0x1, URZ ;  /* 0xffffffff1d067890 */ /* 0x000fc4000fffe03f */
[----:B------:R-:W-:-:S04]  /*1d10*/  USHF.R.S32.HI UR13, URZ, 0x6, UR13 ;  /* 0x000000063f0d7899 */ /* 0x000fc8000801140d */
[----:B------:R-:W-:-:S04]  /*1d20*/  UISETP.LT.AND UP1, UPT, URZ, UR13, UPT ;  /* 0x0000000d3f00728c */ /* 0x000fc8000bf21270 */
[----:B------:R-:W-:-:S04]  /*1d30*/  USEL UR13, URZ, UR13, !UP1 ;  /* 0x0000000d3f0d7287 */ /* 0x000fc8000c800000 */
[----:B------:R-:W-:-:S03]  /*1d40*/  UISETP.GT.AND UP1, UPT, UR29, UR13, UPT ;  /* 0x0000000d1d00728c */ /* 0x000fc6000bf24270 */
[----:B------:R-:W-:Y:S02]  /*1d50*/  ULDC.64 UR28, c[0x0][0x200] ;  /* 0x00008000001c7ab9 */ /* 0x000fe40000000a00 */
[----:B------:R-:W-:Y:S01]  /*1d60*/  UIMAD.WIDE UR8, UR8, UR17, UR28 ;  /* 0x00000011080872a5 */ /* 0x000fe2000f8e021c */
[----:B------:R-:W-:-:S13]  /*1d70*/  PLOP3.LUT P0, PT, PT, PT, UP1, 0x80, 0x0 ;  /* 0x000000000000781c */ /* 0x000fda0003f0f018 */
[----:B------:R-:W-:Y:S05]  /*1d80*/  @P0 BRA `(.L_x_735) ;  /* 0x0000092000000947 */ /* 0x000fea0003800000 */
[----:B-1----:R-:W-:Y:S02]  /*1d90*/  @UP0 UIADD3 UR8, UR33, UR34, URZ ;  /* 0x0000002221080290 */ /* 0x002fe4000fffe03f */
        /* <DEDUP_REMOVED lines=17> */
.L_x_736:
        /* <DEDUP_REMOVED lines=18> */
.L_x_737:
        /* <DEDUP_REMOVED lines=35> */
.L_x_739:
[----:B------:R-:W-:Y:S05]  /*2200*/  BSYNC B0 ;  /* 0x0000000000007941 */ /* 0x000fea0003800000 */
.L_x_738:
        /* <DEDUP_REMOVED lines=21> */
.L_x_741:
[----:B------:R-:W-:Y:S05]  /*2360*/  BSYNC B0 ;  /* 0x0000000000007941 */ /* 0x000fea0003800000 */
.L_x_740:
        /* <DEDUP_REMOVED lines=31> */
.L_x_743:
[----:B------:R-:W-:Y:S05]  /*2560*/  BSYNC B0 ;  /* 0x0000000000007941 */ /* 0x000fea0003800000 */
.L_x_742:
        /* <DEDUP_REMOVED lines=20> */
.L_x_735:
[----:B-1----:R-:W2:Y:S01]  /*26b0*/  LDL R18, [R1+0x5c] ;  /* 0x00005c0001127983 */ /* 0x002ea20000100800 */
        /* <DEDUP_REMOVED lines=55> */
.L_x_746:
[----:B------:R-:W-:Y:S05]  /*2a30*/  BSYNC B0 ;  /* 0x0000000000007941 */ /* 0x000fea0003800000 */
.L_x_745:
        /* <DEDUP_REMOVED lines=48> */
.L_x_748:
[----:B------:R-:W-:Y:S05]  /*2d40*/  BSYNC B0 ;  /* 0x0000000000007941 */ /* 0x000fea0003800000 */
.L_x_747:
        /* <DEDUP_REMOVED lines=23> */
.L_x_750:
        /* <DEDUP_REMOVED lines=50> */
.L_x_751:
[----:B------:R-:W-:Y:S05]  /*31e0*/  BSYNC B0 ;  /* 0x0000000000007941 */ /* 0x000fea0003800000 */
.L_x_749:
        /* <DEDUP_REMOVED lines=21> */
.L_x_753:
        /* <DEDUP_REMOVED lines=49> */
.L_x_754:
[----:B------:R-:W-:Y:S05]  /*3650*/  BSYNC B0 ;  /* 0x0000000000007941 */ /* 0x000fea0003800000 */
.L_x_752:
[C---:B------:R-:W-:Y:S01]  /*3660*/  IADD3 R0, R246.reuse, 0x8, RZ ;  /* 0x00000008f6007810 */ /* 0x040fe20007ffe0ff */
[----:B--23--:R-:W-:Y:S01]  /*3670*/  IMAD.MOV.U32 R4, RZ, RZ, 0x4 ;  /* 0x00000004ff047424 */ /* 0x00cfe200078e00ff */
[----:B------:R-:W-:Y:S01]  /*3680*/  ISETP.GE.AND P2, PT, R246, UR7, PT ;  /* 0x00000007f6007c0c */ /* 0x000fe2000bf46270 */
[----:B------:R-:W-:Y:S01]  /*3690*/  IMAD.MOV.U32 R2, RZ, RZ, 0x7f800000 ;  /* 0x7f800000ff027424 */ /* 0x000fe200078e00ff */
[----:B------:R-:W-:Y:S01]  /*36a0*/  ISETP.GE.AND P1, PT, R0, UR7, PT ;  /* 0x0000000700007c0c */ /* 0x000fe2000bf26270 */
[----:B------:R-:W-:Y:S01]  /*36b0*/  IMAD.WIDE R4, R246, R4, UR8 ;  /* 0x00000008f6047e25 */ /* 0x000fe2000f8e0204 */
[----:B------:R-:W-:Y:S01]  /*36c0*/  MOV R6, 0x7f800000 ;  /* 0x7f80000000067802 */ /* 0x000fe20000000f00 */
[----:B------:R-:W-:Y:S02]  /*36d0*/  USHF.R.S32.HI UR10, URZ, 0x1f, UR16 ;  /* 0x0000001f3f0a7899 */ /* 0x000fe40008011410 */
[----:B------:R-:W-:Y:S02]  /*36e0*/  ULDC.64 UR14, c[0x0][0x198] ;  /* 0x00006600000e7ab9 */ /* 0x000fe40000000a00 */
[----:B------:R-:W-:Y:S01]  /*36f0*/  UIADD3 UR7, -UR16, UR22, URZ ;  /* 0x0000001610077290 */ /* 0x000fe2000fffe13f */
[----:B------:R-:W-:Y:S01]  /*3700*/  MOV R18, UR16 ;  /* 0x0000001000127c02 */ /* 0x000fe20008000f00 */
[----:B------:R-:W-:-:S02]  /*3710*/  UIMAD UR14, UR10, UR14, URZ ;  /* 0x0000000e0a0e72a4 */ /* 0x000fc4000f8e023f */
[----:B------:R2:W3:Y:S04]  /*3720*/  @!P2 LDG.E R6, [R4.64] ;  /* 0x000000040406a981 */ /* 0x0004e8000c1e1900 */
[----:B------:R2:W5:Y:S01]  /*3730*/  @!P1 LDG.E R2, [R4.64+0x20] ;  /* 0x0000200404029981 */ /* 0x000562000c1e1900 */
[----:B------:R-:W-:Y:S01]  /*3740*/  ISETP.GE.AND P6, PT, R14, UR7, PT ;  /* 0x000000070e007c0c */ /* 0x000fe2000bfc6270 */
[----:B------:R-:W-:-:S06]  /*3750*/  UIMAD UR14, UR16, UR15, UR14 ;  /* 0x0000000f100e72a4 */ /* 0x000fcc000f8e020e */
[----:B------:R-:W-:-:S06]  /*3760*/  IMAD.U32 R0, RZ, RZ, UR14 ;  /* 0x0000000eff007e24 */ /* 0x000fcc000f8e00ff */
[----:B------:R1:W-:Y:S04]  /*3770*/  @P6 STS.128 [R237+0x18000], RZ ;  /* 0x018000ffed006388 */ /* 0x0003e80000000c00 */
[----:B------:R1:W-:Y:S04]  /*3780*/  @P6 STS.128 [R237+0x1a000], RZ ;  /* 0x01a000ffed006388 */ /* 0x0003e80000000c00 */
[----:B------:R1:W-:Y:S01]  /*3790*/  @P6 STS.128 [R237+0x1c000], RZ ;  /* 0x01c000ffed006388 */ /* 0x0003e20000000c00 */
[----:B--2---:R-:W-:-:S03]  /*37a0*/  IMAD.WIDE.U32 R4, R18, c[0x0][0x198], R244 ;  /* 0x0000660012047a25 */ /* 0x004fc600078e00f4 */
[----:B------:R1:W-:Y:S02]  /*37b0*/  @P6 STS.128 [R237+0x1e000], RZ ;  /* 0x01e000ffed006388 */ /* 0x0003e40000000c00 */
[----:B------:R-:W-:-:S04]  /*37c0*/  IADD3 R4, P1, R4, UR20, RZ ;  /* 0x0000001404047c10 */ /* 0x000fc8000ff3e0ff */
[----:B------:R-:W-:Y:S01]  /*37d0*/  IADD3.X R5, R5, UR23, R0, P1, !PT ;  /* 0x0000001705057c10 */ /* 0x000fe20008ffe400 */
[----:B------:R-:W-:Y:S01]  /*37e0*/  IMAD R0, R22, c[0x0][0x1b0], RZ ;  /* 0x00006c0016007a24 */ /* 0x000fe200078e02ff */
[----:B------:R-:W-:Y:S03]  /*37f0*/  BSSY B0, `(.L_x_755) ;  /* 0x0000034000007945 */ /* 0x000fe60003800000 */
[C---:B------:R-:W-:Y:S02]  /*3800*/  IMAD R15, R16.reuse, c[0x0][0x1b4], R0 ;  /* 0x00006d00100f7a24 */ /* 0x040fe400078e0200 */
[----:B------:R-:W-:-:S05]  /*3810*/  IMAD.WIDE.U32 R10, R16, c[0x0][0x1b0], R4 ;  /* 0x00006c00100a7a25 */ /* 0x000fca00078e0004 */
[----:B------:R-:W-:Y:S01]  /*3820*/  IADD3 R17, R11, R15, RZ ;  /* 0x0000000f0b117210 */ /* 0x000fe20007ffe0ff */
[----:B-----5:R1:W-:Y:S04]  /*3830*/  STL [R1+0x8], R2 ;  /* 0x0000080201007387 */ /* 0x0203e80000100800 */
[----:B---3--:R1:W-:Y:S01]  /*3840*/  STL [R1+0x4], R6 ;  /* 0x0000040601007387 */ /* 0x0083e20000100800 */
[----:B------:R-:W-:Y:S05]  /*3850*/  @P6 BRA `(.L_x_756) ;  /* 0x000002d000006947 */ /* 0x000fea0003800000 */
[----:B------:R-:W-:Y:S01]  /*3860*/  ISETP.GE.AND P4, PT, R244, c[0x0][0x220], PT ;  /* 0x00008800f4007a0c */ /* 0x000fe20003f86270 */
[----:B------:R-:W-:Y:S01]  /*3870*/  IMAD.U32 R4, RZ, RZ, UR20 ;  /* 0x00000014ff047e24 */ /* 0x000fe2000f8e00ff */
[----:B------:R-:W-:Y:S01]  /*3880*/  ISETP.GE.AND P3, PT, R252, c[0x0][0x220], PT ;  /* 0x00008800fc007a0c */ /* 0x000fe20003f66270 */
[----:B------:R-:W-:Y:S01]  /*3890*/  IMAD.U32 R5, RZ, RZ, UR23 ;  /* 0x00000017ff057e24 */ /* 0x000fe2000f8e00ff */
[----:B------:R-:W-:Y:S01]  /*38a0*/  ISETP.GE.AND P2, PT, R251, c[0x0][0x220], PT ;  /* 0x00008800fb007a0c */ /* 0x000fe20003f46270 */
[----:B------:R-:W-:-:S02]  /*38b0*/  IMAD R0, R20, c[0x0][0x198], RZ ;  /* 0x0000660014007a24 */ /* 0x000fc400078e02ff */
[----:B------:R-:W-:-:S04]  /*38c0*/  IMAD.WIDE.U32 R4, R19, c[0x0][0x198], R4 ;  /* 0x0000660013047a25 */ /* 0x000fc800078e0004 */
[----:B-1----:R-:W-:Y:S02]  /*38d0*/  IMAD R2, R19, c[0x0][0x19c], R0 ;  /* 0x0000670013027a24 */ /* 0x002fe400078e0200 */
        /* <DEDUP_REMOVED lines=37> */
.L_x_756:
[----:B------:R-:W-:Y:S05]  /*3b30*/  BSYNC B0 ;  /* 0x0000000000007941 */ /* 0x000fea0003800000 */
.L_x_755:
        /* <DEDUP_REMOVED lines=8> */
[----:B-12---:R-:W-:Y:S01]  /*3bc0*/  IMAD.U32 R5, RZ, RZ, UR23 ;  /* 0x00000017ff057e24 */ /* 0x006fe2000f8e00ff */
        /* <DEDUP_REMOVED lines=46> */
.L_x_758:
[----:B------:R-:W-:Y:S05]  /*3eb0*/  BSYNC B0 ;  /* 0x0000000000007941 */ /* 0x000fea0003800000 */
.L_x_757:
        /* <DEDUP_REMOVED lines=62> */
.L_x_760:
[----:B------:R-:W-:Y:S05]  /*42a0*/  BSYNC B0 ;  /* 0x0000000000007941 */ /* 0x000fea0003800000 */
.L_x_759:
        /* <DEDUP_REMOVED lines=53> */
.L_x_762:
[----:B------:R-:W-:Y:S05]  /*4600*/  BSYNC B0 ;  /* 0x0000000000007941 */ /* 0x000fea0003800000 */
.L_x_761:
[----:B------:R-:W-:Y:S02]  /*4610*/  IMAD.MOV.U32 R6, RZ, RZ, c[0x0][0x308] ;  /* 0x0000c200ff067624 */ /* 0x000fe400078e00ff */
[----:B------:R-:W-:Y:S01]  /*4620*/  IMAD.MOV.U32 R7, RZ, RZ, c[0x0][0x30c] ;  /* 0x0000c300ff077624 */ /* 0x000fe200078e00ff */
[----:B------:R-:W-:Y:S01]  /*4630*/  LEA.HI R0, R25, R26, RZ, 0x4 ;  /* 0x0000001a19007211 */ /* 0x000fe200078f20ff */
[----:B------:R-:W0:Y:S04]  /*4640*/  LDGDEPBAR ;  /* 0x00000000000079af */ /* 0x000e280000000000 */
[----:B-12---:R1:W2:Y:S04]  /*4650*/  LDG.E.64 R4, [R6.64+0x8] ;  /* 0x0000080406047981 */ /* 0x0062a8000c1e1b00 */
[----:B-1----:R-:W5:Y:S01]  /*4660*/  LDG.E.64 R6, [R6.64] ;  /* 0x0000000406067981 */ /* 0x002f62000c1e1b00 */
[----:B------:R-:W-:Y:S01]  /*4670*/  LOP3.LUT R0, R0, 0xfffffff0, RZ, 0xc0, !PT ;  /* 0xfffffff000007812 */ /* 0x000fe200078ec0ff */
[----:B------:R-:W-:Y:S01]  /*4680*/  IMAD.MOV.U32 R226, RZ, RZ, 0x40 ;  /* 0x00000040ffe27424 */ /* 0x000fe200078e00ff */
[--C-:B------:R-:W-:Y:S01]  /*4690*/  SHF.R.S32.HI R8, RZ, 0x1f, R21.reuse ;  /* 0x0000001fff087819 */ /* 0x100fe20000011415 */
[----:B------:R-:W1:Y:S01]  /*46a0*/  S2R R9, SR_TID.X ;  /* 0x0000000000097919 */ /* 0x000e620000002100 */
[----:B------:R-:W-:Y:S01]  /*46b0*/  SHF.L.U32 R222, R233, 0x1, RZ ;  /* 0x00000001e9de7819 */ /* 0x000fe200000006ff */
[----:B------:R-:W-:Y:S01]  /*46c0*/  IMAD.IADD R0, R26, 0x1, -R0 ;  /* 0x000000011a007824 */ /* 0x000fe200078e0a00 */
[----:B------:R-:W-:Y:S01]  /*46d0*/  UIADD3 UR16, UR31, 0x40, UR16 ;  /* 0x000000401f107890 */ /* 0x000fe2000fffe010 */
[----:B------:R-:W-:Y:S01]  /*46e0*/  IMAD.MOV.U32 R238, RZ, RZ, R236 ;  /* 0x000000ffffee7224 */ /* 0x000fe200078e00ec */
        /* <DEDUP_REMOVED lines=14> */
[----:B------:R-:W-:Y:S01]  /*47d0*/  IADD3 R0, R0, -R2, RZ ;  /* 0x8000000200007210 */ /* 0x000fe20007ffe0ff */
        /* <DEDUP_REMOVED lines=52> */
[----:B------:R-:W-:Y:S01]  /*4b20*/  UIADD3 UR16, UR16, -UR22, URZ ;  /* 0x8000001610107290 */ /* 0x000fe2000fffe03f */
[----:B--2---:R-:W-:-:S02]  /*4b30*/  IADD3 R4, P2, P1, R4, UR46, R21 ;  /* 0x0000002e04047c10 */ /* 0x004fc4000f95e015 */
[----:B------:R-:W-:Y:S02]  /*4b40*/  CS2R R20, SRZ ;  /* 0x0000000000147805 */ /* 0x000fe4000001ff00 */
[----:B------:R-:W-:Y:S01]  /*4b50*/  IADD3.X R2, R5, UR50, R8, P2, P1 ;  /* 0x0000003205027c10 */ /* 0x000fe200097e2408 */
[----:B------:R-:W-:Y:S01]  /*4b60*/  IMAD.WIDE.U32 R4, R4, -0x2daee0ad, RZ ;  /* 0xd2511f5304047825 */ /* 0x000fe200078e00ff */
[----:B------:R-:W-:Y:S02]  /*4b70*/  R2P PR, R0, 0x6 ;  /* 0x0000000600007804 */ /* 0x000fe40000000000 */
[----:B------:R-:W-:Y:S01]  /*4b80*/  IADD3 R0, R232, 0x4000, RZ ;  /* 0x00004000e8007810 */ /* 0x000fe20007ffe0ff */
[----:B------:R2:W-:Y:S02]  /*4b90*/  STL [R1+0x54], R2 ;  /* 0x0000540201007387 */ /* 0x0005e40000100800 */
[----:B------:R-:W-:Y:S02]  /*4ba0*/  SEL R231, R231, 0xffffffe0, !P1 ;  /* 0xffffffe0e7e77807 */ /* 0x000fe40004800000 */
[----:B------:R-:W-:-:S02]  /*4bb0*/  SEL R0, R0, R232, !P0 ;  /* 0x000000e800007207 */ /* 0x000fc40004000000 */
[----:B------:R-:W-:Y:S01]  /*4bc0*/  SEL R226, R226, 0xffffffc0, !P2 ;  /* 0xffffffc0e2e27807 */ /* 0x000fe20005000000 */
[----:B------:R-:W-:Y:S01]  /*4bd0*/  IMAD.IADD R228, R227, 0x1, R231 ;  /* 0x00000001e3e47824 */ /* 0x000fe200078e02e7 */
[----:B------:R-:W-:-:S03]  /*4be0*/  IADD3 R223, R231, R222, RZ ;  /* 0x000000dee7df7210 */ /* 0x000fc60007ffe0ff */
[----:B------:R-:W-:Y:S02]  /*4bf0*/  IMAD.IADD R229, R227, 0x1, R226 ;  /* 0x00000001e3e57824 */ /* 0x000fe400078e02e2 */
[C---:B------:R-:W-:Y:S02]  /*4c00*/  IMAD.IADD R225, R226.reuse, 0x1, R222 ;  /* 0x00000001e2e17824 */ /* 0x040fe400078e02de */
[C---:B------:R-:W-:Y:S01]  /*4c10*/  IMAD.IADD R230, R226.reuse, 0x1, R228 ;  /* 0x00000001e2e67824 */ /* 0x040fe200078e02e4 */
[----:B-----5:R5:W3:Y:S01]  /*4c20*/  R2UR UR14, R7 ;  /* 0x00000000070e73c2 */ /* 0x020ae200000e0000 */
[----:B------:R-:W-:-:S07]  /*4c30*/  IMAD.IADD R224, R226, 0x1, R223 ;  /* 0x00000001e2e07824 */ /* 0x000fce00078e02df */
[----:B------:R-:W4:Y:S01]  /*4c40*/  R2UR UR15, R6 ;  /* 0x00000000060f73c2 */ /* 0x000f2200000e0000 */
[----:B--2---:R-:W-:-:S04]  /*4c50*/  IADD3 R2, R233, 0x4000, RZ ;  /* 0x00004000e9027810 */ /* 0x004fc80007ffe0ff */
[----:B------:R-:W-:-:S05]  /*4c60*/  SEL R2, R2, R233, !P0 ;  /* 0x000000e902027207 */ /* 0x000fca0004000000 */
[----:B------:R-:W-:Y:S01]  /*4c70*/  IMAD.SHL.U32 R219, R2, 0x2, RZ ;  /* 0x0000000202db7824 */ /* 0x000fe200078e00ff */
[----:B------:R-:W-:Y:S01]  /*4c80*/  SHF.L.U32 R2, R0, 0x1, RZ ;  /* 0x0000000100027819 */ /* 0x000fe200000006ff */
[----:B------:R-:W-:Y:S01]  /*4c90*/  IMAD.MOV.U32 R0, RZ, RZ, c[0x0][0x22c] ;  /* 0x00008b00ff007624 */ /* 0x000fe200078e00ff */
[----:B-----5:R-:W2:Y:S03]  /*4ca0*/  S2R R7, SR_TID.X ;  /* 0x0000000000077919 */ /* 0x020ea60000002100 */
[----:B------:R-:W-:Y:S01]  /*4cb0*/  IMAD R0, R0, c[0x0][0x1c0], RZ ;  /* 0x0000700000007a24 */ /* 0x000fe200078e02ff */
[----:B---3--:R-:W-:Y:S02]  /*4cc0*/  UIADD3 UR28, UR14, -0x4498517b, URZ ;  /* 0xbb67ae850e1c7890 */ /* 0x008fe4000fffe03f */
[----:B------:R-:W-:Y:S01]  /*4cd0*/  UIADD3 UR26, UR14, 0x76cf5d0a, URZ ;  /* 0x76cf5d0a0e1a7890 */ /* 0x000fe2000fffe03f */
[C---:B------:R-:W-:Y:S01]  /*4ce0*/  IMAD.SHL.U32 R10, R0.reuse, 0x10, RZ ;  /* 0x00000010000a7824 */ /* 0x040fe200078e00ff */
[----:B------:R-:W-:Y:S01]  /*4cf0*/  SHF.L.U32 R239, R0, 0x3, RZ ;  /* 0x0000000300ef7819 */ /* 0x000fe200000006ff */
[----:B------:R-:W-:-:S02]  /*4d00*/  UIADD3 UR24, UR14, 0x32370b8f, URZ ;  /* 0x32370b8f0e187890 */ /* 0x000fc4000fffe03f */
[----:B----4-:R-:W-:Y:S01]  /*4d10*/  UIADD3 UR29, UR15, -0x61c88647, URZ ;  /* 0x9e3779b90f1d7890 */ /* 0x010fe2000fffe03f */
[C---:B------:R-:W-:Y:S01]  /*4d20*/  IADD3 R8, R10.reuse, 0x40, RZ ;  /* 0x000000400a087810 */ /* 0x040fe20007ffe0ff */
[----:B------:R-:W-:Y:S01]  /*4d30*/  UIADD3 UR27, UR15, 0x3c6ef372, URZ ;  /* 0x3c6ef3720f1b7890 */ /* 0x000fe2000fffe03f */
[----:B------:R-:W-:Y:S01]  /*4d40*/  IADD3 R0, R10, 0xe0, RZ ;  /* 0x000000e00a007810 */ /* 0x000fe20007ffe0ff */
[----:B------:R-:W-:Y:S02]  /*4d50*/  UIADD3 UR25, UR15, -0x255992d5, URZ ;  /* 0xdaa66d2b0f197890 */ /* 0x000fe4000fffe03f */
[C---:B------:R-:W-:Y:S01]  /*4d60*/  IMAD.IADD R8, R239.reuse, 0x1, R8 ;  /* 0x00000001ef087824 */ /* 0x040fe200078e0208 */
[C---:B------:R-:W-:Y:S01]  /*4d70*/  IADD3 R0, R239.reuse, R0, RZ ;  /* 0x00000000ef007210 */ /* 0x040fe20007ffe0ff */
[----:B------:R-:W-:Y:S02]  /*4d80*/  UIADD3 UR23, UR15, 0x78dde6e4, URZ ;  /* 0x78dde6e40f177890 */ /* 0x000fe4000fffe03f */
[C---:B------:R-:W-:Y:S01]  /*4d90*/  IMAD.IADD R8, R239.reuse, 0x1, R8 ;  /* 0x00000001ef087824 */ /* 0x040fe200078e0208 */
[----:B------:R-:W-:Y:S01]  /*4da0*/  UIADD3 UR21, UR14, -0x126145ec, URZ ;  /* 0xed9eba140e157890 */ /* 0x000fe2000fffe03f */
[----:B------:R-:W-:Y:S01]  /*4db0*/  IMAD.IADD R0, R239, 0x1, R0 ;  /* 0x00000001ef007824 */ /* 0x000fe200078e0200 */
[----:B------:R-:W-:Y:S01]  /*4dc0*/  UIADD3 UR20, UR15, 0x1715609d, URZ ;  /* 0x1715609d0f147890 */ /* 0x000fe2000fffe03f */
[----:B--2---:R-:W-:-:S02]  /*4dd0*/  SHF.R.S32.HI R7, RZ, 0x1f, R7 ;  /* 0x0000001fff077819 */ /* 0x004fc40000011407 */
[C---:B------:R-:W-:Y:S01]  /*4de0*/  IMAD.IADD R0, R239.reuse, 0x1, R0 ;  /* 0x00000001ef007824 */ /* 0x040fe200078e0200 */
[----:B------:R-:W-:Y:S01]  /*4df0*/  IADD3 R8, R239, R8, RZ ;  /* 0x00000008ef087210 */ /* 0x000fe20007ffe0ff */
[----:B------:R-:W-:Y:S01]  /*4e00*/  UIADD3 UR19, UR14, -0x56f99767, URZ ;  /* 0xa90668990e137890 */ /* 0x000fe2000fffe03f */
[----:B-1----:R-:W-:Y:S01]  /*4e10*/  LEA.HI R7, R7, R9, RZ, 0x7 ;  /* 0x0000000907077211 */ /* 0x002fe200078f38ff */
[----:B------:R-:W-:Y:S01]  /*4e20*/  UIADD3 UR18, UR15, -0x4ab325aa, URZ ;  /* 0xb54cda560f127890 */ /* 0x000fe2000fffe03f */
[C---:B------:R-:W-:Y:S01]  /*4e30*/  IADD3 R9, R10.reuse, 0x20, RZ ;  /* 0x000000200a097810 */ /* 0x040fe20007ffe0ff */
[C---:B------:R-:W-:Y:S01]  /*4e40*/  IMAD.IADD R8, R239.reuse, 0x1, R8 ;  /* 0x00000001ef087824 */ /* 0x040fe200078e0208 */
[----:B------:R-:W-:Y:S01]  /*4e50*/  SHF.R.S32.HI R7, RZ, 0x7, R7 ;  /* 0x00000007ff077819 */ /* 0x000fe20000011407 */
[----:B------:R-:W-:Y:S01]  /*4e60*/  UIADD3 UR17, UR14, 0x646e171e, URZ ;  /* 0x646e171e0e117890 */ /* 0x000fe2000fffe03f */
[C---:B------:R-:W-:Y:S02]  /*4e70*/  IADD3 R9, R239.reuse, R9, RZ ;  /* 0x00000009ef097210 */ /* 0x040fe40007ffe0ff */
[----:B------:R-:W-:Y:S01]  /*4e80*/  IADD3 R0, R239, R0, RZ ;  /* 0x00000000ef007210 */ /* 0x000fe20007ffe0ff */
[----:B------:R-:W-:Y:S01]  /*4e90*/  IMAD.SHL.U32 R6, R7, 0x20, RZ ;  /* 0x0000002007067824 */ /* 0x000fe200078e00ff */
[----:B------:R-:W-:Y:S01]  /*4ea0*/  IADD3 R7, R10, 0x60, RZ ;  /* 0x000000600a077810 */ /* 0x000fe20007ffe0ff */
[----:B------:R-:W-:-:S03]  /*4eb0*/  IMAD.IADD R9, R239, 0x1, R9 ;  /* 0x00000001ef097824 */ /* 0x000fc600078e0209 */
[----:B------:R1:W-:Y:S01]  /*4ec0*/  STL [R1+0x60], R6 ;  /* 0x0000600601007387 */ /* 0x0003e20000100800 */
[C---:B------:R-:W-:Y:S02]  /*4ed0*/  IMAD.IADD R7, R239.reuse, 0x1, R7 ;  /* 0x00000001ef077824 */ /* 0x040fe400078e0207 */
[C---:B------:R-:W-:Y:S01]  /*4ee0*/  IMAD.IADD R9, R239.reuse, 0x1, R9 ;  /* 0x00000001ef097824 */ /* 0x040fe200078e0209 */
[----:B------:R2:W-:Y:S02]  /*4ef0*/  STL.64 [R1+0x10], R4 ;  /* 0x0000100401007387 */ /* 0x0005e40000100a00 */
[C---:B------:R-:W-:Y:S02]  /*4f00*/  IADD3 R7, R239.reuse, R7, RZ ;  /* 0x00000007ef077210 */ /* 0x040fe40007ffe0ff */
[----:B------:R-:W-:-:S03]  /*4f10*/  IADD3 R9, R239, R9, RZ ;  /* 0x00000009ef097210 */ /* 0x000fc60007ffe0ff */
[C---:B------:R-:W-:Y:S02]  /*4f20*/  IMAD.IADD R7, R239.reuse, 0x1, R7 ;  /* 0x00000001ef077824 */ /* 0x040fe400078e0207 */
[----:B------:R3:W-:Y:S02]  /*4f30*/  STL [R1+0x2c], R9 ;  /* 0x00002c0901007387 */ /* 0x0007e40000100800 */
[----:B------:R-:W-:Y:S02]  /*4f40*/  IMAD.IADD R7, R239, 0x1, R7 ;  /* 0x00000001ef077824 */ /* 0x000fe400078e0207 */
[----:B------:R4:W-:Y:S04]  /*4f50*/  STL [R1+0x28], R8 ;  /* 0x0000280801007387 */ /* 0x0009e80000100800 */
[----:B------:R5:W-:Y:S01]  /*4f60*/  STL [R1+0x24], R7 ;  /* 0x0000240701007387 */ /* 0x000be20000100800 */
[----:B-1----:R-:W-:-:S04]  /*4f70*/  IADD3 R6, R10, 0x80, RZ ;  /* 0x000000800a067810 */ /* 0x002fc80007ffe0ff */
[C---:B------:R-:W-:Y:S02]  /*4f80*/  IADD3 R6, R239.reuse, R6, RZ ;  /* 0x00000006ef067210 */ /* 0x040fe40007ffe0ff */
[C---:B--2---:R-:W-:Y:S02]  /*4f90*/  IADD3 R5, R10.reuse, 0xa0, RZ ;  /* 0x000000a00a057810 */ /* 0x044fe40007ffe0ff */
[----:B------:R-:W-:Y:S01]  /*4fa0*/  IADD3 R4, R10, 0xc0, RZ ;  /* 0x000000c00a047810 */ /* 0x000fe20007ffe0ff */
[C---:B------:R-:W-:Y:S02]  /*4fb0*/  IMAD.IADD R6, R239.reuse, 0x1, R6 ;  /* 0x00000001ef067824 */ /* 0x040fe400078e0206 */
[C---:B------:R-:W-:Y:S02]  /*4fc0*/  IMAD.IADD R5, R239.reuse, 0x1, R5 ;  /* 0x00000001ef057824 */ /* 0x040fe400078e0205 */
[C---:B------:R-:W-:Y:S02]  /*4fd0*/  IMAD.IADD R4, R239.reuse, 0x1, R4 ;  /* 0x00000001ef047824 */ /* 0x040fe400078e0204 */
[----:B------:R-:W-:-:S02]  /*4fe0*/  IMAD.IADD R5, R239, 0x1, R5 ;  /* 0x00000001ef057824 */ /* 0x000fc400078e0205 */
[C---:B------:R-:W-:Y:S01]  /*4ff0*/  IMAD.IADD R6, R239.reuse, 0x1, R6 ;  /* 0x00000001ef067824 */ /* 0x040fe200078e0206 */
[C---:B------:R-:W-:Y:S01]  /*5000*/  IADD3 R4, R239.reuse, R4, RZ ;  /* 0x00000004ef047210 */ /* 0x040fe20007ffe0ff */
[C---:B---3--:R-:W-:Y:S01]  /*5010*/  IMAD.IADD R9, R239.reuse, 0x1, R9 ;  /* 0x00000001ef097824 */ /* 0x048fe200078e0209 */
[C---:B------:R-:W-:Y:S01]  /*5020*/  IADD3 R5, R239.reuse, R5, RZ ;  /* 0x00000005ef057210 */ /* 0x040fe20007ffe0ff */
[C---:B----4-:R-:W-:Y:S01]  /*5030*/  IMAD.IADD R8, R239.reuse, 0x1, R8 ;  /* 0x00000001ef087824 */ /* 0x050fe200078e0208 */
[C---:B------:R-:W-:Y:S01]  /*5040*/  IADD3 R6, R239.reuse, R6, RZ ;  /* 0x00000006ef067210 */ /* 0x040fe20007ffe0ff */
[C---:B------:R-:W-:Y:S01]  /*5050*/  IMAD.IADD R4, R239.reuse, 0x1, R4 ;  /* 0x00000001ef047824 */ /* 0x040fe200078e0204 */
[C---:B-----5:R-:W-:Y:S01]  /*5060*/  IADD3 R7, R239.reuse, R7, RZ ;  /* 0x00000007ef077210 */ /* 0x060fe20007ffe0ff */
[C---:B------:R-:W-:Y:S02]  /*5070*/  IMAD.IADD R5, R239.reuse, 0x1, R5 ;  /* 0x00000001ef057824 */ /* 0x040fe400078e0205 */
[C---:B------:R-:W-:Y:S01]  /*5080*/  IMAD.IADD R4, R239.reuse, 0x1, R4 ;  /* 0x00000001ef047824 */ /* 0x040fe200078e0204 */
[----:B------:R1:W-:Y:S04]  /*5090*/  STL [R1+0x20], R6 ;  /* 0x0000200601007387 */ /* 0x0003e80000100800 */
[----:B------:R2:W-:Y:S04]  /*50a0*/  STL [R1+0x1c], R5 ;  /* 0x00001c0501007387 */ /* 0x0005e80000100800 */
[----:B------:R-:W-:Y:S04]  /*50b0*/  STL [R1+0x48], R9 ;  /* 0x0000480901007387 */ /* 0x000fe80000100800 */
[----:B------:R3:W-:Y:S04]  /*50c0*/  STL [R1+0x18], R4 ;  /* 0x0000180401007387 */ /* 0x0007e80000100800 */
[----:B------:R-:W-:Y:S04]  /*50d0*/  STL [R1+0x44], R8 ;  /* 0x0000440801007387 */ /* 0x000fe80000100800 */
[----:B------:R4:W-:Y:S04]  /*50e0*/  STL [R1+0xc], R0 ;  /* 0x00000c0001007387 */ /* 0x0009e80000100800 */
[----:B------:R4:W-:Y:S01]  /*50f0*/  STL [R1+0x40], R7 ;  /* 0x0000400701007387 */ /* 0x0009e20000100800 */
[----:B-1----:R-:W-:-:S02]  /*5100*/  IMAD.IADD R6, R239, 0x1, R6 ;  /* 0x00000001ef067824 */ /* 0x002fc400078e0206 */
[----:B--2---:R-:W-:-:S03]  /*5110*/  IMAD.IADD R5, R239, 0x1, R5 ;  /* 0x00000001ef057824 */ /* 0x004fc600078e0205 */
[----:B------:R1:W-:Y:S04]  /*5120*/  STL [R1+0x3c], R6 ;  /* 0x00003c0601007387 */ /* 0x0003e80000100800 */
[----:B------:R1:W-:Y:S01]  /*5130*/  STL [R1+0x38], R5 ;  /* 0x0000380501007387 */ /* 0x0003e20000100800 */
[C---:B---3--:R-:W-:Y:S01]  /*5140*/  IADD3 R4, R239.reuse, R4, RZ ;  /* 0x00000004ef047210 */ /* 0x048fe20007ffe0ff */
[----:B----4-:R-:W-:-:S05]  /*5150*/  IMAD.IADD R0, R239, 0x1, R0 ;  /* 0x00000001ef007824 */ /* 0x010fca00078e0200 */
[----:B------:R1:W-:Y:S04]  /*5160*/  STL [R1+0x30], R0 ;  /* 0x0000300001007387 */ /* 0x0003e80000100800 */
[----:B------:R1:W-:Y:S02]  /*5170*/  STL [R1+0x34], R4 ;  /* 0x0000340401007387 */ /* 0x0003e40000100800 */
.L_x_765:
[----:B------:R-:W0:Y:S01]  /*5180*/  LDGDEPBAR ;  /* 0x00000000000079af */ /* 0x000e220000000000 */
[C---:B------:R-:W-:Y:S01]  /*5190*/  IMAD.IADD R105, R219.reuse, 0x1, R231 ;  /* 0x00000001db697824 */ /* 0x040fe200078e02e7 */
[----:B------:R-:W-:Y:S01]  /*51a0*/  USHF.L.U32 UR7, UR6, 0x6, URZ ;  /* 0x0000000606077899 */ /* 0x000fe2000800063f */
[--C-:B------:R-:W-:Y:S01]  /*51b0*/  IMAD.IADD R104, R219, 0x1, R226.reuse ;  /* 0x00000001db687824 */ /* 0x100fe200078e02e2 */
[----:B------:R-:W-:Y:S01]  /*51c0*/  UISETP.GT.AND UP2, UPT, UR6, UR13, UPT ;  /* 0x0000000d0600728c */ /* 0x000fe2000bf44270 */
[----:B-1----:R-:W-:Y:S01]  /*51d0*/  IMAD.IADD R0, R105, 0x1, R226 ;  /* 0x0000000169007824 */ /* 0x002fe200078e02e2 */
[----:B------:R-:W2:Y:S01]  /*51e0*/  LDL R112, [R1+0x60] ;  /* 0x0000600001707983 */ /* 0x000ea20000100800 */
[----:B------:R-:W-:Y:S01]  /*51f0*/  UISETP.GE.AND UP0, UPT, UR7, UR16, UPT ;  /* 0x000000100700728c */ /* 0x000fe2000bf06270 */
[----:B------:R-:W-:Y:S01]  /*5200*/  IMAD.U32 R106, RZ, RZ, UR7 ;  /* 0x00000007ff6a7e24 */ /* 0x000fe2000f8e00ff */
[----:B------:R-:W-:Y:S03]  /*5210*/  USHF.L.U32 UR7, UR30, 0x6, URZ ;  /* 0x000000061e077899 */ /* 0x000fe6000800063f */
[----:B------:R-:W3:Y:S01]  /*5220*/  LDL R109, [R1+0x4] ;  /* 0x00000400016d7983 */ /* 0x000ee20000100800 */
[----:B------:R-:W-:Y:S04]  /*5230*/  UIADD3 UR7, UR7, 0x40, URZ ;  /* 0x0000004007077890 */ /* 0x000fe8000fffe03f */
[----:B------:R-:W-:Y:S01]  /*5240*/  UISETP.LT.AND UP0, UPT, UR7, UR22, UP0 ;  /* 0x000000160700728c */ /* 0x000fe20008701270 */
[----:B------:R-:W4:Y:S05]  /*5250*/  LDL R107, [R1+0x58] ;  /* 0x00005800016b7983 */ /* 0x000f2a0000100800 */
[----:B------:R-:W-:Y:S01]  /*5260*/  PLOP3.LUT P4, PT, PT, PT, UP0, 0x80, 0x0 ;  /* 0x000000000000781c */ /* 0x000fe20003f8f008 */
[----:B------:R-:W2:Y:S06]  /*5270*/  LDL R108, [R1+0x8] ;  /* 0x00000800016c7983 */ /* 0x000eac0000100800 */
[----:B------:R-:W2:Y:S01]  /*5280*/  LDL.64 R110, [R1+0x10] ;  /* 0x00001000016e7983 */ /* 0x000ea20000100a00 */
[----:B------:R-:W-:Y:S05]  /*5290*/  DEPBAR.LE SB0, 0x0 ;  /* 0x000080000000791a */ /* 0x000fea0000000000 */
[----:B------:R-:W-:Y:S06]  /*52a0*/  BAR.SYNC.DEFER_BLOCKING 0x0 ;  /* 0x0000000000007b1d */ /* 0x000fec0000010000 */
[----:B------:R-:W-:Y:S06]  /*52b0*/  LDSM.16.M88.4 R16, [R219] ;  /* 0x00000000db10783b */ /* 0x000fec0000000200 */
[----:B------:R-:W1:Y:S06]  /*52c0*/  LDSM.16.M88.4 R8, [R218+0x18000] ;  /* 0x01800000da08783b */ /* 0x000e6c0000000200 */
[----:B------:R-:W1:Y:S06]  /*52d0*/  LDSM.16.M88.4 R84, [R218+0x18800] ;  /* 0x01880000da54783b */ /* 0x000e6c0000000200 */
[----:B------:R-:W-:Y:S06]  /*52e0*/  LDSM.16.M88.4 R88, [R105] ;  /* 0x000000006958783b */ /* 0x000fec0000000200 */
[----:B------:R-:W1:Y:S06]  /*52f0*/  LDSM.16.M88.4 R92, [R3+0x18000] ;  /* 0x01800000035c783b */ /* 0x000e6c0000000200 */
[----:B------:R-:W1:Y:S06]  /*5300*/  LDSM.16.M88.4 R96, [R3+0x18800] ;  /* 0x018800000360783b */ /* 0x000e6c0000000200 */
        /* <DEDUP_REMOVED lines=8> */
[----:B------:R-:W1:Y:S07]  /*5390*/  LDSM.16.M88.4 R92, [R217+0x18800] ;  /* 0x01880000d95c783b */ /* 0x000e6e0000000200 */
[C---:B------:R-:W-:Y:S08]  /*53a0*/  HMMA.16816.F32.BF16 R12, R88.reuse, R96, R12 ;  /* 0x00000060580c723c */ /* 0x040ff0000004180c */
[----:B------:R-:W-:Y:S01]  /*53b0*/  HMMA.16816.F32.BF16 R16, R88, R98, R16 ;  /* 0x000000625810723c */ /* 0x000fe20000041810 */
[----:B------:R-:W-:Y:S06]  /*53c0*/  LDSM.16.M88.4 R88, [R0] ;  /* 0x000000000058783b */ /* 0x000fec0000000200 */
[----:B------:R-:W1:Y:S02]  /*53d0*/  LDSM.16.M88.4 R96, [R216+0x18000] ;  /* 0x01800000d860783b */ /* 0x000e640000000200 */
[C---:B-1----:R-:W-:Y:S08]  /*53e0*/  HMMA.16816.F32.BF16 R4, R84.reuse, R100, R4 ;  /* 0x000000645404723c */ /* 0x042ff00000041804 */
[C---:B------:R-:W-:Y:S01]  /*53f0*/  HMMA.16816.F32.BF16 R8, R84.reuse, R102, R8 ;  /* 0x000000665408723c */ /* 0x040fe20000041808 */
[----:B------:R-:W1:Y:S07]  /*5400*/  LDSM.16.M88.4 R100, [R216+0x18800] ;  /* 0x01880000d864783b */ /* 0x000e6e0000000200 */
[C---:B------:R-:W-:Y:S08]  /*5410*/  HMMA.16816.F32.BF16 R12, R84.reuse, R92, R12 ;  /* 0x0000005c540c723c */ /* 0x040ff0000004180c */
[----:B------:R-:W-:Y:S01]  /*5420*/  HMMA.16816.F32.BF16 R16, R84, R94, R16 ;  /* 0x0000005e5410723c */ /* 0x000fe20000041810 */
[----:B------:R-:W-:Y:S06]  /*5430*/  LDSM.16.M88.4 R84, [R219+0x2000] ;  /* 0x00200000db54783b */ /* 0x000fec0000000200 */
[----:B------:R-:W1:Y:S01]  /*5440*/  LDSM.16.M88.4 R92, [R218+0x1a000] ;  /* 0x01a00000da5c783b */ /* 0x000e620000000200 */
[C---:B------:R-:W-:Y:S08]  /*5450*/  HMMA.16816.F32.BF16 R4, R88.reuse, R96, R4 ;  /* 0x000000605804723c */ /* 0x040ff00000041804 */
[C---:B------:R-:W-:Y:S01]  /*5460*/  HMMA.16816.F32.BF16 R8, R88.reuse, R98, R8 ;  /* 0x000000625808723c */ /* 0x040fe20000041808 */
[----:B------:R-:W1:Y:S07]  /*5470*/  LDSM.16.M88.4 R96, [R218+0x1a800] ;  /* 0x01a80000da60783b */ /* 0x000e6e0000000200 */
[C---:B-1----:R-:W-:Y:S08]  /*5480*/  HMMA.16816.F32.BF16 R12, R88.reuse, R100, R12 ;  /* 0x00000064580c723c */ /* 0x042ff0000004180c */
[----:B------:R-:W-:Y:S01]  /*5490*/  HMMA.16816.F32.BF16 R16, R88, R102, R16 ;  /* 0x000000665810723c */ /* 0x000fe20000041810 */
[----:B------:R-:W-:Y:S06]  /*54a0*/  LDSM.16.M88.4 R88, [R105+0x2000] ;  /* 0x002000006958783b */ /* 0x000fec0000000200 */
[----:B------:R-:W-:Y:S01]  /*54b0*/  LDSM.16.M88.4 R100, [R3+0x1a800] ;  /* 0x01a800000364783b */ /* 0x000fe20000000200 */
[C---:B------:R-:W-:Y:S08]  /*54c0*/  HMMA.16816.F32.BF16 R4, R84.reuse, R92, R4 ;  /* 0x0000005c5404723c */ /* 0x040ff00000041804 */
[C---:B------:R-:W-:Y:S01]  /*54d0*/  HMMA.16816.F32.BF16 R8, R84.reuse, R94, R8 ;  /* 0x0000005e5408723c */ /* 0x040fe20000041808 */
[----:B------:R-:W1:Y:S07]  /*54e0*/  LDSM.16.M88.4 R92, [R3+0x1a000] ;  /* 0x01a00000035c783b */ /* 0x000e6e0000000200 */
[C---:B------:R-:W-:Y:S08]  /*54f0*/  HMMA.16816.F32.BF16 R12, R84.reuse, R96, R12 ;  /* 0x00000060540c723c */ /* 0x040ff0000004180c */
[----:B------:R-:W-:Y:S01]  /*5500*/  HMMA.16816.F32.BF16 R16, R84, R98, R16 ;  /* 0x000000625410723c */ /* 0x000fe20000041810 */
[----:B------:R-:W-:Y:S06]  /*5510*/  LDSM.16.M88.4 R84, [R104+0x2000] ;  /* 0x002000006854783b */ /* 0x000fec0000000200 */
[----:B------:R-:W-:Y:S01]  /*5520*/  LDSM.16.M88.4 R96, [R217+0x1a800] ;  /* 0x01a80000d960783b */ /* 0x000fe20000000200 */
[C---:B-1----:R-:W-:Y:S08]  /*5530*/  HMMA.16816.F32.BF16 R4, R88.reuse, R92, R4 ;  /* 0x0000005c5804723c */ /* 0x042ff00000041804 */
[C---:B------:R-:W-:Y:S01]  /*5540*/  HMMA.16816.F32.BF16 R8, R88.reuse, R94, R8 ;  /* 0x0000005e5808723c */ /* 0x040fe20000041808 */
[----:B------:R-:W1:Y:S07]  /*5550*/  LDSM.16.M88.4 R92, [R217+0x1a000] ;  /* 0x01a00000d95c783b */ /* 0x000e6e0000000200 */
[C---:B------:R-:W-:Y:S03]  /*5560*/  HMMA.16816.F32.BF16 R12, R88.reuse, R100, R12 ;  /* 0x00000064580c723c */ /* 0x040fe6000004180c */
[C---:B---3--:R-:W-:Y:S05]  /*5570*/  FSETP.NEU.FTZ.AND P0, PT, R109.reuse, -INF , PT ;  /* 0xff8000006d00780b */ /* 0x048fea0003f1d000 */
[----:B------:R-:W-:Y:S01]  /*5580*/  HMMA.16816.F32.BF16 R16, R88, R102, R16 ;  /* 0x000000665810723c */ /* 0x000fe20000041810 */
[----:B------:R-:W-:Y:S06]  /*5590*/  LDSM.16.M88.4 R88, [R0+0x2000] ;  /* 0x002000000058783b */ /* 0x000fec0000000200 */
[----:B------:R-:W-:Y:S01]  /*55a0*/  LDSM.16.M88.4 R100, [R216+0x1a800] ;  /* 0x01a80000d864783b */ /* 0x000fe20000000200 */
[C---:B-1----:R-:W-:Y:S08]  /*55b0*/  HMMA.16816.F32.BF16 R4, R84.reuse, R92, R4 ;  /* 0x0000005c5404723c */ /* 0x042ff00000041804 */
[C---:B------:R-:W-:Y:S01]  /*55c0*/  HMMA.16816.F32.BF16 R8, R84.reuse, R94, R8 ;  /* 0x0000005e5408723c */ /* 0x040fe20000041808 */
[----:B------:R-:W1:Y:S07]  /*55d0*/  LDSM.16.M88.4 R92, [R216+0x1a000] ;  /* 0x01a00000d85c783b */ /* 0x000e6e0000000200 */
[C---:B------:R-:W-:Y:S08]  /*55e0*/  HMMA.16816.F32.BF16 R12, R84.reuse, R96, R12 ;  /* 0x00000060540c723c */ /* 0x040ff0000004180c */
[----:B------:R-:W-:Y:S01]  /*55f0*/  HMMA.16816.F32.BF16 R16, R84, R98, R16 ;  /* 0x000000625410723c */ /* 0x000fe20000041810 */
[----:B------:R-:W-:Y:S06]  /*5600*/  LDSM.16.M88.4 R84, [R219+0x4000] ;  /* 0x00400000db54783b */ /* 0x000fec0000000200 */
[----:B------:R-:W3:Y:S01]  /*5610*/  LDSM.16.M88.4 R96, [R218+0x1c000] ;  /* 0x01c00000da60783b */ /* 0x000ee20000000200 */
[C---:B-1----:R-:W-:Y:S08]  /*5620*/  HMMA.16816.F32.BF16 R4, R88.reuse, R92, R4 ;  /* 0x0000005c5804723c */ /* 0x042ff00000041804 */
[C---:B------:R-:W-:Y:S01]  /*5630*/  HMMA.16816.F32.BF16 R8, R88.reuse, R94, R8 ;  /* 0x0000005e5808723c */ /* 0x040fe20000041808 */
[----:B------:R-:W1:Y:S07]  /*5640*/  LDSM.16.M88.4 R92, [R218+0x1c800] ;  /* 0x01c80000da5c783b */ /* 0x000e6e0000000200 */
[C---:B------:R-:W-:Y:S08]  /*5650*/  HMMA.16816.F32.BF16 R12, R88.reuse, R100, R12 ;  /* 0x00000064580c723c */ /* 0x040ff0000004180c */
[----:B------:R-:W-:Y:S01]  /*5660*/  HMMA.16816.F32.BF16 R16, R88, R102, R16 ;  /* 0x000000665810723c */ /* 0x000fe20000041810 */
[----:B------:R-:W-:Y:S06]  /*5670*/  LDSM.16.M88.4 R88, [R105+0x4000] ;  /* 0x004000006958783b */ /* 0x000fec0000000200 */
[----:B------:R-:W-:Y:S01]  /*5680*/  LDSM.16.M88.4 R100, [R3+0x1c800] ;  /* 0x01c800000364783b */ /* 0x000fe20000000200 */
[C---:B---3--:R-:W-:Y:S08]  /*5690*/  HMMA.16816.F32.BF16 R4, R84.reuse, R96, R4 ;  /* 0x000000605404723c */ /* 0x048ff00000041804 */
[C---:B------:R-:W-:Y:S01]  /*56a0*/  HMMA.16816.F32.BF16 R8, R84.reuse, R98, R8 ;  /* 0x000000625408723c */ /* 0x040fe20000041808 */
[----:B------:R-:W3:Y:S07]  /*56b0*/  LDSM.16.M88.4 R96, [R3+0x1c000] ;  /* 0x01c000000360783b */ /* 0x000eee0000000200 */
[C---:B-1----:R-:W-:Y:S08]  /*56c0*/  HMMA.16816.F32.BF16 R12, R84.reuse, R92, R12 ;  /* 0x0000005c540c723c */ /* 0x042ff0000004180c */
[----:B------:R-:W-:Y:S01]  /*56d0*/  HMMA.16816.F32.BF16 R16, R84, R94, R16 ;  /* 0x0000005e5410723c */ /* 0x000fe20000041810 */
[----:B------:R-:W-:Y:S06]  /*56e0*/  LDSM.16.M88.4 R84, [R104+0x4000] ;  /* 0x004000006854783b */ /* 0x000fec0000000200 */
[----:B------:R-:W1:Y:S01]  /*56f0*/  LDSM.16.M88.4 R92, [R217+0x1c000] ;  /* 0x01c00000d95c783b */ /* 0x000e620000000200 */
[C---:B---3--:R-:W-:Y:S08]  /*5700*/  HMMA.16816.F32.BF16 R4, R88.reuse, R96, R4 ;  /* 0x000000605804723c */ /* 0x048ff00000041804 */
[C---:B------:R-:W-:Y:S01]  /*5710*/  HMMA.16816.F32.BF16 R8, R88.reuse, R98, R8 ;  /* 0x000000625808723c */ /* 0x040fe20000041808 */
[----:B------:R-:W3:Y:S07]  /*5720*/  LDSM.16.M88.4 R96, [R217+0x1c800] ;  /* 0x01c80000d960783b */ /* 0x000eee0000000200 */
[C---:B------:R-:W-:Y:S08]  /*5730*/  HMMA.16816.F32.BF16 R12, R88.reuse, R100, R12 ;  /* 0x00000064580c723c */ /* 0x040ff0000004180c */
[----:B------:R-:W-:Y:S01]  /*5740*/  HMMA.16816.F32.BF16 R16, R88, R102, R16 ;  /* 0x000000665810723c */ /* 0x000fe20000041810 */
[----:B------:R-:W-:Y:S06]  /*5750*/  LDSM.16.M88.4 R88, [R0+0x4000] ;  /* 0x004000000058783b */ /* 0x000fec0000000200 */
[----:B------:R-:W-:Y:S01]  /*5760*/  LDSM.16.M88.4 R100, [R216+0x1c800] ;  /* 0x01c80000d864783b */ /* 0x000fe20000000200 */
[C---:B-1----:R-:W-:Y:S08]  /*5770*/  HMMA.16816.F32.BF16 R4, R84.reuse, R92, R4 ;  /* 0x0000005c5404723c */ /* 0x042ff00000041804 */
[C---:B------:R-:W-:Y:S01]  /*5780*/  HMMA.16816.F32.BF16 R8, R84.reuse, R94, R8 ;  /* 0x0000005e5408723c */ /* 0x040fe20000041808 */
[----:B------:R-:W1:Y:S07]  /*5790*/  LDSM.16.M88.4 R92, [R216+0x1c000] ;  /* 0x01c00000d85c783b */ /* 0x000e6e0000000200 */
[C---:B---3--:R-:W-:Y:S08]  /*57a0*/  HMMA.16816.F32.BF16 R12, R84.reuse, R96, R12 ;  /* 0x00000060540c723c */ /* 0x048ff0000004180c */
        /* <DEDUP_REMOVED lines=9> */
[----:B------:R-:W2:Y:S01]  /*5840*/  LDSM.16.M88.4 R100, [R3+0x1e000] ;  /* 0x01e000000364783b */ /* 0x000ea20000000200 */
[C---:B---3--:R-:W-:Y:S08]  /*5850*/  HMMA.16816.F32.BF16 R4, R84.reuse, R96, R4 ;  /* 0x000000605404723c */ /* 0x048ff00000041804 */
[C---:B------:R-:W-:Y:S01]  /*5860*/  HMMA.16816.F32.BF16 R8, R84.reuse, R98, R8 ;  /* 0x000000625408723c */ /* 0x040fe20000041808 */
[----:B------:R-:W3:Y:S07]  /*5870*/  LDSM.16.M88.4 R96, [R3+0x1e800] ;  /* 0x01e800000360783b */ /* 0x000eee0000000200 */
[C---:B-1----:R-:W-:Y:S08]  /*5880*/  HMMA.16816.F32.BF16 R12, R84.reuse, R92, R12 ;  /* 0x0000005c540c723c */ /* 0x042ff0000004180c */
[----:B------:R-:W-:Y:S01]  /*5890*/  HMMA.16816.F32.BF16 R16, R84, R94, R16 ;  /* 0x0000005e5410723c */ /* 0x000fe20000041810 */
[----:B------:R-:W-:Y:S06]  /*58a0*/  LDSM.16.M88.4 R84, [R104+0x6000] ;  /* 0x006000006854783b */ /* 0x000fec0000000200 */
[----:B------:R-:W1:Y:S01]  /*58b0*/  LDSM.16.M88.4 R92, [R217+0x1e000] ;  /* 0x01e00000d95c783b */ /* 0x000e620000000200 */
[C---:B--2---:R-:W-:Y:S08]  /*58c0*/  HMMA.16816.F32.BF16 R4, R88.reuse, R100, R4 ;  /* 0x000000645804723c */ /* 0x044ff00000041804 */
[C---:B------:R-:W-:Y:S01]  /*58d0*/  HMMA.16816.F32.BF16 R8, R88.reuse, R102, R8 ;  /* 0x000000665808723c */ /* 0x040fe20000041808 */
[----:B------:R-:W-:Y:S07]  /*58e0*/  LDSM.16.M88.4 R100, [R216+0x1e000] ;  /* 0x01e00000d864783b */ /* 0x000fee0000000200 */
[C---:B---3--:R-:W-:Y:S08]  /*58f0*/  HMMA.16816.F32.BF16 R12, R88.reuse, R96, R12 ;  /* 0x00000060580c723c */ /* 0x048ff0000004180c */
[----:B------:R-:W-:Y:S01]  /*5900*/  HMMA.16816.F32.BF16 R16, R88, R98, R16 ;  /* 0x000000625810723c */ /* 0x000fe20000041810 */
[----:B------:R-:W2:Y:S06]  /*5910*/  LDSM.16.M88.4 R88, [R217+0x1e800] ;  /* 0x01e80000d958783b */ /* 0x000eac0000000200 */
[----:B------:R3:W4:Y:S01]  /*5920*/  LDSM.16.M88.4 R96, [R0+0x6000] ;  /* 0x006000000060783b */ /* 0x0007220000000200 */
[C---:B-1----:R-:W-:Y:S05]  /*5930*/  HMMA.16816.F32.BF16 R4, R84.reuse, R92, R4 ;  /* 0x0000005c5404723c */ /* 0x042fea0000041804 */
[----:B------:R-:W1:Y:S02]  /*5940*/  @!P4 S2R R92, SR_TID.X ;  /* 0x00000000005cc919 */ /* 0x000e640000002100 */
[----:B------:R-:W-:Y:S01]  /*5950*/  FMUL.FTZ R93, R108, 1.4426950216293334961 ;  /* 0x3fb8aa3b6c5d7820 */ /* 0x000fe20000410000 */
[C---:B------:R-:W-:Y:S01]  /*5960*/  HMMA.16816.F32.BF16 R8, R84.reuse, R94, R8 ;  /* 0x0000005e5408723c */ /* 0x040fe20000041808 */
[----:B---3--:R-:W-:Y:S05]  /*5970*/  IMAD.U32 R0, RZ, RZ, UR31 ;  /* 0x0000001fff007e24 */ /* 0x008fea000f8e00ff */
[----:B------:R-:W-:Y:S02]  /*5980*/  @!P4 IADD3 R0, -R0, 0x1, R246 ;  /* 0x000000010000c810 */ /* 0x000fe40007ffe1f6 */
[C---:B--2---:R-:W-:Y:S07]  /*5990*/  HMMA.16816.F32.BF16 R12, R84.reuse, R88, R12 ;  /* 0x00000058540c723c */ /* 0x044fee000004180c */
[----:B------:R-:W-:Y:S01]  /*59a0*/  FMUL.FTZ R89, R109, 1.4426950216293334961 ;  /* 0x3fb8aa3b6d597820 */ /* 0x000fe20000410000 */
[----:B------:R-:W-:Y:S01]  /*59b0*/  HMMA.16816.F32.BF16 R16, R84, R90, R16 ;  /* 0x0000005a5410723c */ /* 0x000fe20000041810 */
[----:B------:R-:W-:Y:S03]  /*59c0*/  IMAD.MOV.U32 R109, RZ, RZ, c[0x0][0x22c] ;  /* 0x00008b00ff6d7624 */ /* 0x000fe600078e00ff */
[----:B------:R-:W-:Y:S01]  /*59d0*/  FSEL R89, R89, RZ, P0 ;  /* 0x000000ff59597208 */ /* 0x000fe20000000000 */
[----:B------:R-:W-:Y:S01]  /*59e0*/  IMAD R109, R109, c[0x0][0x1c0], RZ ;  /* 0x000070006d6d7a24 */ /* 0x000fe200078e02ff */
[----:B------:R-:W-:Y:S01]  /*59f0*/  FSETP.NEU.FTZ.AND P0, PT, R108, -INF , PT ;  /* 0xff8000006c00780b */ /* 0x000fe20003f1d000 */
[----:B-1----:R-:W-:Y:S01]  /*5a00*/  @!P4 IMAD.SHL.U32 R85, R92, 0x2, RZ ;  /* 0x000000025c55c824 */ /* 0x002fe200078e00ff */
[C---:B----4-:R-:W-:Y:S01]  /*5a10*/  HMMA.16816.F32.BF16 R4, R96.reuse, R100, R4 ;  /* 0x000000646004723c */ /* 0x050fe20000041804 */
[----:B------:R-:W2:Y:S03]  /*5a20*/  LDL R100, [R1+0x54] ;  /* 0x0000540001647983 */ /* 0x000ea60000100800 */
[----:B------:R-:W-:Y:S01]  /*5a30*/  IMAD.U32 R86, RZ, RZ, UR30 ;  /* 0x0000001eff567e24 */ /* 0x000fe2000f8e00ff */
[----:B------:R-:W-:Y:S01]  /*5a40*/  @!P4 IADD3 R84, R106, UR22, R0 ;  /* 0x000000166a54cc10 */ /* 0x000fe2000fffe000 */
[----:B------:R-:W-:Y:S01]  /*5a50*/  IMAD.U32 R92, RZ, RZ, UR30 ;  /* 0x0000001eff5c7e24 */ /* 0x000fe2000f8e00ff */
[----:B------:R-:W-:Y:S01]  /*5a60*/  @!P4 LOP3.LUT R0, R112, 0x6, R85, 0xf8, !PT ;  /* 0x000000067000c812 */ /* 0x000fe200078ef855 */
[C---:B------:R-:W-:Y:S01]  /*5a70*/  HMMA.16816.F32.BF16 R8, R96.reuse, R102, R8 ;  /* 0x000000666008723c */ /* 0x040fe20000041808 */
[----:B------:R-:W1:Y:S03]  /*5a80*/  S2R R108, SR_TID.X ;  /* 0x00000000006c7919 */ /* 0x000e660000002100 */
[----:B------:R-:W-:Y:S01]  /*5a90*/  @!P4 IMAD R0, R86, 0x40, R0 ;  /* 0x000000405600c824 */ /* 0x000fe200078e0200 */
[----:B------:R-:W-:Y:S01]  /*5aa0*/  @!P4 IMNMX R88, R84, UR22, PT ;  /* 0x000000165458cc17 */ /* 0x000fe2000b800200 */
[----:B------:R-:W-:Y:S02]  /*5ab0*/  IMAD.U32 R86, RZ, RZ, UR6 ;  /* 0x00000006ff567e24 */ /* 0x000fe4000f8e00ff */
[----:B------:R-:W-:Y:S01]  /*5ac0*/  IMAD.U32 R109, R109, -0x40, RZ ;  /* 0xffffffc06d6d7824 */ /* 0x000fe200078e00ff */
[-C--:B------:R-:W-:Y:S03]  /*5ad0*/  @!P4 ISETP.GE.AND P1, PT, R0, R88.reuse, PT ;  /* 0x000000580000c20c */ /* 0x080fe60003f26270 */
[----:B------:R-:W-:Y:S01]  /*5ae0*/  IMAD R94, R86, 0x4, R107 ;  /* 0x00000004565e7824 */ /* 0x000fe200078e026b */
[----:B------:R-:W-:Y:S01]  /*5af0*/  @!P4 IADD3 R90, R0, 0x1, RZ ;  /* 0x00000001005ac810 */ /* 0x000fe20007ffe0ff */
[----:B------:R-:W3:Y:S02]  /*5b00*/  S2R R107, SR_TID.X ;  /* 0x00000000006b7919 */ /* 0x000ee40000002100 */
[----:B------:R-:W-:Y:S01]  /*5b10*/  @!P4 FSEL R4, R4, -INF , !P1 ;  /* 0xff8000000404c808 */ /* 0x000fe20004800000 */
[----:B------:R-:W-:Y:S01]  /*5b20*/  IMAD.WIDE.U32 R94, R94, -0x326172a9, RZ ;  /* 0xcd9e8d575e5e7825 */ /* 0x000fe200078e00ff */
[----:B------:R-:W-:Y:S03]  /*5b30*/  @!P4 ISETP.GE.AND P1, PT, R90, R88, PT ;  /* 0x000000585a00c20c */ /* 0x000fe60003f26270 */
[--C-:B------:R-:W-:Y:S01]  /*5b40*/  FFMA.FTZ R85, R4, c[0x0][0x23c], -R89.reuse ;  /* 0x00008f0004557a23 */ /* 0x100fe20000010859 */
[----:B------:R-:W-:Y:S02]  /*5b50*/  @!P4 FSEL R5, R5, -INF , !P1 ;  /* 0xff8000000505c808 */ /* 0x000fe40004800000 */
[----:B------:R-:W-:Y:S01]  /*5b60*/  @!P4 IADD3 R4, R84, 0x8, RZ ;  /* 0x000000085404c810 */ /* 0x000fe20007ffe0ff */
[----:B------:R4:W-:Y:S02]  /*5b70*/  MUFU.EX2 R106, R85 ;  /* 0x00000055006a7308 */ /* 0x0009e40000000800 */
[----:B------:R-:W-:Y:S01]  /*5b80*/  FFMA.FTZ R91, R5, c[0x0][0x23c], -R89 ;  /* 0x00008f00055b7a23 */ /* 0x000fe20000010859 */
[----:B------:R-:W-:Y:S02]  /*5b90*/  @!P4 IMNMX R4, R4, UR22, PT ;  /* 0x000000160404cc17 */ /* 0x000fe4000b800200 */
[----:B------:R-:W-:Y:S02]  /*5ba0*/  FSEL R5, R93, RZ, P0 ;  /* 0x000000ff5d057208 */ /* 0x000fe40000000000 */
[-C--:B------:R-:W-:Y:S02]  /*5bb0*/  @!P4 ISETP.GE.AND P1, PT, R0, R4.reuse, PT ;  /* 0x000000040000c20c */ /* 0x080fe40003f26270 */
[----:B------:R-:W-:Y:S01]  /*5bc0*/  @!P4 ISETP.GE.AND P0, PT, R90, R4, PT ;  /* 0x000000045a00c20c */ /* 0x000fe20003f06270 */
[----:B------:R4:W-:Y:S01]  /*5bd0*/  MUFU.EX2 R105, R91 ;  /* 0x0000005b00697308 */ /* 0x0009e20000000800 */
[----:B------:R-:W-:Y:S02]  /*5be0*/  @!P4 FSEL R6, R6, -INF , !P1 ;  /* 0xff8000000606c808 */ /* 0x000fe40004800000 */
[----:B---3--:R-:W-:Y:S02]  /*5bf0*/  SHF.R.S32.HI R107, RZ, 0x1f, R107 ;  /* 0x0000001fff6b7819 */ /* 0x008fe4000001146b */
[----:B------:R-:W-:Y:S01]  /*5c00*/  @!P4 FSEL R7, R7, -INF , !P0 ;  /* 0xff8000000707c808 */ /* 0x000fe20004000000 */
[----:B------:R-:W-:Y:S01]  /*5c10*/  FFMA.FTZ R6, R6, c[0x0][0x23c], -R5 ;  /* 0x00008f0006067a23 */ /* 0x000fe20000010805 */
[----:B-1----:R-:W-:Y:S03]  /*5c20*/  LEA.HI R107, R107, R108, RZ, 0x7 ;  /* 0x0000006c6b6b7211 */ /* 0x002fe600078f38ff */
[----:B------:R1:W-:Y:S01]  /*5c30*/  MUFU.EX2 R108, R6 ;  /* 0x00000006006c7308 */ /* 0x0003e20000000800 */
[----:B------:R-:W-:Y:S01]  /*5c40*/  SHF.R.S32.HI R107, RZ, 0x7, R107 ;  /* 0x00000007ff6b7819 */ /* 0x000fe2000001146b */
[----:B------:R-:W-:Y:S01]  /*5c50*/  FFMA.FTZ R7, R7, c[0x0][0x23c], -R5 ;  /* 0x00008f0007077a23 */ /* 0x000fe20000010805 */
[----:B----4-:R-:W3:Y:S03]  /*5c60*/  LDSM.16.M88.4 R84, [R216+0x1e800] ;  /* 0x01e80000d854783b */ /* 0x010ee60000000200 */
[----:B------:R-:W-:Y:S04]  /*5c70*/  IMAD R92, R92, 0x2, R107 ;  /* 0x000000025c5c7824 */ /* 0x000fe800078e026b */
[----:B------:R4:W-:Y:S01]  /*5c80*/  MUFU.EX2 R107, R7 ;  /* 0x00000007006b7308 */ /* 0x0009e20000000800 */
[----:B------:R-:W-:Y:S05]  /*5c90*/  LOP3.LUT R91, R111, UR14, R92, 0x96, !PT ;  /* 0x0000000e6f5b7c12 */ /* 0x000fea000f8e965c */
[----:B------:R-:W-:Y:S05]  /*5ca0*/  IMAD.WIDE.U32 R90, R91, -0x326172a9, RZ ;  /* 0xcd9e8d575b5a7825 */ /* 0x000fea00078e00ff */
[----:B------:R-:W-:Y:S01]  /*5cb0*/  LOP3.LUT R94, R91, UR29, R94, 0x96, !PT ;  /* 0x0000001d5b5e7c12 */ /* 0x000fe2000f8e965e */
[C---:B---3--:R-:W-:Y:S08]  /*5cc0*/  HMMA.16816.F32.BF16 R12, R96.reuse, R84, R12 ;  /* 0x00000054600c723c */ /* 0x048ff0000004180c */
[----:B------:R-:W-:Y:S04]  /*5cd0*/  HMMA.16816.F32.BF16 R16, R96, R86, R16 ;  /* 0x000000566010723c */ /* 0x000fe80000041810 */
[----:B--2---:R-:W-:Y:S01]  /*5ce0*/  LOP3.LUT R92, R95, UR15, R100, 0x96, !PT ;  /* 0x0000000f5f5c7c12 */ /* 0x004fe2000f8e9664 */
[----:B------:R-:W-:Y:S01]  /*5cf0*/  IMAD.WIDE.U32 R94, R94, -0x2daee0ad, RZ ;  /* 0xd2511f535e5e7825 */ /* 0x000fe200078e00ff */
[----:B------:R-:W-:Y:S03]  /*5d00*/  @!P4 IADD3 R100, R0, 0x8, RZ ;  /* 0x000000080064c810 */ /* 0x000fe60007ffe0ff */
[----:B------:R-:W-:Y:S01]  /*5d10*/  IMAD.WIDE.U32 R92, R92, -0x2daee0ad, RZ ;  /* 0xd2511f535c5c7825 */ /* 0x000fe200078e00ff */
[-C--:B------:R-:W-:Y:S04]  /*5d20*/  @!P4 ISETP.GE.AND P0, PT, R100, R88.reuse, PT ;  /* 0x000000586400c20c */ /* 0x080fe80003f06270 */
[----:B------:R-:W-:Y:S02]  /*5d30*/  @!P4 FSEL R8, R8, -INF , !P0 ;  /* 0xff8000000808c808 */ /* 0x000fe40004000000 */
[----:B-1----:R-:W-:Y:S02]  /*5d40*/  LOP3.LUT R6, R93, UR28, R110, 0x96, !PT ;  /* 0x0000001c5d067c12 */ /* 0x002fe4000f8e966e */
[----:B------:R-:W-:Y:S01]  /*5d50*/  @!P4 IADD3 R93, R0, 0x9, RZ ;  /* 0x00000009005dc810 */ /* 0x000fe20007ffe0ff */
[----:B------:R-:W-:Y:S01]  /*5d60*/  FFMA.FTZ R8, R8, c[0x0][0x23c], -R89 ;  /* 0x00008f0008087a23 */ /* 0x000fe20000010859 */
[----:B------:R-:W-:Y:S01]  /*5d70*/  LOP3.LUT R91, R95, UR26, R92, 0x96, !PT ;  /* 0x0000001a5f5b7c12 */ /* 0x000fe2000f8e965c */
[----:B----4-:R-:W-:Y:S01]  /*5d80*/  IMAD.WIDE.U32 R6, R6, -0x326172a9, RZ ;  /* 0xcd9e8d5706067825 */ /* 0x010fe200078e00ff */
[----:B------:R-:W-:Y:S01]  /*5d90*/  @!P4 ISETP.GE.AND P0, PT, R93, R88, PT ;  /* 0x000000585d00c20c */ /* 0x000fe20003f06270 */
[----:B------:R1:W-:Y:S03]  /*5da0*/  MUFU.EX2 R101, R8 ;  /* 0x0000000800657308 */ /* 0x0003e60000000800 */
[----:B------:R-:W-:Y:S02]  /*5db0*/  @!P4 FSEL R9, R9, -INF , !P0 ;  /* 0xff8000000909c808 */ /* 0x000fe40004000000 */
[-C--:B------:R-:W-:Y:S04]  /*5dc0*/  @!P4 ISETP.GE.AND P0, PT, R100, R4.reuse, PT ;  /* 0x000000046400c20c */ /* 0x080fe80003f06270 */
[----:B------:R-:W-:Y:S02]  /*5dd0*/  @!P4 FSEL R10, R10, -INF , !P0 ;  /* 0xff8000000a0ac808 */ /* 0x000fe40004000000 */
[----:B------:R-:W-:Y:S03]  /*5de0*/  @!P4 ISETP.GE.AND P0, PT, R93, R4, PT ;  /* 0x000000045d00c20c */ /* 0x000fe60003f06270 */
[----:B------:R-:W-:Y:S01]  /*5df0*/  FFMA.FTZ R10, R10, c[0x0][0x23c], -R5 ;  /* 0x00008f000a0a7a23 */ /* 0x000fe20000010805 */
[----:B------:R-:W-:Y:S03]  /*5e00*/  @!P4 FSEL R11, R11, -INF , !P0 ;  /* 0xff8000000b0bc808 */ /* 0x000fe60004000000 */
[----:B------:R2:W-:Y:S01]  /*5e10*/  MUFU.EX2 R104, R10 ;  /* 0x0000000a00687308 */ /* 0x0005e20000000800 */
[----:B-1----:R-:W-:Y:S01]  /*5e20*/  LOP3.LUT R8, R7, UR27, R90, 0x96, !PT ;  /* 0x0000001b07087c12 */ /* 0x002fe2000f8e965a */
[--C-:B------:R-:W-:Y:S02]  /*5e30*/  FFMA.FTZ R7, R9, c[0x0][0x23c], -R89.reuse ;  /* 0x00008f0009077a23 */ /* 0x100fe40000010859 */
[----:B------:R-:W-:Y:S06]  /*5e40*/  IMAD.WIDE.U32 R90, R91, -0x326172a9, RZ ;  /* 0xcd9e8d575b5a7825 */ /* 0x000fec00078e00ff */
[----:B------:R1:W-:Y:S01]  /*5e50*/  MUFU.EX2 R102, R7 ;  /* 0x0000000700667308 */ /* 0x0003e20000000800 */
[----:B------:R-:W-:Y:S01]  /*5e60*/  IMAD.WIDE.U32 R8, R8, -0x2daee0ad, RZ ;  /* 0xd2511f5308087825 */ /* 0x000fe200078e00ff */
[----:B------:R-:W-:Y:S02]  /*5e70*/  LOP3.LUT R84, R91, UR25, R6, 0x96, !PT ;  /* 0x000000195b547c12 */ /* 0x000fe4000f8e9606 */
[----:B------:R-:W-:Y:S03]  /*5e80*/  @!P4 IADD3 R6, R0, 0x10, RZ ;  /* 0x000000100006c810 */ /* 0x000fe60007ffe0ff */
[----:B------:R-:W-:Y:S01]  /*5e90*/  IMAD.WIDE.U32 R84, R84, -0x2daee0ad, RZ ;  /* 0xd2511f5354547825 */ /* 0x000fe200078e00ff */
[C---:B------:R-:W-:Y:S02]  /*5ea0*/  @!P4 ISETP.GE.AND P1, PT, R6.reuse, R88, PT ;  /* 0x000000580600c20c */ /* 0x040fe40003f26270 */
[----:B------:R-:W-:Y:S02]  /*5eb0*/  @!P4 ISETP.GE.AND P3, PT, R6, R4, PT ;  /* 0x000000040600c20c */ /* 0x000fe40003f66270 */
[----:B--2---:R-:W-:Y:S02]  /*5ec0*/  LOP3.LUT R10, R85, UR21, R8, 0x96, !PT ;  /* 0x00000015550a7c12 */ /* 0x004fe4000f8e9608 */
[----:B------:R-:W-:Y:S02]  /*5ed0*/  @!P4 FSEL R12, R12, -INF , !P1 ;  /* 0xff8000000c0cc808 */ /* 0x000fe40004800000 */
[----:B------:R-:W-:Y:S02]  /*5ee0*/  @!P4 IADD3 R8, R0, 0x18, RZ ;  /* 0x000000180008c810 */ /* 0x000fe40007ffe0ff */
[----:B------:R-:W-:Y:S01]  /*5ef0*/  @!P4 FSEL R14, R14, -INF , !P3 ;  /* 0xff8000000e0ec808 */ /* 0x000fe20005800000 */
[----:B------:R-:W-:Y:S01]  /*5f00*/  FFMA.FTZ R12, R12, c[0x0][0x23c], -R89 ;  /* 0x00008f000c0c7a23 */ /* 0x000fe20000010859 */
[C---:B------:R-:W-:Y:S02]  /*5f10*/  @!P4 ISETP.GE.AND P1, PT, R8.reuse, R88, PT ;  /* 0x000000580800c20c */ /* 0x040fe40003f26270 */
[----:B------:R-:W-:Y:S01]  /*5f20*/  @!P4 ISETP.GE.AND P5, PT, R8, R4, PT ;  /* 0x000000040800c20c */ /* 0x000fe20003fa6270 */
[----:B------:R2:W-:Y:S01]  /*5f30*/  MUFU.EX2 R100, R12 ;  /* 0x0000000c00647308 */ /* 0x0005e20000000800 */
[----:B-1----:R-:W-:Y:S01]  /*5f40*/  LOP3.LUT R7, R9, UR24, R94, 0x96, !PT ;  /* 0x0000001809077c12 */ /* 0x002fe2000f8e965e */
[--C-:B------:R-:W-:Y:S01]  /*5f50*/  FFMA.FTZ R14, R14, c[0x0][0x23c], -R5.reuse ;  /* 0x00008f000e0e7a23 */ /* 0x100fe20000010805 */
[C---:B------:R-:W-:Y:S02]  /*5f60*/  @!P4 IADD3 R9, R0.reuse, 0x11, RZ ;  /* 0x000000110009c810 */ /* 0x040fe40007ffe0ff */
[----:B------:R-:W-:Y:S01]  /*5f70*/  @!P4 IADD3 R0, R0, 0x19, RZ ;  /* 0x000000190000c810 */ /* 0x000fe20007ffe0ff */
[----:B------:R-:W-:Y:S01]  /*5f80*/  IMAD.WIDE.U32 R6, R7, -0x326172a9, RZ ;  /* 0xcd9e8d5707067825 */ /* 0x000fe200078e00ff */
[C---:B------:R-:W-:Y:S02]  /*5f90*/  @!P4 ISETP.GE.AND P6, PT, R9.reuse, R88, PT ;  /* 0x000000580900c20c */ /* 0x040fe40003fc6270 */
[-C--:B------:R-:W-:Y:S01]  /*5fa0*/  @!P4 ISETP.GE.AND P0, PT, R9, R4.reuse, PT ;  /* 0x000000040900c20c */ /* 0x080fe20003f06270 */
[----:B------:R-:W-:Y:S01]  /*5fb0*/  MUFU.EX2 R99, R14 ;  /* 0x0000000e00637308 */ /* 0x000fe20000000800 */
[----:B------:R-:W-:Y:S01]  /*5fc0*/  LOP3.LUT R90, R7, UR23, R90, 0x96, !PT ;  /* 0x00000017075a7c12 */ /* 0x000fe2000f8e965a */
[----:B------:R-:W-:Y:S01]  /*5fd0*/  FFMA.FTZ R7, R11, c[0x0][0x23c], -R5 ;  /* 0x00008f000b077a23 */ /* 0x000fe20000010805 */
[----:B------:R-:W-:Y:S01]  /*5fe0*/  @!P4 FSEL R13, R13, -INF , !P6 ;  /* 0xff8000000d0dc808 */ /* 0x000fe20007000000 */
[----:B------:R-:W-:Y:S01]  /*5ff0*/  IMAD.WIDE.U32 R10, R10, -0x326172a9, RZ ;  /* 0xcd9e8d570a0a7825 */ /* 0x000fe200078e00ff */
[C---:B------:R-:W-:Y:S02]  /*6000*/  @!P4 ISETP.GE.AND P6, PT, R0.reuse, R4, PT ;  /* 0x000000040000c20c */ /* 0x040fe40003fc6270 */
[----:B------:R-:W-:Y:S01]  /*6010*/  @!P4 ISETP.GE.AND P2, PT, R0, R88, PT ;  /* 0x000000580000c20c */ /* 0x000fe20003f46270 */
[----:B------:R-:W-:Y:S01]  /*6020*/  FFMA.FTZ R13, R13, c[0x0][0x23c], -R89 ;  /* 0x00008f000d0d7a23 */ /* 0x000fe20000010859 */
[----:B------:R-:W-:Y:S01]  /*6030*/  LOP3.LUT R9, R11, UR20, R6, 0x96, !PT ;  /* 0x000000140b097c12 */ /* 0x000fe2000f8e9606 */
[----:B------:R1:W-:Y:S01]  /*6040*/  MUFU.EX2 R103, R7 ;  /* 0x0000000700677308 */ /* 0x0003e20000000800 */
[----:B------:R-:W-:Y:S02]  /*6050*/  @!P4 FSEL R19, R19, -INF , !P6 ;  /* 0xff8000001313c808 */ /* 0x000fe40007000000 */
[----:B------:R-:W-:Y:S01]  /*6060*/  @!P4 FSEL R15, R15, -INF , !P0 ;  /* 0xff8000000f0fc808 */ /* 0x000fe20004000000 */
[----:B------:R-:W-:Y:S01]  /*6070*/  IMAD.WIDE.U32 R8, R9, -0x2daee0ad, RZ ;  /* 0xd2511f5309087825 */ /* 0x000fe200078e00ff */
[----:B------:R-:W-:Y:S02]  /*6080*/  @!P4 FSEL R18, R18, -INF , !P5 ;  /* 0xff8000001212c808 */ /* 0x000fe40006800000 */
[----:B------:R-:W-:Y:S01]  /*6090*/  @!P4 FSEL R17, R17, -INF , !P2 ;  /* 0xff8000001111c808 */ /* 0x000fe20005000000 */
[--C-:B------:R-:W-:Y:S01]  /*60a0*/  FFMA.FTZ R15, R15, c[0x0][0x23c], -R5.reuse ;  /* 0x00008f000f0f7a23 */ /* 0x100fe20000010805 */
[----:B------:R-:W-:Y:S01]  /*60b0*/  LOP3.LUT R86, R8, 0xffff, RZ, 0xc0, !PT ;  /* 0x0000ffff08567812 */ /* 0x000fe200078ec0ff */
[----:B------:R-:W-:Y:S01]  /*60c0*/  MUFU.EX2 R97, R13 ;  /* 0x0000000d00617308 */ /* 0x000fe20000000800 */
[--C-:B------:R-:W-:Y:S01]  /*60d0*/  FFMA.FTZ R18, R18, c[0x0][0x23c], -R5.reuse ;  /* 0x00008f0012127a23 */ /* 0x100fe20000010805 */
[--C-:B------:R-:W-:Y:S01]  /*60e0*/  SHF.R.U32.HI R11, RZ, 0x18, R8.reuse ;  /* 0x00000018ff0b7819 */ /* 0x100fe20000011608 */
[----:B------:R-:W-:Y:S01]  /*60f0*/  FFMA.FTZ R5, R19, c[0x0][0x23c], -R5 ;  /* 0x00008f0013057a23 */ /* 0x000fe20000010805 */
[----:B------:R-:W-:Y:S02]  /*6100*/  SHF.R.U32.HI R85, RZ, 0x10, R8 ;  /* 0x00000010ff557819 */ /* 0x000fe40000011608 */
[----:B--2---:R-:W-:Y:S02]  /*6110*/  LOP3.LUT R12, R8, 0xff, RZ, 0xc0, !PT ;  /* 0x000000ff080c7812 */ /* 0x004fe400078ec0ff */
[----:B------:R-:W-:Y:S02]  /*6120*/  @!P4 FSEL R16, R16, -INF , !P1 ;  /* 0xff8000001010c808 */ /* 0x000fe40004800000 */
[----:B------:R-:W2:Y:S01]  /*6130*/  MUFU.EX2 R94, R5 ;  /* 0x00000005005e7308 */ /* 0x000ea20000000800 */
[----:B------:R-:W-:Y:S02]  /*6140*/  ISETP.LE.U32.AND P0, PT, R11, UR32, PT ;  /* 0x000000200b007c0c */ /* 0x000fe4000bf03070 */
[--C-:B------:R-:W-:Y:S01]  /*6150*/  FFMA.FTZ R16, R16, c[0x0][0x23c], -R89.reuse ;  /* 0x00008f0010107a23 */ /* 0x100fe20000010859 */
[----:B------:R-:W-:Y:S01]  /*6160*/  ISETP.LE.U32.AND P3, PT, R12, UR32, PT ;  /* 0x000000200c007c0c */ /* 0x000fe2000bf63070 */
[----:B-1----:R-:W-:Y:S04]  /*6170*/  IMAD.WIDE.U32 R6, R90, -0x2daee0ad, RZ ;  /* 0xd2511f535a067825 */ /* 0x002fe800078e00ff */
[----:B------:R-:W-:Y:S01]  /*6180*/  FFMA.FTZ R89, R17, c[0x0][0x23c], -R89 ;  /* 0x00008f0011597a23 */ /* 0x000fe20000010859 */
[----:B------:R-:W-:Y:S01]  /*6190*/  LOP3.LUT R7, R7, UR19, R84, 0x96, !PT ;  /* 0x0000001307077c12 */ /* 0x000fe2000f8e9654 */
[----:B------:R-:W-:Y:S01]  /*61a0*/  MUFU.EX2 R98, R15 ;  /* 0x0000000f00627308 */ /* 0x000fe20000000800 */
[----:B------:R-:W-:Y:S03]  /*61b0*/  LOP3.LUT R4, R9, UR17, R6, 0x96, !PT ;  /* 0x0000001109047c12 */ /* 0x000fe6000f8e9606 */
[----:B------:R-:W-:Y:S05]  /*61c0*/  IMAD.WIDE.U32 R6, R7, -0x326172a9, RZ ;  /* 0xcd9e8d5707067825 */ /* 0x000fea00078e00ff */
[----:B------:R-:W-:Y:S01]  /*61d0*/  LOP3.LUT R0, R7, UR18, R10, 0x96, !PT ;  /* 0x0000001207007c12 */ /* 0x000fe2000f8e960a */
[----:B------:R-:W1:Y:S01]  /*61e0*/  MUFU.EX2 R95, R16 ;  /* 0x00000010005f7308 */ /* 0x000e620000000800 */
[----:B------:R-:W-:Y:S02]  /*61f0*/  LOP3.LUT R9, R6, 0xffff, RZ, 0xc0, !PT ;  /* 0x0000ffff06097812 */ /* 0x000fe400078ec0ff */
[----:B------:R-:W-:Y:S01]  /*6200*/  LOP3.LUT R7, R0, 0xffff, RZ, 0xc0, !PT ;  /* 0x0000ffff00077812 */ /* 0x000fe200078ec0ff */
[----:B--2---:R-:W-:Y:S01]  /*6210*/  @!P0 FADD.FTZ R94, -R94, -RZ ;  /* 0x800000ff5e5e8221 */ /* 0x004fe20000010100 */
[----:B------:R-:W-:Y:S02]  /*6220*/  LOP3.LUT R84, R6, 0xff, RZ, 0xc0, !PT ;  /* 0x000000ff06547812 */ /* 0x000fe400078ec0ff */
[--C-:B------:R-:W-:Y:S02]  /*6230*/  SHF.R.U32.HI R10, RZ, 0x18, R6.reuse ;  /* 0x00000018ff0a7819 */ /* 0x100fe40000011606 */
[----:B------:R-:W-:Y:S01]  /*6240*/  SHF.R.U32.HI R13, RZ, 0x10, R6 ;  /* 0x00000010ff0d7819 */ /* 0x000fe20000011606 */
[----:B------:R-:W-:Y:S01]  /*6250*/  MUFU.EX2 R93, R89 ;  /* 0x00000059005d7308 */ /* 0x000fe20000000800 */
[----:B------:R-:W-:Y:S02]  /*6260*/  SHF.R.U32.HI R6, RZ, 0x8, R7 ;  /* 0x00000008ff067819 */ /* 0x000fe40000011607 */
[--C-:B------:R-:W-:Y:S02]  /*6270*/  SHF.R.U32.HI R7, RZ, 0x10, R0.reuse ;  /* 0x00000010ff077819 */ /* 0x100fe40000011600 */
[----:B------:R-:W-:Y:S02]  /*6280*/  LOP3.LUT R6, R6, 0xffff, RZ, 0xc0, !PT ;  /* 0x0000ffff06067812 */ /* 0x000fe400078ec0ff */
[----:B------:R-:W-:Y:S02]  /*6290*/  LOP3.LUT R7, R7, 0xff, RZ, 0xc0, !PT ;  /* 0x000000ff07077812 */ /* 0x000fe400078ec0ff */
[----:B------:R-:W-:Y:S01]  /*62a0*/  LOP3.LUT R8, R0, 0xff, RZ, 0xc0, !PT ;  /* 0x000000ff00087812 */ /* 0x000fe200078ec0ff */
[----:B------:R-:W2:Y:S01]  /*62b0*/  MUFU.EX2 R96, R18 ;  /* 0x0000001200607308 */ /* 0x000ea20000000800 */
[----:B------:R-:W-:Y:S02]  /*62c0*/  ISETP.LE.U32.AND P2, PT, R6, UR32, PT ;  /* 0x0000002006007c0c */ /* 0x000fe4000bf43070 */
[----:B------:R-:W-:Y:S01]  /*62d0*/  SHF.R.U32.HI R0, RZ, 0x18, R0 ;  /* 0x00000018ff007819 */ /* 0x000fe20000011600 */
[----:B-1----:R-:W-:Y:S01]  /*62e0*/  @!P3 FADD.FTZ R95, -R95, -RZ ;  /* 0x800000ff5f5fb221 */ /* 0x002fe20000010100 */
[----:B------:R-:W-:Y:S02]  /*62f0*/  ISETP.LE.U32.AND P5, PT, R7, UR32, PT ;  /* 0x0000002007007c0c */ /* 0x000fe4000bfa3070 */
[----:B------:R-:W-:Y:S02]  /*6300*/  ISETP.LE.U32.AND P1, PT, R8, UR32, PT ;  /* 0x0000002008007c0c */ /* 0x000fe4000bf23070 */
[----:B------:R-:W-:Y:S02]  /*6310*/  ISETP.LE.U32.AND P6, PT, R0, UR32, PT ;  /* 0x0000002000007c0c */ /* 0x000fe4000bfc3070 */
[----:B------:R-:W-:Y:S02]  /*6320*/  SHF.R.U32.HI R6, RZ, 0x8, R9 ;  /* 0x00000008ff067819 */ /* 0x000fe40000011609 */
[----:B------:R-:W-:Y:S01]  /*6330*/  LOP3.LUT R0, R4, 0xff, RZ, 0xc0, !PT ;  /* 0x000000ff04007812 */ /* 0x000fe200078ec0ff */
[----:B------:R-:W-:Y:S01]  /*6340*/  @!P2 FADD.FTZ R105, -R105, -RZ ;  /* 0x800000ff6969a221 */ /* 0x000fe20000010100 */
[----:B------:R-:W-:Y:S02]  /*6350*/  ISETP.LE.U32.AND P4, PT, R84, UR32, PT ;  /* 0x0000002054007c0c */ /* 0x000fe4000bf83070 */
[----:B------:R-:W-:Y:S01]  /*6360*/  LOP3.LUT R6, R6, 0xffff, RZ, 0xc0, !PT ;  /* 0x0000ffff06067812 */ /* 0x000fe200078ec0ff */
[----:B------:R-:W-:Y:S01]  /*6370*/  @!P5 FADD.FTZ R108, -R108, -RZ ;  /* 0x800000ff6c6cd221 */ /* 0x000fe20000010100 */
[----:B------:R-:W-:Y:S01]  /*6380*/  ISETP.LE.U32.AND P2, PT, R0, UR32, PT ;  /* 0x0000002000007c0c */ /* 0x000fe2000bf43070 */
[----:B------:R-:W-:Y:S01]  /*6390*/  @!P1 FADD.FTZ R106, -R106, -RZ ;  /* 0x800000ff6a6a9221 */ /* 0x000fe20000010100 */
[----:B------:R-:W-:Y:S01]  /*63a0*/  LOP3.LUT R0, R13, 0xff, RZ, 0xc0, !PT ;  /* 0x000000ff0d007812 */ /* 0x000fe200078ec0ff */
[----:B------:R-:W-:Y:S01]  /*63b0*/  @!P6 FADD.FTZ R107, -R107, -RZ ;  /* 0x800000ff6b6be221 */ /* 0x000fe20000010100 */
[----:B------:R-:W-:Y:S02]  /*63c0*/  ISETP.LE.U32.AND P5, PT, R6, UR32, PT ;  /* 0x0000002006007c0c */ /* 0x000fe4000bfa3070 */
[----:B------:R-:W-:Y:S02]  /*63d0*/  ISETP.LE.U32.AND P1, PT, R10, UR32, PT ;  /* 0x000000200a007c0c */ /* 0x000fe4000bf23070 */
[----:B------:R-:W-:Y:S01]  /*63e0*/  ISETP.LE.U32.AND P6, PT, R0, UR32, PT ;  /* 0x0000002000007c0c */ /* 0x000fe2000bfc3070 */
[----:B------:R-:W-:Y:S01]  /*63f0*/  @!P4 FADD.FTZ R101, -R101, -RZ ;  /* 0x800000ff6565c221 */ /* 0x000fe20000010100 */
[--C-:B------:R-:W-:Y:S02]  /*6400*/  SHF.R.U32.HI R6, RZ, 0x10, R4.reuse ;  /* 0x00000010ff067819 */ /* 0x100fe40000011604 */
[----:B------:R-:W-:Y:S01]  /*6410*/  SHF.R.U32.HI R0, RZ, 0x18, R4 ;  /* 0x00000018ff007819 */ /* 0x000fe20000011604 */
[----:B------:R-:W-:Y:S01]  /*6420*/  @!P2 FADD.FTZ R100, -R100, -RZ ;  /* 0x800000ff6464a221 */ /* 0x000fe20000010100 */
[----:B------:R-:W-:Y:S02]  /*6430*/  LOP3.LUT R4, R4, 0xffff, RZ, 0xc0, !PT ;  /* 0x0000ffff04047812 */ /* 0x000fe400078ec0ff */
[----:B------:R-:W-:Y:S01]  /*6440*/  ISETP.LE.U32.AND P4, PT, R0, UR32, PT ;  /* 0x0000002000007c0c */ /* 0x000fe2000bf83070 */
[----:B------:R-:W-:Y:S01]  /*6450*/  @!P5 FADD.FTZ R102, -R102, -RZ ;  /* 0x800000ff6666d221 */ /* 0x000fe20000010100 */
[----:B------:R-:W-:Y:S01]  /*6460*/  SHF.R.U32.HI R4, RZ, 0x8, R4 ;  /* 0x00000008ff047819 */ /* 0x000fe20000011604 */
[----:B------:R-:W-:Y:S01]  /*6470*/  @!P1 FADD.FTZ R103, -R103, -RZ ;  /* 0x800000ff67679221 */ /* 0x000fe20000010100 */
[----:B------:R-:W-:Y:S01]  /*6480*/  LOP3.LUT R0, R6, 0xff, RZ, 0xc0, !PT ;  /* 0x000000ff06007812 */ /* 0x000fe200078ec0ff */
[----:B------:R-:W-:Y:S01]  /*6490*/  @!P6 FADD.FTZ R104, -R104, -RZ ;  /* 0x800000ff6868e221 */ /* 0x000fe20000010100 */
[----:B------:R-:W-:Y:S02]  /*64a0*/  LOP3.LUT R5, R85, 0xff, RZ, 0xc0, !PT ;  /* 0x000000ff55057812 */ /* 0x000fe400078ec0ff */
[----:B------:R-:W-:Y:S02]  /*64b0*/  LOP3.LUT R4, R4, 0xffff, RZ, 0xc0, !PT ;  /* 0x0000ffff04047812 */ /* 0x000fe400078ec0ff */
[----:B------:R-:W-:Y:S02]  /*64c0*/  ISETP.LE.U32.AND P5, PT, R0, UR32, PT ;  /* 0x0000002000007c0c */ /* 0x000fe4000bfa3070 */
[----:B------:R-:W-:Y:S01]  /*64d0*/  SHF.R.U32.HI R0, RZ, 0x8, R86 ;  /* 0x00000008ff007819 */ /* 0x000fe20000011656 */
[----:B------:R-:W-:Y:S01]  /*64e0*/  @!P4 FADD.FTZ R98, -R98, -RZ ;  /* 0x800000ff6262c221 */ /* 0x000fe20000010100 */
[----:B------:R-:W-:Y:S02]  /*64f0*/  ISETP.LE.U32.AND P1, PT, R5, UR32, PT ;  /* 0x0000002005007c0c */ /* 0x000fe4000bf23070 */
[----:B------:R-:W-:Y:S02]  /*6500*/  F2FP.RELU.BF16.PACK_AB R5, R105, R106 ;  /* 0x0000006a6905723e */ /* 0x000fe400000018ff */
[----:B------:R-:W-:Y:S02]  /*6510*/  ISETP.LE.U32.AND P6, PT, R4, UR32, PT ;  /* 0x0000002004007c0c */ /* 0x000fe4000bfc3070 */
[----:B------:R-:W-:Y:S01]  /*6520*/  F2FP.RELU.BF16.PACK_AB R4, R107, R108 ;  /* 0x0000006c6b04723e */ /* 0x000fe200000018ff */
[----:B------:R1:W-:Y:S01]  /*6530*/  STS [R247+0x2a000], R5 ;  /* 0x02a00005f7007388 */ /* 0x0003e20000000800 */
[----:B------:R-:W-:Y:S01]  /*6540*/  LOP3.LUT R0, R0, 0xffff, RZ, 0xc0, !PT ;  /* 0x0000ffff00007812 */ /* 0x000fe200078ec0ff */
[----:B------:R-:W-:Y:S01]  /*6550*/  @!P5 FADD.FTZ R99, -R99, -RZ ;  /* 0x800000ff6363d221 */ /* 0x000fe20000010100 */
[----:B------:R-:W-:Y:S02]  /*6560*/  F2FP.RELU.BF16.PACK_AB R7, R103, R104 ;  /* 0x000000686707723e */ /* 0x000fe400000018ff */
[----:B------:R-:W-:Y:S01]  /*6570*/  ISETP.LE.U32.AND P2, PT, R0, UR32, PT ;  /* 0x0000002000007c0c */ /* 0x000fe2000bf43070 */
[----:B------:R3:W-:Y:S01]  /*6580*/  STS [R247+0x2a400], R4 ;  /* 0x02a40004f7007388 */ /* 0x0007e20000000800 */
[----:B------:R-:W-:Y:S01]  /*6590*/  F2FP.RELU.BF16.PACK_AB R0, R102, R101 ;  /* 0x000000656600723e */ /* 0x000fe200000018ff */
[----:B--2---:R-:W-:Y:S01]  /*65a0*/  @!P1 FADD.FTZ R96, -R96, -RZ ;  /* 0x800000ff60609221 */ /* 0x004fe20000010100 */
[----:B------:R-:W-:Y:S01]  /*65b0*/  FSETP.GE.FTZ.AND P1, PT, R105, RZ, PT ;  /* 0x000000ff6900720b */ /* 0x000fe20003f36000 */
[----:B------:R-:W-:Y:S01]  /*65c0*/  @!P6 FADD.FTZ R97, -R97, -RZ ;  /* 0x800000ff6161e221 */ /* 0x000fe20000010100 */
[----:B------:R-:W-:Y:S01]  /*65d0*/  FSETP.GE.FTZ.AND P5, PT, R102, RZ, PT ;  /* 0x000000ff6600720b */ /* 0x000fe20003fb6000 */
[----:B------:R2:W-:Y:S01]  /*65e0*/  STS [R250+0x2a000], R0 ;  /* 0x02a00000fa007388 */ /* 0x0005e20000000800 */
[----:B------:R-:W-:Y:S02]  /*65f0*/  FSETP.GE.FTZ.AND P4, PT, R100, RZ, PT ;  /* 0x000000ff6400720b */ /* 0x000fe40003f96000 */
[C---:B------:R-:W-:Y:S02]  /*6600*/  F2FP.RELU.BF16.PACK_AB R6, R97.reuse, R100 ;  /* 0x000000646106723e */ /* 0x040fe400000018ff */
[----:B------:R-:W-:Y:S01]  /*6610*/  FSETP.GE.FTZ.AND P3, PT, R97, RZ, PT ;  /* 0x000000ff6100720b */ /* 0x000fe20003f76000 */
[----:B------:R-:W-:Y:S01]  /*6620*/  STS [R250+0x2a400], R7 ;  /* 0x02a40007fa007388 */ /* 0x000fe20000000800 */
[----:B------:R-:W-:Y:S01]  /*6630*/  @!P2 FADD.FTZ R93, -R93, -RZ ;  /* 0x800000ff5d5da221 */ /* 0x000fe20000010100 */
[----:B------:R-:W-:Y:S04]  /*6640*/  FSETP.GE.FTZ.AND P2, PT, R106, RZ, PT ;  /* 0x000000ff6a00720b */ /* 0x000fe80003f56000 */
[----:B------:R-:W-:Y:S01]  /*6650*/  STS [R248+0x2a000], R6 ;  /* 0x02a00006f8007388 */ /* 0x000fe20000000800 */
[----:B-1----:R-:W-:Y:S05]  /*6660*/  F2FP.RELU.BF16.PACK_AB R5, R98, R99 ;  /* 0x000000636205723e */ /* 0x002fea00000018ff */
[----:B------:R-:W-:Y:S01]  /*6670*/  STS [R248+0x2a400], R5 ;  /* 0x02a40005f8007388 */ /* 0x000fe20000000800 */
[----:B---3--:R-:W-:Y:S05]  /*6680*/  F2FP.RELU.BF16.PACK_AB R4, R93, R95 ;  /* 0x0000005f5d04723e */ /* 0x008fea00000018ff */
[----:B------:R-:W-:Y:S01]  /*6690*/  STS [R249+0x2a000], R4 ;  /* 0x02a00004f9007388 */ /* 0x000fe20000000800 */
[----:B--2---:R-:W-:Y:S05]  /*66a0*/  F2FP.RELU.BF16.PACK_AB R0, R94, R96 ;  /* 0x000000605e00723e */ /* 0x004fea00000018ff */
[----:B------:R-:W-:Y:S06]  /*66b0*/  STS [R249+0x2a400], R0 ;  /* 0x02a40000f9007388 */ /* 0x000fec0000000800 */
[----:B------:R-:W-:Y:S06]  /*66c0*/  LDSM.16.M88.4 R16, [R222+0x10000] ;  /* 0x01000000de10783b */ /* 0x000fec0000000200 */
[----:B------:R-:W1:Y:S06]  /*66d0*/  LDSM.16.M88.4 R8, [R218+0x20000] ;  /* 0x02000000da08783b */ /* 0x000e6c0000000200 */
[----:B------:R-:W2:Y:S06]  /*66e0*/  LDSM.16.M88.4 R84, [R218+0x20800] ;  /* 0x02080000da54783b */ /* 0x000eac0000000200 */
[----:B------:R-:W-:Y:S01]  /*66f0*/  LDSM.16.M88.4 R88, [R223+0x10000] ;  /* 0x01000000df58783b */ /* 0x000fe20000000200 */
[C---:B-1----:R-:W-:Y:S08]  /*6700*/  HMMA.16816.F32.BF16 R4, R16.reuse, R8, RZ ;  /* 0x000000081004723c */ /* 0x042ff000000418ff */
[C---:B------:R-:W-:Y:S08]  /*6710*/  HMMA.16816.F32.BF16 R8, R16.reuse, R10, RZ ;  /* 0x0000000a1008723c */ /* 0x040ff000000418ff */
[C---:B--2---:R-:W-:Y:S08]  /*6720*/  HMMA.16816.F32.BF16 R12, R16.reuse, R84, RZ ;  /* 0x00000054100c723c */ /* 0x044ff000000418ff */
[----:B------:R-:W-:Y:S01]  /*6730*/  HMMA.16816.F32.BF16 R16, R16, R86, RZ ;  /* 0x000000561010723c */ /* 0x000fe200000418ff */
[----:B------:R-:W1:Y:S07]  /*6740*/  LDSM.16.M88.4 R84, [R3+0x20000] ;  /* 0x020000000354783b */ /* 0x000e6e0000000200 */
[C---:B-1----:R-:W-:Y:S08]  /*6750*/  HMMA.16816.F32.BF16 R4, R88.reuse, R84, R4 ;  /* 0x000000545804723c */ /* 0x042ff00000041804 */
[C---:B------:R-:W-:Y:S01]  /*6760*/  HMMA.16816.F32.BF16 R8, R88.reuse, R86, R8 ;  /* 0x000000565808723c */ /* 0x040fe20000041808 */
[----:B------:R-:W1:Y:S07]  /*6770*/  LDSM.16.M88.4 R84, [R3+0x20800] ;  /* 0x020800000354783b */ /* 0x000e6e0000000200 */
[C---:B-1----:R-:W-:Y:S08]  /*6780*/  HMMA.16816.F32.BF16 R12, R88.reuse, R84, R12 ;  /* 0x00000054580c723c */ /* 0x042ff0000004180c */
[----:B------:R-:W-:Y:S01]  /*6790*/  HMMA.16816.F32.BF16 R16, R88, R86, R16 ;  /* 0x000000565810723c */ /* 0x000fe20000041810 */
[----:B------:R-:W-:Y:S06]  /*67a0*/  LDSM.16.M88.4 R84, [R225+0x10000] ;  /* 0x01000000e154783b */ /* 0x000fec0000000200 */
[----:B------:R-:W1:Y:S02]  /*67b0*/  LDSM.16.M88.4 R88, [R217+0x20000] ;  /* 0x02000000d958783b */ /* 0x000e640000000200 */
        /* <DEDUP_REMOVED lines=91> */
[C---:B-1----:R-:W-:Y:S07]  /*6d70*/  HMMA.16816.F32.BF16 R4, R84.reuse, R88, R4 ;  /* 0x000000585404723c */ /* 0x042fee0000041804 */
[----:B------:R-:W-:Y:S01]  /*6d80*/  IMAD.U32 R88, RZ, RZ, UR12 ;  /* 0x0000000cff587e24 */ /* 0x000fe2000f8e00ff */
[C---:B------:R-:W-:Y:S01]  /*6d90*/  HMMA.16816.F32.BF16 R8, R84.reuse, R90, R8 ;  /* 0x0000005a5408723c */ /* 0x040fe20000041808 */
[----:B------:R-:W-:Y:S03]  /*6da0*/  IMAD.U32 R89, RZ, RZ, UR11 ;  /* 0x0000000bff597e24 */ /* 0x000fe6000f8e00ff */
[C---:B------:R-:W-:Y:S04]  /*6db0*/  LEA R88, P0, R246.reuse, R88, 0x2 ;  /* 0x00000058f6587211 */ /* 0x040fe800078010ff */
[----:B------:R-:W-:Y:S02]  /*6dc0*/  LEA.HI.X.SX32 R89, R246, R89, 0x2, P0 ;  /* 0x00000059f6597211 */ /* 0x000fe400000f16ff */
[----:B------:R-:W-:Y:S03]  /*6dd0*/  FSETP.GE.FTZ.AND P0, PT, R101, RZ, PT ;  /* 0x000000ff6500720b */ /* 0x000fe60003f16000 */
[----:B------:R-:W2:Y:S06]  /*6de0*/  LDG.E R92, [R88.64] ;  /* 0x00000004585c7981 */ /* 0x000eac000c1e1900 */
[----:B------:R2:W3:Y:S02]  /*6df0*/  LDG.E R0, [R88.64+0x20] ;  /* 0x0000200458007981 */ /* 0x0004e4000c1e1900 */
[C---:B--2---:R-:W-:Y:S03]  /*6e00*/  FADD.FTZ R88, -R92.reuse, R4 ;  /* 0x000000045c587221 */ /* 0x044fe60000010100 */
[C---:B------:R-:W-:Y:S02]  /*6e10*/  FADD.FTZ R4, -R92.reuse, R8 ;  /* 0x000000085c047221 */ /* 0x040fe40000010100 */
[----:B------:R-:W-:Y:S01]  /*6e20*/  FADD.FTZ R5, -R92, R5 ;  /* 0x000000055c057221 */ /* 0x000fe20000010100 */
[-C--:B------:R-:W-:Y:S01]  /*6e30*/  FSEL R8, R88, R92.reuse, P2 ;  /* 0x0000005c58087208 */ /* 0x080fe20001000000 */
[----:B------:R-:W-:Y:S01]  /*6e40*/  FADD.FTZ R9, -R92, R9 ;  /* 0x000000095c097221 */ /* 0x000fe20000010100 */
[----:B------:R-:W1:Y:S01]  /*6e50*/  LDSM.16.M88.4 R88, [R216+0x26800] ;  /* 0x02680000d858783b */ /* 0x000e620000000200 */
[----:B---3--:R-:W-:Y:S01]  /*6e60*/  FADD.FTZ R6, -R0, R6 ;  /* 0x0000000600067221 */ /* 0x008fe20000010100 */
[----:B------:R-:W-:Y:S01]  /*6e70*/  FSEL R5, R5, R92, P1 ;  /* 0x0000005c05057208 */ /* 0x000fe20000800000 */
[----:B------:R-:W-:Y:S01]  /*6e80*/  FMUL.FTZ R106, R106, R8 ;  /* 0x000000086a6a7220 */ /* 0x000fe20000410000 */
[----:B------:R-:W-:Y:S02]  /*6e90*/  FSEL R4, R4, R92, P0 ;  /* 0x0000005c04047208 */ /* 0x000fe40000000000 */
[----:B------:R-:W-:Y:S01]  /*6ea0*/  FSETP.GE.FTZ.AND P1, PT, R93, RZ, PT ;  /* 0x000000ff5d00720b */ /* 0x000fe20003f36000 */
[----:B------:R-:W-:Y:S01]  /*6eb0*/  FMUL.FTZ R105, R105, R5 ;  /* 0x0000000569697220 */ /* 0x000fe20000410000 */
[----:B------:R-:W-:Y:S01]  /*6ec0*/  FSETP.GE.FTZ.AND P2, PT, R95, RZ, PT ;  /* 0x000000ff5f00720b */ /* 0x000fe20003f56000 */
[----:B------:R-:W-:Y:S01]  /*6ed0*/  FMUL.FTZ R101, R101, R4 ;  /* 0x0000000465657220 */ /* 0x000fe20000410000 */
[----:B------:R-:W-:Y:S02]  /*6ee0*/  LEA R234, P0, R109, R234, 0x2 ;  /* 0x000000ea6dea7211 */ /* 0x000fe400078010ff */
[-C--:B------:R-:W-:Y:S02]  /*6ef0*/  FSEL R9, R9, R92.reuse, P5 ;  /* 0x0000005c09097208 */ /* 0x080fe40002800000 */
[----:B------:R-:W-:Y:S02]  /*6f00*/  LEA.HI.X.SX32 R235, R109, R235, 0x2, P0 ;  /* 0x000000eb6deb7211 */ /* 0x000fe400000f16ff */
[----:B------:R-:W-:Y:S01]  /*6f10*/  FSETP.GE.FTZ.AND P0, PT, R104, RZ, PT ;  /* 0x000000ff6800720b */ /* 0x000fe20003f16000 */
[C---:B-1----:R-:W-:Y:S07]  /*6f20*/  HMMA.16816.F32.BF16 R12, R84.reuse, R88, R12 ;  /* 0x00000058540c723c */ /* 0x042fee000004180c */
[----:B------:R-:W-:Y:S01]  /*6f30*/  FMUL.FTZ R88, R102, R9 ;  /* 0x0000000966587220 */ /* 0x000fe20000410000 */
[----:B------:R-:W-:Y:S01]  /*6f40*/  HMMA.16816.F32.BF16 R16, R84, R90, R16 ;  /* 0x0000005a5410723c */ /* 0x000fe20000041810 */
[----:B------:R1:W5:Y:S11]  /*6f50*/  LDL R90, [R1] ;  /* 0x00000000015a7983 */ /* 0x0003760000100800 */
[----:B------:R-:W-:Y:S04]  /*6f60*/  @!UPT UIADD3 URZ, URZ, URZ, URZ ;  /* 0x0000003f3f3ff290 */ /* 0x000fe8000fffe03f */
[C---:B------:R-:W-:Y:S02]  /*6f70*/  FADD.FTZ R5, -R92.reuse, R13 ;  /* 0x0000000d5c057221 */ /* 0x040fe40000010100 */
[----:B------:R-:W-:Y:S03]  /*6f80*/  FADD.FTZ R8, -R92, R12 ;  /* 0x0000000c5c087221 */ /* 0x000fe60000010100 */
[-C--:B------:R-:W-:Y:S02]  /*6f90*/  FSEL R5, R5, R92.reuse, P3 ;  /* 0x0000005c05057208 */ /* 0x080fe40001800000 */
[-C--:B------:R-:W-:Y:S01]  /*6fa0*/  FSEL R8, R8, R92.reuse, P4 ;  /* 0x0000005c08087208 */ /* 0x080fe20002000000 */
[----:B------:R-:W-:Y:S01]  /*6fb0*/  FADD.FTZ R4, -R92, R16 ;  /* 0x000000105c047221 */ /* 0x000fe20000010100 */
[----:B------:R-:W-:Y:S01]  /*6fc0*/  FSETP.GE.FTZ.AND P4, PT, R99, RZ, PT ;  /* 0x000000ff6300720b */ /* 0x000fe20003f96000 */
[----:B------:R-:W-:Y:S01]  /*6fd0*/  FMUL.FTZ R87, R97, R5 ;  /* 0x0000000561577220 */ /* 0x000fe20000410000 */
[----:B------:R-:W-:Y:S01]  /*6fe0*/  FSETP.GE.FTZ.AND P3, PT, R98, RZ, PT ;  /* 0x000000ff6200720b */ /* 0x000fe20003f76000 */
[----:B------:R-:W-:Y:S01]  /*6ff0*/  FADD.FTZ R5, -R0, R7 ;  /* 0x0000000700057221 */ /* 0x000fe20000010100 */
[----:B------:R-:W-:Y:S01]  /*7000*/  FSEL R4, R4, R92, P2 ;  /* 0x0000005c04047208 */ /* 0x000fe20001000000 */
[----:B------:R-:W-:Y:S01]  /*7010*/  @P1 FADD.FTZ R92, -R92, R17 ;  /* 0x000000115c5c1221 */ /* 0x000fe20000010100 */
[----:B------:R-:W-:Y:S01]  /*7020*/  FSETP.GE.FTZ.AND P1, PT, R107, RZ, PT ;  /* 0x000000ff6b00720b */ /* 0x000fe20003f36000 */
[----:B------:R-:W-:Y:S01]  /*7030*/  FADD.FTZ R7, -R0, R11 ;  /* 0x0000000b00077221 */ /* 0x000fe20000010100 */
[----:B------:R-:W-:Y:S01]  /*7040*/  FSETP.GE.FTZ.AND P2, PT, R108, RZ, PT ;  /* 0x000000ff6c00720b */ /* 0x000fe20003f56000 */
[----:B------:R-:W-:Y:S01]  /*7050*/  FMUL.FTZ R86, R95, R4 ;  /* 0x000000045f567220 */ /* 0x000fe20000410000 */
[----:B------:R-:W-:Y:S01]  /*7060*/  FSEL R5, R5, R0, P1 ;  /* 0x0000000005057208 */ /* 0x000fe20000800000 */
[----:B------:R-:W-:Y:S01]  /*7070*/  FADD.FTZ R4, -R0, R10 ;  /* 0x0000000a00047221 */ /* 0x000fe20000010100 */
[----:B------:R-:W-:Y:S01]  /*7080*/  FSETP.GE.FTZ.AND P1, PT, R103, RZ, PT ;  /* 0x000000ff6700720b */ /* 0x000fe20003f36000 */
[----:B------:R-:W-:Y:S01]  /*7090*/  FMUL.FTZ R89, R100, R8 ;  /* 0x0000000864597220 */ /* 0x000fe20000410000 */
[-C--:B------:R-:W-:Y:S01]  /*70a0*/  FSEL R6, R6, R0.reuse, P2 ;  /* 0x0000000006067208 */ /* 0x080fe20001000000 */
[----:B------:R-:W-:Y:S01]  /*70b0*/  FMUL.FTZ R84, R107, R5 ;  /* 0x000000056b547220 */ /* 0x000fe20000410000 */
[----:B------:R-:W-:Y:S01]  /*70c0*/  FSEL R4, R4, R0, P0 ;  /* 0x0000000004047208 */ /* 0x000fe20000000000 */
[----:B------:R-:W-:Y:S01]  /*70d0*/  FADD.FTZ R5, -R0, R15 ;  /* 0x0000000f00057221 */ /* 0x000fe20000010100 */
[----:B------:R-:W-:Y:S01]  /*70e0*/  FSETP.GE.FTZ.AND P0, PT, R94, RZ, PT ;  /* 0x000000ff5e00720b */ /* 0x000fe20003f16000 */
[----:B------:R-:W-:Y:S01]  /*70f0*/  FMUL.FTZ R85, R108, R6 ;  /* 0x000000066c557220 */ /* 0x000fe20000410000 */
[----:B------:R-:W-:Y:S01]  /*7100*/  FSEL R7, R7, R0, P1 ;  /* 0x0000000007077208 */ /* 0x000fe20000800000 */
[----:B------:R-:W-:Y:S01]  /*7110*/  FADD.FTZ R6, -R0, R14 ;  /* 0x0000000e00067221 */ /* 0x000fe20000010100 */
[----:B------:R-:W-:Y:S01]  /*7120*/  PLOP3.LUT P1, PT, PT, PT, UP2, 0x80, 0x0 ;  /* 0x000000000000781c */ /* 0x000fe20003f2f028 */
[----:B------:R-:W-:Y:S01]  /*7130*/  FMUL.FTZ R17, R104, R4 ;  /* 0x0000000468117220 */ /* 0x000fe20000410000 */
[----:B------:R-:W-:Y:S01]  /*7140*/  FSETP.GE.FTZ.AND P2, PT, R96, RZ, PT ;  /* 0x000000ff6000720b */ /* 0x000fe20003f56000 */
[----:B------:R-:W-:Y:S01]  /*7150*/  FADD.FTZ R4, -R0, R18 ;  /* 0x0000001200047221 */ /* 0x000fe20000010100 */
[----:B------:R-:W-:Y:S01]  /*7160*/  FSEL R6, R6, R0, P4 ;  /* 0x0000000006067208 */ /* 0x000fe20002000000 */
[----:B------:R-:W-:Y:S01]  /*7170*/  FMUL.FTZ R92, R93, R92 ;  /* 0x0000005c5d5c7220 */ /* 0x000fe20000410000 */
[-C--:B------:R-:W-:Y:S01]  /*7180*/  FSEL R5, R5, R0.reuse, P3 ;  /* 0x0000000005057208 */ /* 0x080fe20001800000 */
[----:B------:R-:W-:Y:S01]  /*7190*/  FMUL.FTZ R16, R103, R7 ;  /* 0x0000000767107220 */ /* 0x000fe20000410000 */
[----:B------:R-:W-:Y:S01]  /*71a0*/  FSEL R4, R4, R0, P2 ;  /* 0x0000000004047208 */ /* 0x000fe20001000000 */
[----:B------:R-:W-:Y:S02]  /*71b0*/  @P0 FADD.FTZ R0, -R0, R19 ;  /* 0x0000001300000221 */ /* 0x000fe40000010100 */
[----:B------:R-:W-:Y:S02]  /*71c0*/  FMUL.FTZ R15, R99, R6 ;  /* 0x00000006630f7220 */ /* 0x000fe40000410000 */
[----:B------:R-:W-:Y:S02]  /*71d0*/  FMUL.FTZ R13, R98, R5 ;  /* 0x00000005620d7220 */ /* 0x000fe40000410000 */
[----:B------:R-:W-:Y:S02]  /*71e0*/  FMUL.FTZ R14, R96, R4 ;  /* 0x00000004600e7220 */ /* 0x000fe40000410000 */
[----:B------:R-:W-:Y:S01]  /*71f0*/  FMUL.FTZ R12, R94, R0 ;  /* 0x000000005e0c7220 */ /* 0x000fe20000410000 */
[----:B------:R-:W-:-:S05]  /*7200*/  @!P1 BRA `(.L_x_763) ;  /* 0x000005f000009947 */ /* 0x000fca0003800000 */
[----:B-1----:R-:W-:Y:S01]  /*7210*/  ISETP.GE.AND P4, PT, R244, c[0x0][0x220], PT ;  /* 0x00008800f4007a0c */ /* 0x002fe20003f86270 */
        /* <DEDUP_REMOVED lines=13> */
[----:B-----5:R-:W-:Y:S02]  /*72f0*/  ISETP.GE.AND P0, PT, R90, c[0x0][0x220], PT ;  /* 0x000088005a007a0c */ /* 0x020fe40003f06270 */
        /* <DEDUP_REMOVED lines=51> */
[CC--:B--2---:R-:W-:Y:S04]  /*7630*/  @!P3 LEA R8, P4, R0.reuse, R241.reuse, 0x1 ;  /* 0x000000f10008b211 */ /* 0x0c4fe800078808ff */
[CCC-:B------:R-:W-:Y:S02]  /*7640*/  @!P3 LEA.HI.X R9, R0.reuse, R242.reuse, R6.reuse, 0x1, P4 ;  /* 0x000000f20009b211 */ /* 0x1c0fe400020f0c06 */
[CC--:B------:R-:W-:Y:S03]  /*7650*/  @!P2 LEA R10, P4, R0.reuse, R241.reuse, 0x1 ;  /* 0x000000f1000aa211 */ /* 0x0c0fe600078808ff */
[----:B------:R-:W-:Y:S01]  /*7660*/  @!PT LDS RZ, [RZ] ;  /* 0x00000000fffff984 */ /* 0x000fe20000000800 */
[----:B------:R-:W-:Y:S01]  /*7670*/  @!PT LDS RZ, [RZ] ;  /* 0x00000000fffff984 */ /* 0x000fe20000000800 */
[----:B------:R-:W-:Y:S01]  /*7680*/  @!PT LDS RZ, [RZ] ;  /* 0x00000000fffff984 */ /* 0x000fe20000000800 */
[----:B------:R2:W-:Y:S01]  /*7690*/  @!P3 LDGSTS.E.BYPASS.LTC128B.128 [R238+0x3000], [R8.64+0x80] ;  /* 0x0300008008eebfae */ /* 0x0005e2000b901d44 */
[CC--:B------:R-:W-:Y:S03]  /*76a0*/  @!P2 LEA.HI.X R11, R0.reuse, R242.reuse, R6, 0x1, P4 ;  /* 0x000000f2000ba211 */ /* 0x0c0fe600020f0c06 */
        /* <DEDUP_REMOVED lines=21> */
.L_x_763:
        /* <DEDUP_REMOVED lines=22> */
[----:B------:R-:W4:Y:S01]  /*7960*/  LDSM.16.MT88.4 R84, [R0+0x14000] ;  /* 0x014000000054783b */ /* 0x000f220000004200 */
        /* <DEDUP_REMOVED lines=14> */
[----:B------:R-:W2:Y:S07]  /*7a50*/  LDSM.16.MT88.4 R84, [R0+0x10800] ;  /* 0x010800000054783b */ /* 0x000eae0000004200 */
[-C--:B-1----:R-:W-:Y:S08]  /*7a60*/  HMMA.16816.F32.BF16 R68, R4, R8.reuse, R68 ;  /* 0x000000080444723c */ /* 0x082ff00000041844 */
[C---:B------:R-:W-:Y:S08]  /*7a70*/  HMMA.16816.F32.BF16 R72, R12.reuse, R8, R72 ;  /* 0x000000080c48723c */ /* 0x040ff00000041848 */
[-C--:B------:R-:W-:Y:S01]  /*7a80*/  HMMA.16816.F32.BF16 R76, R12, R10.reuse, R76 ;  /* 0x0000000a0c4c723c */ /* 0x080fe2000004184c */
[----:B------:R-:W1:Y:S07]  /*7a90*/  LDSM.16.MT88.4 R12, [R220+0x2a800] ;  /* 0x02a80000dc0c783b */ /* 0x000e6e0000004200 */
[----:B------:R-:W-:Y:S01]  /*7aa0*/  HMMA.16816.F32.BF16 R80, R4, R10, R80 ;  /* 0x0000000a0450723c */ /* 0x000fe20000041850 */
[----:B------:R-:W3:Y:S06]  /*7ab0*/  LDSM.16.MT88.4 R4, [R0+0x12800] ;  /* 0x012800000004783b */ /* 0x000eec0000004200 */
[----:B------:R-:W4:Y:S01]  /*7ac0*/  LDSM.16.MT88.4 R8, [R0+0x14800] ;  /* 0x014800000008783b */ /* 0x000f220000004200 */
[-C--:B--2---:R-:W-:Y:S08]  /*7ad0*/  HMMA.16816.F32.BF16 R20, R16, R84.reuse, R20 ;  /* 0x000000541014723c */ /* 0x084ff00000041814 */
[C---:B-1----:R-:W-:Y:S08]  /*7ae0*/  HMMA.16816.F32.BF16 R24, R12.reuse, R84, R24 ;  /* 0x000000540c18723c */ /* 0x042ff00000041818 */
        /* <DEDUP_REMOVED lines=46> */
[----:B------:R-:W1:Y:S06]  /*7dd0*/  LDSM.16.MT88.4 R84, [R0+0x17800] ;  /* 0x017800000054783b */ /* 0x000e6c0000004200 */
[----:B------:R-:W-:Y:S01]  /*7de0*/  BAR.SYNC.DEFER_BLOCKING 0x0 ;  /* 0x0000000000007b1d */ /* 0x000fe20000010000 */
[-C--:B---3--:R-:W-:Y:S08]  /*7df0*/  HMMA.16816.F32.BF16 R36, R16, R4.reuse, R36 ;  /* 0x000000041024723c */ /* 0x088ff00000041824 */
[C---:B------:R-:W-:Y:S08]  /*7e00*/  HMMA.16816.F32.BF16 R40, R12.reuse, R4, R40 ;  /* 0x000000040c28723c */ /* 0x040ff00000041828 */
[-C--:B------:R-:W-:Y:S08]  /*7e10*/  HMMA.16816.F32.BF16 R44, R12, R6.reuse, R44 ;  /* 0x000000060c2c723c */ /* 0x080ff0000004182c */
[C---:B------:R-:W-:Y:S08]  /*7e20*/  HMMA.16816.F32.BF16 R48, R16.reuse, R6, R48 ;  /* 0x000000061030723c */ /* 0x040ff00000041830 */
[-C--:B----4-:R-:W-:Y:S08]  /*7e30*/  HMMA.16816.F32.BF16 R52, R16, R8.reuse, R52 ;  /* 0x000000081034723c */ /* 0x090ff00000041834 */
[C---:B------:R-:W-:Y:S08]  /*7e40*/  HMMA.16816.F32.BF16 R56, R12.reuse, R8, R56 ;  /* 0x000000080c38723c */ /* 0x040ff00000041838 */
[-C--:B------:R-:W-:Y:S08]  /*7e50*/  HMMA.16816.F32.BF16 R60, R12, R10.reuse, R60 ;  /* 0x0000000a0c3c723c */ /* 0x080ff0000004183c */
[C---:B------:R-:W-:Y:S08]  /*7e60*/  HMMA.16816.F32.BF16 R64, R16.reuse, R10, R64 ;  /* 0x0000000a1040723c */ /* 0x040ff00000041840 */
        /* <DEDUP_REMOVED lines=12> */
[----:B-----5:R-:W-:Y:S01]  /*7f30*/  ISETP.GE.AND P2, PT, R90, c[0x0][0x220], PT ;  /* 0x000088005a007a0c */ /* 0x020fe20003f46270 */
        /* <DEDUP_REMOVED lines=57> */
.L_x_764:
[----:B------:R-:W-:Y:S01]  /*82d0*/  LDSM.16.M88.4 R128, [R227] ;  /* 0x00000000e380783b */ /* 0x000fe20000000200 */
[----:B------:R-:W-:Y:S02]  /*82e0*/  @UP2 UIADD3 UR10, UP0, UR8, -0x100, URZ ;  /* 0xffffff00080a2890 */ /* 0x000fe4000ff1e03f */
[----:B------:R-:W-:Y:S01]  /*82f0*/  UISETP.GT.AND UP1, UPT, UR6, UR13, UPT ;  /* 0x0000000d0600728c */ /* 0x000fe2000bf24270 */
[----:B------:R-:W2:Y:S01]  /*8300*/  LDSM.16.MT88.4 R16, [R0+0x18000] ;  /* 0x018000000010783b */ /* 0x000ea20000004200 */
[----:B------:R-:W-:Y:S03]  /*8310*/  @UP2 UIADD3.X UR7, UR9, -0x1, URZ, UP0, !UPT ;  /* 0xffffffff09072890 */ /* 0x000fe600087fe43f */
[----:B------:R-:W3:Y:S01]  /*8320*/  LDSM.16.M88.4 R124, [R227+0x1000] ;  /* 0x00100000e37c783b */ /* 0x000ee20000000200 */
[----:B------:R-:W-:Y:S03]  /*8330*/  @UP2 UMOV UR8, UR10 ;  /* 0x0000000a00082c82 */ /* 0x000fe60008000000 */
[----:B------:R-:W4:Y:S01]  /*8340*/  LDSM.16.MT88.4 R96, [R0+0x1a000] ;  /* 0x01a000000060783b */ /* 0x000f220000004200 */
[----:B------:R-:W-:Y:S02]  /*8350*/  @UP2 UMOV UR9, UR7 ;  /* 0x0000000700092c82 */ /* 0x000fe40008000000 */
[----:B------:R-:W-:Y:S01]  /*8360*/  ULOP3.LUT UR7, UR6, 0x1, URZ, 0xc0, !UPT ;  /* 0x0000000106077892 */ /* 0x000fe2000f8ec03f */
[----:B------:R-:W1:Y:S01]  /*8370*/  LDSM.16.MT88.4 R112, [R0+0x1c000] ;  /* 0x01c000000070783b */ /* 0x000e620000004200 */
[----:B------:R-:W-:Y:S02]  /*8380*/  UIADD3 UR6, UR6, -0x1, URZ ;  /* 0xffffffff06067890 */ /* 0x000fe4000fffe03f */
[----:B------:R-:W-:Y:S01]  /*8390*/  UISETP.NE.U32.AND UP0, UPT, UR7, 0x1, UPT ;  /* 0x000000010700788c */ /* 0x000fe2000bf05070 */
        /* <DEDUP_REMOVED lines=10> */
[C---:B-----5:R-:W-:Y:S08]  /*8440*/  HMMA.16816.F32.BF16 R88, R124.reuse, R96, RZ ;  /* 0x000000607c58723c */ /* 0x060ff000000418ff */
        /* <DEDUP_REMOVED lines=61> */
[C---:B------:R-:W-:Y:S07]  /*8820*/  HMMA.16816.F32.BF16 R88, R212.reuse, R196, R88 ;  /* 0x000000c4d458723c */ /* 0x040fee0000041858 */
[CC--:B------:R-:W-:Y:S01]  /*8830*/  LEA R196, P2, R239.reuse, R234.reuse, 0x2 ;  /* 0x000000eaefc47211 */ /* 0x0c0fe200078410ff */
[-C--:B------:R-:W-:Y:S01]  /*8840*/  HMMA.16816.F32.BF16 R92, R212, R198.reuse, R92 ;  /* 0x000000c6d45c723c */ /* 0x080fe2000004185c */
[----:B-1----:R1:W3:Y:S03]  /*8850*/  LDL R0, [R1+0x8] ;  /* 0x0000080001007983 */ /* 0x0022e60000100800 */
[----:B------:R-:W-:Y:S04]  /*8860*/  IMAD.MOV.U32 R197, RZ, RZ, 0x4 ;  /* 0x00000004ffc57424 */ /* 0x000fe800078e00ff */
[C---:B------:R-:W-:Y:S07]  /*8870*/  HMMA.16816.F32.BF16 R96, R200.reuse, R198, R96 ;  /* 0x000000c6c860723c */ /* 0x040fee0000041860 */
[----:B------:R-:W-:Y:S01]  /*8880*/  @P1 IMAD.WIDE R198, R246, R197, UR8 ;  /* 0x00000008f6c61e25 */ /* 0x000fe2000f8e02c5 */
[-C--:B----4-:R-:W-:Y:S04]  /*8890*/  HMMA.16816.F32.BF16 R100, R200, R208.reuse, R100 ;  /* 0x000000d0c864723c */ /* 0x090fe80000041864 */
[-C--:B------:R-:W-:Y:S04]  /*88a0*/  LEA.HI.X.SX32 R197, R239, R235.reuse, 0x2, P2 ;  /* 0x000000ebefc57211 */ /* 0x080fe800010f16ff */
[C---:B------:R-:W-:Y:S01]  /*88b0*/  HMMA.16816.F32.BF16 R104, R212.reuse, R208, R104 ;  /* 0x000000d0d468723c */ /* 0x040fe20000041868 */
[----:B------:R1:W4:Y:S06]  /*88c0*/  LDL R208, [R1+0x4] ;  /* 0x0000040001d07983 */ /* 0x00032c0000100800 */
        /* <DEDUP_REMOVED lines=12> */
[----:B------:R-:W-:Y:S02]  /*8990*/  IMAD R210, R210, 0x28, RZ ;  /* 0x00000028d2d27824 */ /* 0x000fe400078e02ff */
[-C--:B------:R-:W-:Y:S01]  /*89a0*/  HMMA.16816.F32.BF16 R124, R212, R206.reuse, R124 ;  /* 0x000000ced47c723c */ /* 0x080fe2000004187c */
[----:B------:R-:W-:Y:S03]  /*89b0*/  IMAD.MOV.U32 R204, RZ, RZ, c[0x0][0x22c] ;  /* 0x00008b00ffcc7624 */ /* 0x000fe600078e00ff */
[----:B------:R-:W-:Y:S02]  /*89c0*/  IMAD.MOV.U32 R205, RZ, RZ, c[0x0][0x22c] ;  /* 0x00008b00ffcd7624 */ /* 0x000fe400078e00ff */
[----:B------:R-:W-:Y:S02]  /*89d0*/  IMAD R204, R204, c[0x0][0x1c0], RZ ;  /* 0x00007000cccc7a24 */ /* 0x000fe400078e02ff */
[----:B------:R-:W-:Y:S04]  /*89e0*/  HMMA.16816.F32.BF16 R128, R200, R206, R128 ;  /* 0x000000cec880723c */ /* 0x000fe80000041880 */
[----:B------:R-:W-:Y:S02]  /*89f0*/  IMAD R204, R204, 0x18, RZ ;  /* 0x00000018cccc7824 */ /* 0x000fe400078e02ff */
[----:B------:R-:W-:Y:S06]  /*8a00*/  IMAD R205, R205, c[0x0][0x1c0], RZ ;  /* 0x00007000cdcd7a24 */ /* 0x000fec00078e02ff */
[----:B------:R-:W-:Y:S01]  /*8a10*/  IMAD R205, R205, 0x38, RZ ;  /* 0x00000038cdcd7824 */ /* 0x000fe200078e02ff */
[----:B---3--:R2:W3:Y:S04]  /*8a20*/  @P1 LDG.E R0, [R198.64+0x20] ;  /* 0x00002004c6001981 */ /* 0x0084e8000c1e1900 */
[----:B----4-:R2:W4:Y:S04]  /*8a30*/  @P1 LDG.E R208, [R198.64] ;  /* 0x00000004c6d01981 */ /* 0x010528000c1e1900 */
[----:B------:R-:W-:Y:S04]  /*8a40*/  RED.E.ADD.F32.FTZ.RN.STRONG.GPU [R234.64], R4 ;  /* 0x00000004ea00798e */ /* 0x000fe8000c10e784 */
[----:B------:R-:W-:Y:S01]  /*8a50*/  RED.E.ADD.F32.FTZ.RN.STRONG.GPU [R196.64], R5 ;  /* 0x00000005c400798e */ /* 0x000fe2000c10e784 */
[CC--:B--2---:R-:W-:Y:S04]  /*8a60*/  LEA R198, P0, R209.reuse, R234.reuse, 0x2 ;  /* 0x000000ead1c67211 */ /* 0x0c4fe800078010ff */
[-C--:B------:R-:W-:Y:S02]  /*8a70*/  LEA.HI.X.SX32 R199, R209, R235.reuse, 0x2, P0 ;  /* 0x000000ebd1c77211 */ /* 0x080fe400000f16ff */
[CC--:B------:R-:W-:Y:S03]  /*8a80*/  LEA R200, P0, R211.reuse, R234.reuse, 0x2 ;  /* 0x000000ead3c87211 */ /* 0x0c0fe600078010ff */
[----:B------:R2:W-:Y:S01]  /*8a90*/  RED.E.ADD.F32.FTZ.RN.STRONG.GPU [R198.64], R6 ;  /* 0x00000006c600798e */ /* 0x0005e2000c10e784 */
[-C--:B------:R-:W-:Y:S01]  /*8aa0*/  LEA.HI.X.SX32 R201, R211, R235.reuse, 0x2, P0 ;  /* 0x000000ebd3c97211 */ /* 0x080fe200000f16ff */
[----:B------:R-:W-:Y:S04]  /*8ab0*/  IMAD.MOV.U32 R211, RZ, RZ, c[0x0][0x22c] ;  /* 0x00008b00ffd37624 */ /* 0x000fe800078e00ff */
[----:B------:R-:W-:Y:S04]  /*8ac0*/  IMAD R211, R211, c[0x0][0x1c0], RZ ;  /* 0x00007000d3d37a24 */ /* 0x000fe800078e02ff */
[----:B------:R-:W-:Y:S01]  /*8ad0*/  IMAD.SHL.U32 R211, R211, 0x10, RZ ;  /* 0x00000010d3d37824 */ /* 0x000fe200078e00ff */
[CC--:B--2---:R-:W-:Y:S02]  /*8ae0*/  LEA R198, P2, R210.reuse, R234.reuse, 0x2 ;  /* 0x000000ead2c67211 */ /* 0x0c4fe400078410ff */
[CC--:B------:R-:W-:Y:S02]  /*8af0*/  LEA R6, P0, R205.reuse, R234.reuse, 0x2 ;  /* 0x000000eacd067211 */ /* 0x0c0fe400078010ff */
[-C--:B------:R-:W-:Y:S01]  /*8b00*/  LEA.HI.X.SX32 R199, R210, R235.reuse, 0x2, P2 ;  /* 0x000000ebd2c77211 */ /* 0x080fe200010f16ff */
[----:B---3--:R2:W-:Y:S04]  /*8b10*/  @P1 STL [R1+0x8], R0 ;  /* 0x0000080001001387 */ /* 0x0085e80000100800 */
[----:B--2---:R-:W2:Y:S04]  /*8b20*/  LDL R0, [R1+0x2c] ;  /* 0x00002c0001007983 */ /* 0x004ea80000100800 */
[----:B----4-:R3:W-:Y:S01]  /*8b30*/  @P1 STL [R1+0x4], R208 ;  /* 0x000004d001001387 */ /* 0x0107e20000100800 */
[CC--:B------:R-:W-:Y:S04]  /*8b40*/  LEA R202, P1, R204.reuse, R234.reuse, 0x2 ;  /* 0x000000eaccca7211 */ /* 0x0c0fe800078210ff */
[-C--:B------:R-:W-:Y:S02]  /*8b50*/  LEA.HI.X.SX32 R203, R204, R235.reuse, 0x2, P1 ;  /* 0x000000ebcccb7211 */ /* 0x080fe400008f16ff */
[----:B------:R-:W4:Y:S04]  /*8b60*/  LDL R204, [R1+0x48] ;  /* 0x0000480001cc7983 */ /* 0x000f280000100800 */
[----:B------:R1:W-:Y:S04]  /*8b70*/  RED.E.ADD.F32.FTZ.RN.STRONG.GPU [R202.64], R7 ;  /* 0x00000007ca00798e */ /* 0x0003e8000c10e784 */
[----:B------:R-:W-:Y:S04]  /*8b80*/  RED.E.ADD.F32.FTZ.RN.STRONG.GPU [R200.64], R8 ;  /* 0x00000008c800798e */ /* 0x000fe8000c10e784 */
[----:B------:R1:W-:Y:S01]  /*8b90*/  RED.E.ADD.F32.FTZ.RN.STRONG.GPU [R198.64], R9 ;  /* 0x00000009c600798e */ /* 0x0003e2000c10e784 */
[----:B---3--:R-:W-:Y:S04]  /*8ba0*/  IMAD.MOV.U32 R208, RZ, RZ, c[0x0][0x22c] ;  /* 0x00008b00ffd07624 */ /* 0x008fe800078e00ff */
[----:B------:R-:W-:Y:S04]  /*8bb0*/  IMAD R208, R208, c[0x0][0x1c0], RZ ;  /* 0x00007000d0d07a24 */ /* 0x000fe800078e02ff */
[----:B------:R-:W-:Y:S05]  /*8bc0*/  IMAD R208, R208, 0x30, RZ ;  /* 0x00000030d0d07824 */ /* 0x000fea00078e02ff */
[CC--:B------:R-:W-:Y:S02]  /*8bd0*/  LEA R4, P1, R208.reuse, R234.reuse, 0x2 ;  /* 0x000000ead0047211 */ /* 0x0c0fe400078210ff */
[-C--:B-1----:R-:W-:Y:S02]  /*8be0*/  LEA.HI.X.SX32 R7, R205, R235.reuse, 0x2, P0 ;  /* 0x000000ebcd077211 */ /* 0x082fe400000f16ff */
[-C--:B------:R-:W-:Y:S01]  /*8bf0*/  LEA.HI.X.SX32 R5, R208, R235.reuse, 0x2, P1 ;  /* 0x000000ebd0057211 */ /* 0x080fe200008f16ff */
[----:B------:R-:W-:Y:S01]  /*8c00*/  IMAD.MOV.U32 R208, RZ, RZ, c[0x0][0x22c] ;  /* 0x00008b00ffd07624 */ /* 0x000fe200078e00ff */
[----:B------:R-:W-:Y:S01]  /*8c10*/  IADD3 R205, R211, 0x20, RZ ;  /* 0x00000020d3cd7810 */ /* 0x000fe20007ffe0ff */
[----:B------:R-:W-:Y:S01]  /*8c20*/  IMAD.MOV.U32 R211, RZ, RZ, c[0x0][0x22c] ;  /* 0x00008b00ffd37624 */ /* 0x000fe200078e00ff */
[----:B------:R-:W3:Y:S01]  /*8c30*/  LDL R199, [R1+0x28] ;  /* 0x0000280001c77983 */ /* 0x000ee20000100800 */
[----:B------:R-:W-:Y:S02]  /*8c40*/  IMAD R208, R208, c[0x0][0x1c0], RZ ;  /* 0x00007000d0d07a24 */ /* 0x000fe400078e02ff */
[----:B------:R-:W-:Y:S01]  /*8c50*/  IMAD R211, R211, c[0x0][0x1c0], RZ ;  /* 0x00007000d3d37a24 */ /* 0x000fe200078e02ff */
[----:B------:R1:W-:Y:S01]  /*8c60*/  RED.E.ADD.F32.FTZ.RN.STRONG.GPU [R4.64], R10 ;  /* 0x0000000a0400798e */ /* 0x0003e2000c10e784 */
[----:B------:R-:W-:Y:S02]  /*8c70*/  IMAD.SHL.U32 R208, R208, 0x10, RZ ;  /* 0x00000010d0d07824 */ /* 0x000fe400078e00ff */
[----:B------:R-:W-:Y:S01]  /*8c80*/  IMAD.SHL.U32 R211, R211, 0x10, RZ ;  /* 0x00000010d3d37824 */ /* 0x000fe200078e00ff */
[----:B------:R1:W-:Y:S02]  /*8c90*/  RED.E.ADD.F32.FTZ.RN.STRONG.GPU [R6.64], R11 ;  /* 0x0000000b0600798e */ /* 0x0003e4000c10e784 */
[C---:B------:R-:W-:Y:S02]  /*8ca0*/  IADD3 R210, R208.reuse, 0x20, RZ ;  /* 0x00000020d0d27810 */ /* 0x040fe40007ffe0ff */
[----:B------:R-:W-:Y:S03]  /*8cb0*/  RED.E.ADD.F32.FTZ.RN.STRONG.GPU [R234.64+0x80], R16 ;  /* 0x00008010ea00798e */ /* 0x000fe6000c10e784 */
[----:B------:R-:W-:Y:S01]  /*8cc0*/  IMAD.IADD R210, R239, 0x1, R210 ;  /* 0x00000001efd27824 */ /* 0x000fe200078e02d2 */
[----:B------:R-:W-:Y:S04]  /*8cd0*/  RED.E.ADD.F32.FTZ.RN.STRONG.GPU [R196.64+0x80], R17 ;  /* 0x00008011c400798e */ /* 0x000fe8000c10e784 */
[----:B------:R-:W3:Y:S01]  /*8ce0*/  LDL R198, [R1+0x44] ;  /* 0x0000440001c67983 */ /* 0x000ee20000100800 */
[CC--:B-1----:R-:W-:Y:S04]  /*8cf0*/  LEA R4, P0, R205.reuse, R234.reuse, 0x2 ;  /* 0x000000eacd047211 */ /* 0x0c2fe800078010ff */
[-C--:B------:R-:W-:Y:S02]  /*8d00*/  LEA.HI.X.SX32 R5, R205, R235.reuse, 0x2, P0 ;  /* 0x000000ebcd057211 */ /* 0x080fe400000f16ff */
[C---:B------:R-:W-:Y:S02]  /*8d10*/  IADD3 R205, R208.reuse, 0x20, RZ ;  /* 0x00000020d0cd7810 */ /* 0x040fe40007ffe0ff */
[----:B------:R-:W-:Y:S01]  /*8d20*/  IADD3 R208, R208, 0x20, RZ ;  /* 0x00000020d0d07810 */ /* 0x000fe20007ffe0ff */
[----:B------:R-:W-:Y:S01]  /*8d30*/  RED.E.ADD.F32.FTZ.RN.STRONG.GPU [R4.64], R18 ;  /* 0x000000120400798e */ /* 0x000fe2000c10e784 */
[CC--:B------:R-:W-:Y:S01]  /*8d40*/  LEA R6, P1, R210.reuse, R234.reuse, 0x2 ;  /* 0x000000ead2067211 */ /* 0x0c0fe200078210ff */
[C---:B------:R-:W-:Y:S02]  /*8d50*/  IMAD.IADD R205, R239.reuse, 0x1, R205 ;  /* 0x00000001efcd7824 */ /* 0x040fe400078e02cd */
[C---:B------:R-:W-:Y:S01]  /*8d60*/  IMAD.IADD R208, R239.reuse, 0x1, R208 ;  /* 0x00000001efd07824 */ /* 0x040fe200078e02d0 */
[-C--:B------:R-:W-:Y:S01]  /*8d70*/  LEA.HI.X.SX32 R7, R210, R235.reuse, 0x2, P1 ;  /* 0x000000ebd2077211 */ /* 0x080fe200008f16ff */
[C---:B------:R-:W-:Y:S02]  /*8d80*/  IMAD.IADD R205, R239.reuse, 0x1, R205 ;  /* 0x00000001efcd7824 */ /* 0x040fe400078e02cd */
[C---:B------:R-:W-:Y:S02]  /*8d90*/  IMAD.IADD R208, R239.reuse, 0x1, R208 ;  /* 0x00000001efd07824 */ /* 0x040fe400078e02d0 */
[----:B------:R-:W-:Y:S01]  /*8da0*/  IMAD.IADD R205, R239, 0x1, R205 ;  /* 0x00000001efcd7824 */ /* 0x000fe200078e02cd */
[----:B------:R-:W-:Y:S02]  /*8db0*/  RED.E.ADD.F32.FTZ.RN.STRONG.GPU [R6.64], R19 ;  /* 0x000000130600798e */ /* 0x000fe4000c10e784 */
[CC--:B------:R-:W-:Y:S02]  /*8dc0*/  LEA R10, P0, R208.reuse, R234.reuse, 0x2 ;  /* 0x000000ead00a7211 */ /* 0x0c0fe400078010ff */
[CC--:B------:R-:W-:Y:S02]  /*8dd0*/  LEA R8, P2, R205.reuse, R234.reuse, 0x2 ;  /* 0x000000eacd087211 */ /* 0x0c0fe400078410ff */
[-C--:B------:R-:W-:Y:S01]  /*8de0*/  LEA.HI.X.SX32 R11, R208, R235.reuse, 0x2, P0 ;  /* 0x000000ebd00b7211 */ /* 0x080fe200000f16ff */
[----:B------:R-:W-:Y:S01]  /*8df0*/  IMAD.MOV.U32 R208, RZ, RZ, c[0x0][0x22c] ;  /* 0x00008b00ffd07624 */ /* 0x000fe200078e00ff */
[-C--:B------:R-:W-:Y:S03]  /*8e00*/  LEA.HI.X.SX32 R9, R205, R235.reuse, 0x2, P2 ;  /* 0x000000ebcd097211 */ /* 0x080fe600010f16ff */
[----:B------:R1:W-:Y:S01]  /*8e10*/  RED.E.ADD.F32.FTZ.RN.STRONG.GPU [R10.64], R12 ;  /* 0x0000000c0a00798e */ /* 0x0003e2000c10e784 */
[----:B------:R-:W-:Y:S03]  /*8e20*/  IMAD R208, R208, c[0x0][0x1c0], RZ ;  /* 0x00007000d0d07a24 */ /* 0x000fe600078e02ff */
[----:B------:R1:W-:Y:S01]  /*8e30*/  RED.E.ADD.F32.FTZ.RN.STRONG.GPU [R8.64], R13 ;  /* 0x0000000d0800798e */ /* 0x0003e2000c10e784 */
[----:B------:R-:W-:Y:S05]  /*8e40*/  IMAD.SHL.U32 R208, R208, 0x10, RZ ;  /* 0x00000010d0d07824 */ /* 0x000fea00078e00ff */
[C---:B------:R-:W-:Y:S02]  /*8e50*/  IADD3 R202, R208.reuse, 0x40, RZ ;  /* 0x00000040d0ca7810 */ /* 0x040fe40007ffe0ff */
[C---:B------:R-:W-:Y:S02]  /*8e60*/  IADD3 R201, R208.reuse, 0x40, RZ ;  /* 0x00000040d0c97810 */ /* 0x040fe40007ffe0ff */
        /* <DEDUP_REMOVED lines=8> */
[----:B-1----:R-:W-:Y:S01]  /*8ef0*/  IADD3 R12, R211, 0x60, RZ ;  /* 0x00000060d30c7810 */ /* 0x002fe20007ffe0ff */
[----:B------:R-:W-:Y:S01]  /*8f00*/  IMAD R208, R208, c[0x0][0x1c0], RZ ;  /* 0x00007000d0d07a24 */ /* 0x000fe200078e02ff */
[----:B------:R-:W3:Y:S02]  /*8f10*/  LDL R13, [R1+0x20] ;  /* 0x00002000010d7983 */ /* 0x000ee40000100800 */
[-C--:B------:R-:W-:Y:S01]  /*8f20*/  LEA R8, P2, R200, R234.reuse, 0x2 ;  /* 0x000000eac8087211 */ /* 0x080fe200078410ff */
[----:B------:R-:W-:Y:S02]  /*8f30*/  IMAD.SHL.U32 R208, R208, 0x10, RZ ;  /* 0x00000010d0d07824 */ /* 0x000fe400078e00ff */
[----:B------:R-:W-:Y:S01]  /*8f40*/  IMAD.MOV.U32 R211, RZ, RZ, c[0x0][0x22c] ;  /* 0x00008b00ffd37624 */ /* 0x000fe200078e00ff */
[-C--:B------:R-:W-:Y:S02]  /*8f50*/  LEA.HI.X.SX32 R9, R200, R235.reuse, 0x2, P2 ;  /* 0x000000ebc8097211 */ /* 0x080fe400010f16ff */
[C---:B------:R-:W-:Y:S01]  /*8f60*/  IADD3 R17, R208.reuse, 0x60, RZ ;  /* 0x00000060d0117810 */ /* 0x040fe20007ffe0ff */
[----:B------:R-:W-:Y:S01]  /*8f70*/  IMAD R211, R211, c[0x0][0x1c0], RZ ;  /* 0x00007000d3d37a24 */ /* 0x000fe200078e02ff */
[----:B------:R-:W-:Y:S03]  /*8f80*/  IADD3 R16, R208, 0x60, RZ ;  /* 0x00000060d0107810 */ /* 0x000fe60007ffe0ff */
[C---:B------:R-:W-:Y:S02]  /*8f90*/  IMAD.IADD R17, R239.reuse, 0x1, R17 ;  /* 0x00000001ef117824 */ /* 0x040fe400078e0211 */
[----:B------:R-:W-:Y:S02]  /*8fa0*/  IMAD.IADD R16, R239, 0x1, R16 ;  /* 0x00000001ef107824 */ /* 0x000fe400078e0210 */
[----:B------:R-:W-:Y:S02]  /*8fb0*/  IMAD.SHL.U32 R211, R211, 0x10, RZ ;  /* 0x00000010d3d37824 */ /* 0x000fe400078e00ff */
[----:B------:R-:W-:Y:S01]  /*8fc0*/  IMAD.IADD R16, R239, 0x1, R16 ;  /* 0x00000001ef107824 */ /* 0x000fe200078e0210 */
[CC--:B--2---:R-:W-:Y:S04]  /*8fd0*/  LEA R4, P1, R0.reuse, R234.reuse, 0x2 ;  /* 0x000000ea00047211 */ /* 0x0c4fe800078210ff */
[-C--:B------:R-:W-:Y:S01]  /*8fe0*/  LEA.HI.X.SX32 R5, R0, R235.reuse, 0x2, P1 ;  /* 0x000000eb00057211 */ /* 0x080fe200008f16ff */
[----:B------:R-:W-:Y:S04]  /*8ff0*/  IMAD.MOV.U32 R0, RZ, RZ, c[0x0][0x22c] ;  /* 0x00008b00ff007624 */ /* 0x000fe800078e00ff */
[----:B------:R1:W-:Y:S01]  /*9000*/  RED.E.ADD.F32.FTZ.RN.STRONG.GPU [R4.64], R14 ;  /* 0x0000000e0400798e */ /* 0x0003e2000c10e784 */
[----:B------:R-:W-:Y:S01]  /*9010*/  IMAD R0, R0, c[0x0][0x1c0], RZ ;  /* 0x0000700000007a24 */ /* 0x000fe200078e02ff */
[-C--:B----4-:R-:W-:Y:S03]  /*9020*/  LEA R6, P0, R204, R234.reuse, 0x2 ;  /* 0x000000eacc067211 */ /* 0x090fe600078010ff */
[----:B------:R-:W-:Y:S01]  /*9030*/  IMAD.SHL.U32 R0, R0, 0x10, RZ ;  /* 0x0000001000007824 */ /* 0x000fe200078e00ff */
[-C--:B------:R-:W-:Y:S04]  /*9040*/  LEA.HI.X.SX32 R7, R204, R235.reuse, 0x2, P0 ;  /* 0x000000ebcc077211 */ /* 0x080fe800000f16ff */
[----:B------:R-:W-:Y:S01]  /*9050*/  IADD3 R0, R0, 0x40, RZ ;  /* 0x0000004000007810 */ /* 0x000fe20007ffe0ff */
[----:B------:R2:W-:Y:S04]  /*9060*/  RED.E.ADD.F32.FTZ.RN.STRONG.GPU [R6.64], R15 ;  /* 0x0000000f0600798e */ /* 0x0005e8000c10e784 */
[----:B------:R-:W-:Y:S04]  /*9070*/  RED.E.ADD.F32.FTZ.RN.STRONG.GPU [R234.64+0x100], R84 ;  /* 0x00010054ea00798e */ /* 0x000fe8000c10e784 */
[----:B------:R-:W-:Y:S01]  /*9080*/  RED.E.ADD.F32.FTZ.RN.STRONG.GPU [R196.64+0x100], R85 ;  /* 0x00010055c400798e */ /* 0x000fe2000c10e784 */
[CC--:B-1----:R-:W-:Y:S03]  /*9090*/  LEA R4, P0, R0.reuse, R234.reuse, 0x2 ;  /* 0x000000ea00047211 */ /* 0x0c2fe600078010ff */
[----:B------:R-:W4:Y:S01]  /*90a0*/  LDL R14, [R1+0x40] ;  /* 0x00004000010e7983 */ /* 0x000f220000100800 */
[-C--:B------:R-:W-:Y:S03]  /*90b0*/  LEA.HI.X.SX32 R5, R0, R235.reuse, 0x2, P0 ;  /* 0x000000eb00057211 */ /* 0x080fe600000f16ff */
[----:B------:R-:W4:Y:S01]  /*90c0*/  LDL R0, [R1+0x24] ;  /* 0x0000240001007983 */ /* 0x000f220000100800 */
[CC--:B------:R-:W-:Y:S03]  /*90d0*/  LEA R10, P0, R201.reuse, R234.reuse, 0x2 ;  /* 0x000000eac90a7211 */ /* 0x0c0fe600078010ff */
[----:B------:R3:W-:Y:S01]  /*90e0*/  RED.E.ADD.F32.FTZ.RN.STRONG.GPU [R4.64], R86 ;  /* 0x000000560400798e */ /* 0x0007e2000c10e784 */
[CC--:B--2---:R-:W-:Y:S02]  /*90f0*/  LEA R6, P1, R202.reuse, R234.reuse, 0x2 ;  /* 0x000000eaca067211 */ /* 0x0c4fe400078210ff */
[-C--:B------:R-:W-:Y:S02]  /*9100*/  LEA.HI.X.SX32 R11, R201, R235.reuse, 0x2, P0 ;  /* 0x000000ebc90b7211 */ /* 0x080fe400000f16ff */
[-C--:B------:R-:W-:Y:S02]  /*9110*/  LEA.HI.X.SX32 R7, R202, R235.reuse, 0x2, P1 ;  /* 0x000000ebca077211 */ /* 0x080fe400008f16ff */
[----:B------:R-:W-:Y:S01]  /*9120*/  IADD3 R15, R208, 0x60, RZ ;  /* 0x00000060d00f7810 */ /* 0x000fe20007ffe0ff */
[----:B------:R-:W-:Y:S02]  /*9130*/  IMAD.MOV.U32 R208, RZ, RZ, c[0x0][0x22c] ;  /* 0x00008b00ffd07624 */ /* 0x000fe400078e00ff */
[----:B------:R1:W-:Y:S02]  /*9140*/  RED.E.ADD.F32.FTZ.RN.STRONG.GPU [R6.64], R87 ;  /* 0x000000570600798e */ /* 0x0003e4000c10e784 */
[C---:B------:R-:W-:Y:S02]  /*9150*/  IMAD.IADD R15, R239.reuse, 0x1, R15 ;  /* 0x00000001ef0f7824 */ /* 0x040fe400078e020f */
[----:B------:R-:W-:Y:S01]  /*9160*/  RED.E.ADD.F32.FTZ.RN.STRONG.GPU [R10.64], R88 ;  /* 0x000000580a00798e */ /* 0x000fe2000c10e784 */
[----:B------:R-:W-:Y:S02]  /*9170*/  IMAD R208, R208, c[0x0][0x1c0], RZ ;  /* 0x00007000d0d07a24 */ /* 0x000fe400078e02ff */
[C---:B------:R-:W-:Y:S01]  /*9180*/  IMAD.IADD R15, R239.reuse, 0x1, R15 ;  /* 0x00000001ef0f7824 */ /* 0x040fe200078e020f */
[----:B------:R2:W-:Y:S01]  /*9190*/  RED.E.ADD.F32.FTZ.RN.STRONG.GPU [R8.64], R89 ;  /* 0x000000590800798e */ /* 0x0005e2000c10e784 */
[----:B------:R-:W-:Y:S02]  /*91a0*/  IMAD.SHL.U32 R208, R208, 0x10, RZ ;  /* 0x00000010d0d07824 */ /* 0x000fe400078e00ff */
[----:B------:R-:W-:Y:S01]  /*91b0*/  IMAD.IADD R15, R239, 0x1, R15 ;  /* 0x00000001ef0f7824 */ /* 0x000fe200078e020f */
[----:B------:R-:W-:Y:S01]  /*91c0*/  LDSM.16.MT88.4 R84, [R2+0x4000] ;  /* 0x004000000254783b */ /* 0x000fe20000004200 */
[CC--:B---3--:R-:W-:Y:S04]  /*91d0*/  LEA R4, P1, R199.reuse, R234.reuse, 0x2 ;  /* 0x000000eac7047211 */ /* 0x0c8fe800078210ff */
[-C--:B------:R-:W-:Y:S05]  /*91e0*/  LEA.HI.X.SX32 R5, R199, R235.reuse, 0x2, P1 ;  /* 0x000000ebc7057211 */ /* 0x080fea00008f16ff */
[----:B------:R3:W-:Y:S01]  /*91f0*/  RED.E.ADD.F32.FTZ.RN.STRONG.GPU [R4.64], R90 ;  /* 0x0000005a0400798e */ /* 0x0007e2000c10e784 */
[CC--:B-1----:R-:W-:Y:S04]  /*9200*/  LEA R6, P0, R198.reuse, R234.reuse, 0x2 ;  /* 0x000000eac6067211 */ /* 0x0c2fe800078010ff */
        /* <DEDUP_REMOVED lines=9> */
[C---:B------:R-:W-:Y:S01]  /*92a0*/  IMAD.IADD R15, R239.reuse, 0x1, R15 ;  /* 0x00000001ef0f7824 */ /* 0x040fe200078e020f */
[CC--:B---3--:R-:W-:Y:S03]  /*92b0*/  LEA R4, P0, R12.reuse, R234.reuse, 0x2 ;  /* 0x000000ea0c047211 */ /* 0x0c8fe600078010ff */
[----:B------:R-:W-:Y:S01]  /*92c0*/  IMAD.IADD R15, R239, 0x1, R15 ;  /* 0x00000001ef0f7824 */ /* 0x000fe200078e020f */
[-C--:B------:R-:W-:Y:S02]  /*92d0*/  LEA.HI.X.SX32 R5, R12, R235.reuse, 0x2, P0 ;  /* 0x000000eb0c057211 */ /* 0x080fe400000f16ff */
[CC--:B------:R-:W-:Y:S01]  /*92e0*/  LEA R10, P0, R16.reuse, R234.reuse, 0x2 ;  /* 0x000000ea100a7211 */ /* 0x0c0fe200078010ff */
[----:B------:R-:W2:Y:S01]  /*92f0*/  LDL R12, [R1+0x3c] ;  /* 0x00003c00010c7983 */ /* 0x000ea20000100800 */
[CC--:B-1----:R-:W-:Y:S03]  /*9300*/  LEA R6, P1, R17.reuse, R234.reuse, 0x2 ;  /* 0x000000ea11067211 */ /* 0x0c2fe600078210ff */
[----:B------:R-:W-:Y:S01]  /*9310*/  RED.E.ADD.F32.FTZ.RN.STRONG.GPU [R4.64], R98 ;  /* 0x000000620400798e */ /* 0x000fe2000c10e784 */
[-C--:B------:R-:W-:Y:S02]  /*9320*/  LEA.HI.X.SX32 R11, R16, R235.reuse, 0x2, P0 ;  /* 0x000000eb100b7211 */ /* 0x080fe400000f16ff */
[-C--:B------:R-:W-:Y:S02]  /*9330*/  LEA.HI.X.SX32 R7, R17, R235.reuse, 0x2, P1 ;  /* 0x000000eb11077211 */ /* 0x080fe400008f16ff */
[C---:B------:R-:W-:Y:S02]  /*9340*/  IADD3 R17, R208.reuse, 0x80, RZ ;  /* 0x00000080d0117810 */ /* 0x040fe40007ffe0ff */
[----:B------:R-:W-:Y:S01]  /*9350*/  IADD3 R16, R208, 0x80, RZ ;  /* 0x00000080d0107810 */ /* 0x000fe20007ffe0ff */
[----:B------:R-:W-:Y:S01]  /*9360*/  RED.E.ADD.F32.FTZ.RN.STRONG.GPU [R6.64], R99 ;  /* 0x000000630600798e */ /* 0x000fe2000c10e784 */
[----:B------:R-:W-:Y:S02]  /*9370*/  IMAD.MOV.U32 R208, RZ, RZ, c[0x0][0x22c] ;  /* 0x00008b00ffd07624 */ /* 0x000fe400078e00ff */
[C---:B------:R-:W-:Y:S01]  /*9380*/  IMAD.IADD R17, R239.reuse, 0x1, R17 ;  /* 0x00000001ef117824 */ /* 0x040fe200078e0211 */
[----:B------:R-:W-:Y:S01]  /*9390*/  RED.E.ADD.F32.FTZ.RN.STRONG.GPU [R10.64], R92 ;  /* 0x0000005c0a00798e */ /* 0x000fe2000c10e784 */
[C---:B------:R-:W-:Y:S02]  /*93a0*/  IMAD.IADD R16, R239.reuse, 0x1, R16 ;  /* 0x00000001ef107824 */ /* 0x040fe400078e0210 */
[----:B------:R-:W-:Y:S01]  /*93b0*/  IMAD R208, R208, c[0x0][0x1c0], RZ ;  /* 0x00007000d0d07a24 */ /* 0x000fe200078e02ff */
[----:B------:R1:W-:Y:S01]  /*93c0*/  RED.E.ADD.F32.FTZ.RN.STRONG.GPU [R8.64], R93 ;  /* 0x0000005d0800798e */ /* 0x0003e2000c10e784 */
[C---:B------:R-:W-:Y:S02]  /*93d0*/  IMAD.IADD R16, R239.reuse, 0x1, R16 ;  /* 0x00000001ef107824 */ /* 0x040fe400078e0210 */
[----:B------:R-:W-:Y:S01]  /*93e0*/  IMAD.SHL.U32 R208, R208, 0x10, RZ ;  /* 0x00000010d0d07824 */ /* 0x000fe200078e00ff */
[----:B------:R-:W-:Y:S04]  /*93f0*/  LDSM.16.MT88.4 R96, [R220+0x28800] ;  /* 0x02880000dc60783b */ /* 0x000fe80000004200 */
[C---:B------:R-:W-:Y:S02]  /*9400*/  IADD3 R18, R208.reuse, 0xa0, RZ ;  /* 0x000000a0d0127810 */ /* 0x040fe40007ffe0ff */
[----:B------:R-:W-:Y:S03]  /*9410*/  IADD3 R19, R208, 0xa0, RZ ;  /* 0x000000a0d0137810 */ /* 0x000fe60007ffe0ff */
[C---:B------:R-:W-:Y:S02]  /*9420*/  IMAD.IADD R18, R239.reuse, 0x1, R18 ;  /* 0x00000001ef127824 */ /* 0x040fe400078e0212 */
[C---:B------:R-:W-:Y:S02]  /*9430*/  IMAD.IADD R19, R239.reuse, 0x1, R19 ;  /* 0x00000001ef137824 */ /* 0x040fe400078e0213 */
[----:B------:R-:W-:Y:S01]  /*9440*/  IMAD.IADD R18, R239, 0x1, R18 ;  /* 0x00000001ef127824 */ /* 0x000fe200078e0212 */
[CC--:B-1----:R-:W-:Y:S04]  /*9450*/  LEA R8, P2, R15.reuse, R234.reuse, 0x2 ;  /* 0x000000ea0f087211 */ /* 0x0c2fe800078410ff */
[-C--:B------:R-:W-:Y:S02]  /*9460*/  LEA.HI.X.SX32 R9, R15, R235.reuse, 0x2, P2 ;  /* 0x000000eb0f097211 */ /* 0x080fe400010f16ff */
[----:B------:R-:W-:Y:S01]  /*9470*/  IADD3 R15, R211, 0xa0, RZ ;  /* 0x000000a0d30f7810 */ /* 0x000fe20007ffe0ff */
[----:B------:R-:W-:Y:S04]  /*9480*/  IMAD.MOV.U32 R211, RZ, RZ, c[0x0][0x22c] ;  /* 0x00008b00ffd37624 */ /* 0x000fe800078e00ff */
[----:B------:R-:W-:Y:S04]  /*9490*/  IMAD R211, R211, c[0x0][0x1c0], RZ ;  /* 0x00007000d3d37a24 */ /* 0x000fe800078e02ff */
[----:B------:R-:W-:Y:S01]  /*94a0*/  IMAD.SHL.U32 R211, R211, 0x10, RZ ;  /* 0x00000010d3d37824 */ /* 0x000fe200078e00ff */
[CC--:B----4-:R-:W-:Y:S04]  /*94b0*/  LEA R6, P0, R14.reuse, R234.reuse, 0x2 ;  /* 0x000000ea0e067211 */ /* 0x0d0fe800078010ff */
[-C--:B------:R-:W-:Y:S02]  /*94c0*/  LEA.HI.X.SX32 R7, R14, R235.reuse, 0x2, P0 ;  /* 0x000000eb0e077211 */ /* 0x080fe400000f16ff */
[CC--:B------:R-:W-:Y:S01]  /*94d0*/  LEA R4, P1, R0.reuse, R234.reuse, 0x2 ;  /* 0x000000ea00047211 */ /* 0x0c0fe200078210ff */
[----:B------:R-:W3:Y:S03]  /*94e0*/  LDL R14, [R1+0x1c] ;  /* 0x00001c00010e7983 */ /* 0x000ee60000100800 */
        /* <DEDUP_REMOVED lines=12> */
[----:B------:R-:W3:Y:S01]  /*95b0*/  LDL R0, [R1+0x38] ;  /* 0x0000380001007983 */ /* 0x000ee20000100800 */
[CC--:B----4-:R-:W-:Y:S02]  /*95c0*/  LEA R6, P1, R17.reuse, R234.reuse, 0x2 ;  /* 0x000000ea11067211 */ /* 0x0d0fe400078210ff */
[CC--:B------:R-:W-:Y:S01]  /*95d0*/  LEA R10, P0, R16.reuse, R234.reuse, 0x2 ;  /* 0x000000ea100a7211 */ /* 0x0c0fe200078010ff */
[----:B------:R1:W-:Y:S01]  /*95e0*/  RED.E.ADD.F32.FTZ.RN.STRONG.GPU [R4.64], R102 ;  /* 0x000000660400798e */ /* 0x0003e2000c10e784 */
[-C--:B------:R-:W-:Y:S02]  /*95f0*/  LEA.HI.X.SX32 R7, R17, R235.reuse, 0x2, P1 ;  /* 0x000000eb11077211 */ /* 0x080fe400008f16ff */
[-C--:B------:R-:W-:Y:S01]  /*9600*/  LEA.HI.X.SX32 R11, R16, R235.reuse, 0x2, P0 ;  /* 0x000000eb100b7211 */ /* 0x080fe200000f16ff */
[----:B------:R-:W4:Y:S04]  /*9610*/  LDL R17, [R1+0x18] ;  /* 0x0000180001117983 */ /* 0x000f280000100800 */
[----:B------:R2:W-:Y:S04]  /*9620*/  RED.E.ADD.F32.FTZ.RN.STRONG.GPU [R6.64], R103 ;  /* 0x000000670600798e */ /* 0x0005e8000c10e784 */
[----:B------:R-:W-:Y:S04]  /*9630*/  RED.E.ADD.F32.FTZ.RN.STRONG.GPU [R10.64], R104 ;  /* 0x000000680a00798e */ /* 0x000fe8000c10e784 */
[----:B------:R-:W-:Y:S04]  /*9640*/  RED.E.ADD.F32.FTZ.RN.STRONG.GPU [R8.64], R105 ;  /* 0x000000690800798e */ /* 0x000fe8000c10e784 */
[----:B------:R-:W4:Y:S04]  /*9650*/  LDL R16, [R1+0x34] ;  /* 0x0000340001107983 */ /* 0x000f280000100800 */
[----:B------:R-:W-:Y:S01]  /*9660*/  LDSM.16.MT88.4 R100, [R2+0x2800] ;  /* 0x002800000264783b */ /* 0x000fe20000004200 */
[CC--:B-1----:R-:W-:Y:S04]  /*9670*/  LEA R4, P1, R13.reuse, R234.reuse, 0x2 ;  /* 0x000000ea0d047211 */ /* 0x0c2fe800078210ff */
[-C--:B------:R-:W-:Y:S02]  /*9680*/  LEA.HI.X.SX32 R5, R13, R235.reuse, 0x2, P1 ;  /* 0x000000eb0d057211 */ /* 0x080fe400008f16ff */
[CC--:B--2---:R-:W-:Y:S03]  /*9690*/  LEA R6, P0, R12.reuse, R234.reuse, 0x2 ;  /* 0x000000ea0c067211 */ /* 0x0c4fe600078010ff */
[----:B------:R1:W-:Y:S01]  /*96a0*/  RED.E.ADD.F32.FTZ.RN.STRONG.GPU [R4.64], R106 ;  /* 0x0000006a0400798e */ /* 0x0003e2000c10e784 */
[-C--:B------:R-:W-:Y:S02]  /*96b0*/  LEA.HI.X.SX32 R7, R12, R235.reuse, 0x2, P0 ;  /* 0x000000eb0c077211 */ /* 0x080fe400000f16ff */
[CC--:B------:R-:W-:Y:S03]  /*96c0*/  LEA R12, P1, R19.reuse, R234.reuse, 0x2 ;  /* 0x000000ea130c7211 */ /* 0x0c0fe600078210ff */
[----:B------:R-:W-:Y:S01]  /*96d0*/  RED.E.ADD.F32.FTZ.RN.STRONG.GPU [R6.64], R107 ;  /* 0x0000006b0600798e */ /* 0x000fe2000c10e784 */
[-C--:B------:R-:W-:Y:S02]  /*96e0*/  LEA.HI.X.SX32 R13, R19, R235.reuse, 0x2, P1 ;  /* 0x000000eb130d7211 */ /* 0x080fe400008f16ff */
[----:B------:R-:W-:Y:S01]  /*96f0*/  IADD3 R19, R211, 0xc0, RZ ;  /* 0x000000c0d3137810 */ /* 0x000fe20007ffe0ff */
[----:B------:R-:W-:Y:S04]  /*9700*/  RED.E.ADD.F32.FTZ.RN.STRONG.GPU [R234.64+0x280], R112 ;  /* 0x00028070ea00798e */ /* 0x000fe8000c10e784 */
[----:B------:R-:W-:Y:S01]  /*9710*/  RED.E.ADD.F32.FTZ.RN.STRONG.GPU [R196.64+0x280], R113 ;  /* 0x00028071c400798e */ /* 0x000fe2000c10e784 */
[----:B------:R-:W-:Y:S03]  /*9720*/  IMAD.IADD R19, R239, 0x1, R19 ;  /* 0x00000001ef137824 */ /* 0x000fe600078e0213 */
[----:B------:R-:W-:Y:S01]  /*9730*/  LDSM.16.MT88.4 R104, [R2+0x4800] ;  /* 0x004800000268783b */ /* 0x000fe20000004200 */
[CC--:B-1----:R-:W-:Y:S04]  /*9740*/  LEA R4, P0, R15.reuse, R234.reuse, 0x2 ;  /* 0x000000ea0f047211 */ /* 0x0c2fe800078010ff */
[-C--:B------:R-:W-:Y:S02]  /*9750*/  LEA.HI.X.SX32 R5, R15, R235.reuse, 0x2, P0 ;  /* 0x000000eb0f057211 */ /* 0x080fe400000f16ff */
[-C--:B------:R-:W-:Y:S02]  /*9760*/  LEA R10, P0, R18, R234.reuse, 0x2 ;  /* 0x000000ea120a7211 */ /* 0x080fe400078010ff */
[----:B------:R-:W-:Y:S01]  /*9770*/  IADD3 R15, R208, 0xa0, RZ ;  /* 0x000000a0d00f7810 */ /* 0x000fe20007ffe0ff */
[----:B------:R-:W-:Y:S01]  /*9780*/  RED.E.ADD.F32.FTZ.RN.STRONG.GPU [R4.64], R114 ;  /* 0x000000720400798e */ /* 0x000fe2000c10e784 */
[-C--:B------:R-:W-:Y:S01]  /*9790*/  LEA.HI.X.SX32 R11, R18, R235.reuse, 0x2, P0 ;  /* 0x000000eb120b7211 */ /* 0x080fe200000f16ff */
[----:B------:R-:W-:Y:S02]  /*97a0*/  IMAD.MOV.U32 R208, RZ, RZ, c[0x0][0x22c] ;  /* 0x00008b00ffd07624 */ /* 0x000fe400078e00ff */
[C---:B------:R-:W-:Y:S01]  /*97b0*/  IMAD.IADD R15, R239.reuse, 0x1, R15 ;  /* 0x00000001ef0f7824 */ /* 0x040fe200078e020f */
[----:B------:R-:W-:Y:S01]  /*97c0*/  RED.E.ADD.F32.FTZ.RN.STRONG.GPU [R12.64], R115 ;  /* 0x000000730c00798e */ /* 0x000fe2000c10e784 */
[----:B------:R-:W-:Y:S02]  /*97d0*/  IMAD R208, R208, c[0x0][0x1c0], RZ ;  /* 0x00007000d0d07a24 */ /* 0x000fe400078e02ff */
[C---:B------:R-:W-:Y:S01]  /*97e0*/  IMAD.IADD R15, R239.reuse, 0x1, R15 ;  /* 0x00000001ef0f7824 */ /* 0x040fe200078e020f */
[----:B------:R1:W-:Y:S01]  /*97f0*/  RED.E.ADD.F32.FTZ.RN.STRONG.GPU [R10.64], R108 ;  /* 0x0000006c0a00798e */ /* 0x0003e2000c10e784 */
[----:B------:R-:W-:Y:S02]  /*9800*/  IMAD.SHL.U32 R208, R208, 0x10, RZ ;  /* 0x00000010d0d07824 */ /* 0x000fe400078e00ff */
[----:B------:R-:W-:Y:S05]  /*9810*/  IMAD.IADD R15, R239, 0x1, R15 ;  /* 0x00000001ef0f7824 */ /* 0x000fea00078e020f */
[CC--:B------:R-:W-:Y:S04]  /*9820*/  LEA R8, P2, R15.reuse, R234.reuse, 0x2 ;  /* 0x000000ea0f087211 */ /* 0x0c0fe800078410ff */
[-C--:B------:R-:W-:Y:S02]  /*9830*/  LEA.HI.X.SX32 R9, R15, R235.reuse, 0x2, P2 ;  /* 0x000000eb0f097211 */ /* 0x080fe400010f16ff */
[----:B------:R-:W-:Y:S01]  /*9840*/  IADD3 R15, R208, 0xc0, RZ ;  /* 0x000000c0d00f7810 */ /* 0x000fe20007ffe0ff */
[----:B------:R-:W-:Y:S02]  /*9850*/  IMAD.MOV.U32 R208, RZ, RZ, c[0x0][0x22c] ;  /* 0x00008b00ffd07624 */ /* 0x000fe400078e00ff */
[----:B------:R-:W-:Y:S02]  /*9860*/  RED.E.ADD.F32.FTZ.RN.STRONG.GPU [R8.64], R109 ;  /* 0x0000006d0800798e */ /* 0x000fe4000c10e784 */
[----:B------:R-:W-:Y:S04]  /*9870*/  IMAD R208, R208, c[0x0][0x1c0], RZ ;  /* 0x00007000d0d07a24 */ /* 0x000fe800078e02ff */
[----:B------:R-:W-:Y:S05]  /*9880*/  IMAD.SHL.U32 R208, R208, 0x10, RZ ;  /* 0x00000010d0d07824 */ /* 0x000fea00078e00ff */
[----:B------:R-:W-:Y:S05]  /*9890*/  IADD3 R18, R208, 0xc0, RZ ;  /* 0x000000c0d0127810 */ /* 0x000fea0007ffe0ff */
[C---:B------:R-:W-:Y:S04]  /*98a0*/  IMAD.IADD R18, R239.reuse, 0x1, R18 ;  /* 0x00000001ef127824 */ /* 0x040fe800078e0212 */
[C---:B------:R-:W-:Y:S04]  /*98b0*/  IMAD.IADD R18, R239.reuse, 0x1, R18 ;  /* 0x00000001ef127824 */ /* 0x040fe800078e0212 */
[----:B------:R-:W-:Y:S05]  /*98c0*/  IMAD.IADD R18, R239, 0x1, R18 ;  /* 0x00000001ef127824 */ /* 0x000fea00078e0212 */
[CC--:B-1----:R-:W-:Y:S04]  /*98d0*/  LEA R10, P2, R18.reuse, R234.reuse, 0x2 ;  /* 0x000000ea120a7211 */ /* 0x0c2fe800078410ff */
[-C--:B------:R-:W-:Y:S02]  /*98e0*/  LEA.HI.X.SX32 R11, R18, R235.reuse, 0x2, P2 ;  /* 0x000000eb120b7211 */ /* 0x080fe400010f16ff */
[CC--:B---3--:R-:W-:Y:S04]  /*98f0*/  LEA R6, P1, R14.reuse, R234.reuse, 0x2 ;  /* 0x000000ea0e067211 */ /* 0x0c8fe800078210ff */
[-C--:B------:R-:W-:Y:S02]  /*9900*/  LEA.HI.X.SX32 R7, R14, R235.reuse, 0x2, P1 ;  /* 0x000000eb0e077211 */ /* 0x080fe400008f16ff */
[----:B------:R-:W2:Y:S04]  /*9910*/  LDL R14, [R1+0xc] ;  /* 0x00000c00010e7983 */ /* 0x000ea80000100800 */
[----:B------:R1:W-:Y:S02]  /*9920*/  RED.E.ADD.F32.FTZ.RN.STRONG.GPU [R6.64], R110 ;  /* 0x0000006e0600798e */ /* 0x0003e4000c10e784 */
[CC--:B-1----:R-:W-:Y:S02]  /*9930*/  LEA R6, P1, R19.reuse, R234.reuse, 0x2 ;  /* 0x000000ea13067211 */ /* 0x0c2fe400078210ff */
[CC--:B------:R-:W-:Y:S02]  /*9940*/  LEA R4, P0, R0.reuse, R234.reuse, 0x2 ;  /* 0x000000ea00047211 */ /* 0x0c0fe400078010ff */
[-C--:B------:R-:W-:Y:S02]  /*9950*/  LEA.HI.X.SX32 R7, R19, R235.reuse, 0x2, P1 ;  /* 0x000000eb13077211 */ /* 0x080fe400008f16ff */
[-C--:B------:R-:W-:Y:S02]  /*9960*/  LEA.HI.X.SX32 R5, R0, R235.reuse, 0x2, P0 ;  /* 0x000000eb00057211 */ /* 0x080fe400000f16ff */
[----:B------:R-:W3:Y:S01]  /*9970*/  LDL R0, [R1+0x30] ;  /* 0x0000300001007983 */ /* 0x000ee20000100800 */
[CC--:B------:R-:W-:Y:S03]  /*9980*/  LEA R8, P0, R15.reuse, R234.reuse, 0x2 ;  /* 0x000000ea0f087211 */ /* 0x0c0fe600078010ff */
[----:B------:R1:W-:Y:S01]  /*9990*/  RED.E.ADD.F32.FTZ.RN.STRONG.GPU [R4.64], R111 ;  /* 0x0000006f0400798e */ /* 0x0003e2000c10e784 */
[-C--:B------:R-:W-:Y:S02]  /*99a0*/  LEA.HI.X.SX32 R9, R15, R235.reuse, 0x2, P0 ;  /* 0x000000eb0f097211 */ /* 0x080fe400000f16ff */
[----:B------:R-:W-:Y:S01]  /*99b0*/  IADD3 R15, R211, 0xc0, RZ ;  /* 0x000000c0d30f7810 */ /* 0x000fe20007ffe0ff */
[----:B------:R-:W-:Y:S04]  /*99c0*/  RED.E.ADD.F32.FTZ.RN.STRONG.GPU [R234.64+0x300], R116 ;  /* 0x00030074ea00798e */ /* 0x000fe8000c10e784 */
[----:B------:R-:W-:Y:S01]  /*99d0*/  RED.E.ADD.F32.FTZ.RN.STRONG.GPU [R196.64+0x300], R117 ;  /* 0x00030075c400798e */ /* 0x000fe2000c10e784 */
[C---:B------:R-:W-:Y:S03]  /*99e0*/  IMAD.IADD R15, R239.reuse, 0x1, R15 ;  /* 0x00000001ef0f7824 */ /* 0x040fe600078e020f */
[----:B------:R4:W-:Y:S01]  /*99f0*/  RED.E.ADD.F32.FTZ.RN.STRONG.GPU [R8.64], R118 ;  /* 0x000000760800798e */ /* 0x0009e2000c10e784 */
[----:B------:R-:W-:Y:S03]  /*9a00*/  IMAD.IADD R15, R239, 0x1, R15 ;  /* 0x00000001ef0f7824 */ /* 0x000fe600078e020f */
[----:B------:R4:W-:Y:S04]  /*9a10*/  RED.E.ADD.F32.FTZ.RN.STRONG.GPU [R6.64], R119 ;  /* 0x000000770600798e */ /* 0x0009e8000c10e784 */
[----:B------:R-:W-:Y:S01]  /*9a20*/  LDSM.16.MT88.4 R108, [R2+0x6800] ;  /* 0x00680000026c783b */ /* 0x000fe20000004200 */
[CC--:B-1----:R-:W-:Y:S04]  /*9a30*/  LEA R4, P0, R15.reuse, R234.reuse, 0x2 ;  /* 0x000000ea0f047211 */ /* 0x0c2fe800078010ff */
[-C--:B------:R-:W-:Y:S02]  /*9a40*/  LEA.HI.X.SX32 R5, R15, R235.reuse, 0x2, P0 ;  /* 0x000000eb0f057211 */ /* 0x080fe400000f16ff */
[----:B------:R-:W-:Y:S03]  /*9a50*/  IADD3 R15, R208, 0xe0, RZ ;  /* 0x000000e0d00f7810 */ /* 0x000fe60007ffe0ff */
[----:B------:R1:W-:Y:S01]  /*9a60*/  RED.E.ADD.F32.FTZ.RN.STRONG.GPU [R4.64], R120 ;  /* 0x000000780400798e */ /* 0x0003e2000c10e784 */
[CC--:B----4-:R-:W-:Y:S03]  /*9a70*/  LEA R8, P1, R17.reuse, R234.reuse, 0x2 ;  /* 0x000000ea11087211 */ /* 0x0d0fe600078210ff */
[----:B------:R4:W-:Y:S01]  /*9a80*/  RED.E.ADD.F32.FTZ.RN.STRONG.GPU [R10.64], R121 ;  /* 0x000000790a00798e */ /* 0x0009e2000c10e784 */
[CC--:B------:R-:W-:Y:S02]  /*9a90*/  LEA R6, P0, R16.reuse, R234.reuse, 0x2 ;  /* 0x000000ea10067211 */ /* 0x0c0fe400078010ff */
[-C--:B------:R-:W-:Y:S02]  /*9aa0*/  LEA.HI.X.SX32 R9, R17, R235.reuse, 0x2, P1 ;  /* 0x000000eb11097211 */ /* 0x080fe400008f16ff */
[-C--:B------:R-:W-:Y:S02]  /*9ab0*/  LEA.HI.X.SX32 R7, R16, R235.reuse, 0x2, P0 ;  /* 0x000000eb10077211 */ /* 0x080fe400000f16ff */
[C---:B------:R-:W-:Y:S01]  /*9ac0*/  IADD3 R17, R209.reuse, 0xe0, RZ ;  /* 0x000000e0d1117810 */ /* 0x040fe20007ffe0ff */
[----:B------:R4:W-:Y:S01]  /*9ad0*/  RED.E.ADD.F32.FTZ.RN.STRONG.GPU [R8.64], R122 ;  /* 0x0000007a0800798e */ /* 0x0009e2000c10e784 */
[----:B------:R-:W-:Y:S03]  /*9ae0*/  IADD3 R16, R209, 0xe0, RZ ;  /* 0x000000e0d1107810 */ /* 0x000fe60007ffe0ff */
[----:B------:R2:W-:Y:S01]  /*9af0*/  RED.E.ADD.F32.FTZ.RN.STRONG.GPU [R6.64], R123 ;  /* 0x0000007b0600798e */ /* 0x0005e2000c10e784 */
[C---:B------:R-:W-:Y:S02]  /*9b00*/  IMAD.IADD R17, R239.reuse, 0x1, R17 ;  /* 0x00000001ef117824 */ /* 0x040fe400078e0211 */
[----:B------:R-:W-:Y:S01]  /*9b10*/  IMAD.IADD R16, R239, 0x1, R16 ;  /* 0x00000001ef107824 */ /* 0x000fe200078e0210 */
[----:B------:R-:W-:Y:S02]  /*9b20*/  RED.E.ADD.F32.FTZ.RN.STRONG.GPU [R234.64+0x380], R128 ;  /* 0x00038080ea00798e */ /* 0x000fe4000c10e784 */
[-C--:B------:R-:W-:Y:S01]  /*9b30*/  LEA R12, P0, R17, R234.reuse, 0x2 ;  /* 0x000000ea110c7211 */ /* 0x080fe200078010ff */
[----:B------:R-:W-:Y:S01]  /*9b40*/  IMAD.IADD R16, R239, 0x1, R16 ;  /* 0x00000001ef107824 */ /* 0x000fe200078e0210 */
[----:B------:R-:W-:Y:S01]  /*9b50*/  RED.E.ADD.F32.FTZ.RN.STRONG.GPU [R196.64+0x380], R129 ;  /* 0x00038081c400798e */ /* 0x000fe2000c10e784 */
[-C--:B-1----:R-:W-:Y:S02]  /*9b60*/  LEA R4, P1, R15, R234.reuse, 0x2 ;  /* 0x000000ea0f047211 */ /* 0x082fe400078210ff */
[-C--:B------:R-:W-:Y:S02]  /*9b70*/  LEA.HI.X.SX32 R13, R17, R235.reuse, 0x2, P0 ;  /* 0x000000eb110d7211 */ /* 0x080fe400000f16ff */
[-C--:B------:R-:W-:Y:S02]  /*9b80*/  LEA.HI.X.SX32 R5, R15, R235.reuse, 0x2, P1 ;  /* 0x000000eb0f057211 */ /* 0x080fe400008f16ff */
[----:B------:R-:W-:Y:S02]  /*9b90*/  IADD3 R15, R209, 0xe0, RZ ;  /* 0x000000e0d10f7810 */ /* 0x000fe40007ffe0ff */
[CC--:B----4-:R-:W-:Y:S01]  /*9ba0*/  LEA R10, P3, R16.reuse, R234.reuse, 0x2 ;  /* 0x000000ea100a7211 */ /* 0x0d0fe200078610ff */
[----:B------:R3:W-:Y:S02]  /*9bb0*/  RED.E.ADD.F32.FTZ.RN.STRONG.GPU [R4.64], R130 ;  /* 0x000000820400798e */ /* 0x0007e4000c10e784 */
[C---:B------:R-:W-:Y:S01]  /*9bc0*/  IMAD.IADD R15, R239.reuse, 0x1, R15 ;  /* 0x00000001ef0f7824 */ /* 0x040fe200078e020f */
[-C--:B------:R-:W-:Y:S01]  /*9bd0*/  LEA.HI.X.SX32 R11, R16, R235.reuse, 0x2, P3 ;  /* 0x000000eb100b7211 */ /* 0x080fe200018f16ff */
[----:B------:R-:W-:Y:S02]  /*9be0*/  RED.E.ADD.F32.FTZ.RN.STRONG.GPU [R12.64], R131 ;  /* 0x000000830c00798e */ /* 0x000fe4000c10e784 */
[C---:B------:R-:W-:Y:S02]  /*9bf0*/  IMAD.IADD R15, R239.reuse, 0x1, R15 ;  /* 0x00000001ef0f7824 */ /* 0x040fe400078e020f */
[----:B------:R-:W-:Y:S02]  /*9c00*/  RED.E.ADD.F32.FTZ.RN.STRONG.GPU [R10.64], R124 ;  /* 0x0000007c0a00798e */ /* 0x000fe4000c10e784 */
[----:B------:R-:W-:Y:S02]  /*9c10*/  IMAD.IADD R15, R239, 0x1, R15 ;  /* 0x00000001ef0f7824 */ /* 0x000fe400078e020f */
[----:B------:R-:W-:Y:S03]  /*9c20*/  LDSM.16.MT88.4 R16, [R2+0x2000] ;  /* 0x002000000210783b */ /* 0x000fe60000004200 */
        /* <DEDUP_REMOVED lines=61> */
[----:B------:R-:W1:Y:S03]  /*a000*/  LDSM.16.MT88.4 R108, [R2+0x5800] ;  /* 0x00580000026c783b */ /* 0x000e660000004200 */
        /* <DEDUP_REMOVED lines=37> */
[----:B------:R-:W-:Y:S01]  /*a260*/  FMUL.FTZ R84, R64, c[0x0][0x2dc] ;  /* 0x0000b70040547a20 */ /* 0x000fe20000410000 */
[----:B------:R-:W-:Y:S01]  /*a270*/  UISETP.NE.AND UP0, UPT, UR34, -0x1, UPT ;  /* 0xffffffff2200788c */ /* 0x000fe2000bf05270 */
[----:B------:R-:W-:Y:S01]  /*a280*/  FMUL.FTZ R64, R60, c[0x0][0x2dc] ;  /* 0x0000b7003c407a20 */ /* 0x000fe20000410000 */
[----:B------:R-:W-:Y:S01]  /*a290*/  ULDC.64 UR10, c[0x0][0x3a0] ;  /* 0x0000e800000a7ab9 */ /* 0x000fe20000000a00 */
[----:B------:R-:W-:-:S02]  /*a2a0*/  FMUL.FTZ R14, R59, c[0x0][0x2dc] ;  /* 0x0000b7003b0e7a20 */ /* 0x000fc40000410000 */
[----:B------:R-:W-:Y:S01]  /*a2b0*/  FMUL.FTZ R132, R132, c[0x0][0x2e0] ;  /* 0x0000b80084847a20 */ /* 0x000fe20000410000 */
[----:B------:R-:W-:Y:S01]  /*a2c0*/  PLOP3.LUT P0, PT, PT, PT, UP0, 0x80, 0x0 ;  /* 0x000000000000781c */ /* 0x000fe20003f0f008 */
[----:B------:R-:W-:Y:S02]  /*a2d0*/  FMUL.FTZ R60, R133, c[0x0][0x2e0] ;  /* 0x0000b800853c7a20 */ /* 0x000fe40000410000 */
        /* <DEDUP_REMOVED lines=10> */
[----:B------:R-:W-:Y:S01]  /*a380*/  @UP0 UIMAD.WIDE.U32 UR6, UR8, UR10, URZ ;  /* 0x0000000a080602a5 */ /* 0x000fe2000f8e003f */
[----:B------:R-:W-:Y:S02]  /*a390*/  FMUL.FTZ R85, R58, c[0x0][0x2dc] ;  /* 0x0000b7003a557a20 */ /* 0x000fe40000410000 */
[----:B------:R-:W-:Y:S01]  /*a3a0*/  FMUL.FTZ R146, R146, c[0x0][0x2e0] ;  /* 0x0000b80092927a20 */ /* 0x000fe20000410000 */
[----:B------:R-:W-:Y:S01]  /*a3b0*/  F2FP.BF16.PACK_AB R56, R56, R144 ;  /* 0x000000903838723e */ /* 0x000fe200000010ff */
[----:B------:R-:W-:Y:S01]  /*a3c0*/  FMUL.FTZ R55, R147, c[0x0][0x2e0] ;  /* 0x0000b80093377a20 */ /* 0x000fe20000410000 */
[----:B------:R-:W-:Y:S01]  /*a3d0*/  F2FP.BF16.PACK_AB R14, R14, R85 ;  /* 0x000000550e0e723e */ /* 0x000fe200000010ff */
[----:B------:R-:W-:Y:S01]  /*a3e0*/  FMUL.FTZ R15, R57, c[0x0][0x2dc] ;  /* 0x0000b700390f7a20 */ /* 0x000fe20000410000 */
[----:B------:R-:W-:Y:S01]  /*a3f0*/  @UP0 UIMAD UR14, UR8, UR11, UR7 ;  /* 0x0000000b080e02a4 */ /* 0x000fe2000f8e0207 */
[----:B------:R-:W-:Y:S01]  /*a400*/  FMUL.FTZ R136, R136, c[0x0][0x2e0] ;  /* 0x0000b80088887a20 */ /* 0x000fe20000410000 */
[----:B------:R-:W-:Y:S01]  /*a410*/  F2FP.BF16.PACK_AB R55, R55, R146 ;  /* 0x000000923737723e */ /* 0x000fe200000010ff */
[----:B------:R-:W-:Y:S01]  /*a420*/  FMUL.FTZ R58, R137, c[0x0][0x2e0] ;  /* 0x0000b800893a7a20 */ /* 0x000fe20000410000 */
[----:B------:R-:W-:Y:S01]  /*a430*/  F2FP.BF16.PACK_AB R15, R15, R86 ;  /* 0x000000560f0f723e */ /* 0x000fe200000010ff */
        /* <DEDUP_REMOVED lines=248> */
.L_x_766:
        /* <DEDUP_REMOVED lines=19> */
.L_x_767:
        /* <DEDUP_REMOVED lines=65> */
.L_x_769:
[----:B--23--:R-:W-:Y:S05]  /*b900*/  BSYNC B0 ;  /* 0x0000000000007941 */ /* 0x00cfea0003800000 */
.L_x_768:
        /* <DEDUP_REMOVED lines=22> */
.L_x_771:
[----:B------:R-:W-:Y:S05]  /*ba70*/  BSYNC B0 ;  /* 0x0000000000007941 */ /* 0x000fea0003800000 */
.L_x_770:
        /* <DEDUP_REMOVED lines=31> */
.L_x_773:
[----:B------:R-:W-:Y:S05]  /*bc70*/  BSYNC B0 ;  /* 0x0000000000007941 */ /* 0x000fea0003800000 */
.L_x_772:
        /* <DEDUP_REMOVED lines=18> */
.L_x_744:
[----:B------:R-:W-:Y:S05]  /*bda0*/  BSYNC B1 ;  /* 0x0000000000017941 */ /* 0x000fea0003800000 */
.L_x_730:
        /* <DEDUP_REMOVED lines=12> */
.L_x_774:
[----:B------:R-:W-:Y:S05]  /*be70*/  EXIT ;  /* 0x000000000000794d */ /* 0x000fea0003800000 */
.L_x_776:
        /* <DEDUP_REMOVED lines=16> */
.L_x_1040:


//--------------------- .text._ZN5flash44flash_bwd_dq_dk_dv_loop_seqk_parallel_kernelI23Flash_bwd_kernel_traitsILi256ELi64ELi64ELi8ELi4ELi2ELi2ELb0ELb0EN7cutlass10bfloat16_tE19Flash_kernel_traitsILi256ELi64ELi64ELi8ES3_EELb0ELb1ELb0ELb0ELb0ELb0ELb1EEEvNS_16Flash_bwd_paramsE --------------------------
	.section	.text._ZN5flash44flash_bwd_dq_dk_dv_loop_seqk_parallel_kernelI23Flash_bwd_kernel_traitsILi256ELi64ELi64ELi8ELi4ELi2ELi2ELb0ELb0EN7cutlass10bfloat16_tE19Flash_kernel_traitsILi256ELi64ELi64ELi8ES3_EELb0ELb1ELb0ELb0ELb0ELb0ELb1EEEvNS_16Flash_bwd_paramsE,"ax",@progbits
	.sectioninfo	@"SHI_REGISTERS=255"
	.align	128
        .global         _ZN5flash44flash_bwd_dq_dk_dv_loop_seqk_parallel_kernelI23Flash_bwd_kernel_traitsILi256ELi64ELi64ELi8ELi4ELi2ELi2ELb0ELb0EN7cutlass10bfloat16_tE19Flash_kernel_traitsILi256ELi64ELi64ELi8ES3_EELb0ELb1ELb0ELb0ELb0ELb0ELb1EEEvNS_16Flash_bwd_paramsE
        .type           _ZN5flash44flash_bwd_dq_dk_dv_loop_seqk_parallel_kernelI23Flash_bwd_kernel_traitsILi256ELi64ELi64ELi8ELi4ELi2ELi2ELb0ELb0EN7cutlass10bfloat16_tE19Flash_kernel_traitsILi256ELi64ELi64ELi8ES3_EELb0ELb1ELb0ELb0ELb0ELb0ELb1EEEvNS_16Flash_bwd_paramsE,@function
        .size           _ZN5flash44flash_bwd_dq_dk_dv_loop_seqk_parallel_kernelI23Flash_bwd_kernel_traitsILi256ELi64ELi64ELi8ELi4ELi2ELi2ELb0ELb0EN7cutlass10bfloat16_tE19Flash_kernel_traitsILi256ELi64ELi64ELi8ES3_EELb0ELb1ELb0ELb0ELb0ELb0ELb1EEEvNS_16Flash_bwd_paramsE,(.L_x_1041 - _ZN5flash44flash_bwd_dq_dk_dv_loop_seqk_parallel_kernelI23Flash_bwd_kernel_traitsILi256ELi64ELi64ELi8ELi4ELi2ELi2ELb0ELb0EN7cutlass10bfloat16_tE19Flash_kernel_traitsILi256ELi64ELi64ELi8ES3_EELb0ELb1ELb0ELb0ELb0ELb0ELb1EEEvNS_16Flash_bwd_paramsE)
        .other          _ZN5flash44flash_bwd_dq_dk_dv_loop_seqk_parallel_kernelI23Flash_bwd_kernel_traitsILi256ELi64ELi64ELi8ELi4ELi2ELi2ELb0ELb0EN7cutlass10bfloat16_tE19Flash_kernel_traitsILi256ELi64ELi64ELi8ES3_EELb0ELb1ELb0ELb0ELb0ELb0ELb1EEEvNS_16Flash_bwd_paramsE,@"STO_CUDA_ENTRY STV_DEFAULT"
_ZN5flash44flash_bwd_dq_dk_dv_loop_seqk_parallel_kernelI23Flash_bwd_kernel_traitsILi256ELi64ELi64ELi8ELi4ELi2ELi2ELb0ELb0EN7cutlass10bfloat16_tE19Flash_kernel_traitsILi256ELi64ELi64ELi8ES3_EELb0ELb1ELb0ELb0ELb0ELb0ELb1EEEvNS_16Flash_bwd_paramsE:
.text._ZN5flash44flash_bwd_dq_dk_dv_loop_seqk_parallel_kernelI23Flash_bwd_kernel_traitsILi256ELi64ELi64ELi8ELi4ELi2ELi2ELb0ELb0EN7cutlass10bfloat16_tE19Flash_kernel_traitsILi256ELi64ELi64ELi8ES3_EELb0ELb1ELb0ELb0ELb0ELb0ELb1EEEvNS_16Flash_bwd_paramsE:
        /* <DEDUP_REMOVED lines=175> */
.L_x_823:
        /* <DEDUP_REMOVED lines=66> */
.L_x_777:
        /* <DEDUP_REMOVED lines=59> */
.L_x_779:
        /* <DEDUP_REMOVED lines=42> */
.L_x_780:
        /* <DEDUP_REMOVED lines=45> */
.L_x_781:
[----:B------:R-:W-:-:S04]  /*1830*/  UMOV UR10, UR51 ;  /* 0x00000033000a7c82 */ /* 0x000fc80008000000 */
.L_x_782:
        /* <DEDUP_REMOVED lines=98> */
.L_x_784:
        /* <DEDUP_REMOVED lines=18> */
.L_x_785:
        /* <DEDUP_REMOVED lines=35> */
.L_x_787:
[----:B------:R-:W-:Y:S05]  /*21b0*/  BSYNC B0 ;  /* 0x0000000000007941 */ /* 0x000fea0003800000 */
.L_x_786:
        /* <DEDUP_REMOVED lines=21> */
.L_x_789:
[----:B------:R-:W-:Y:S05]  /*2310*/  BSYNC B0 ;  /* 0x0000000000007941 */ /* 0x000fea0003800000 */
.L_x_788:
        /* <DEDUP_REMOVED lines=31> */
.L_x_791:
[----:B------:R-:W-:Y:S05]  /*2510*/  BSYNC B0 ;  /* 0x0000000000007941 */ /* 0x000fea0003800000 */
.L_x_790:
        /* <DEDUP_REMOVED lines=20> */
.L_x_783:
        /* <DEDUP_REMOVED lines=56> */
.L_x_794:
[----:B------:R-:W-:Y:S05]  /*29e0*/  BSYNC B0 ;  /* 0x0000000000007941 */ /* 0x000fea0003800000 */
.L_x_793:
        /* <DEDUP_REMOVED lines=48> */
.L_x_796:
[----:B------:R-:W-:Y:S05]  /*2cf0*/  BSYNC B0 ;  /* 0x0000000000007941 */ /* 0x000fea0003800000 */
.L_x_795:
        /* <DEDUP_REMOVED lines=23> */
.L_x_798:
        /* <DEDUP_REMOVED lines=50> */
.L_x_799:
[----:B------:R-:W-:Y:S05]  /*3190*/  BSYNC B0 ;  /* 0x0000000000007941 */ /* 0x000fea0003800000 */
.L_x_797:
        /* <DEDUP_REMOVED lines=21> */
.L_x_801:
        /* <DEDUP_REMOVED lines=49> */
.L_x_802:
[----:B------:R-:W-:Y:S05]  /*3600*/  BSYNC B0 ;  /* 0x0000000000007941 */ /* 0x000fea0003800000 */
.L_x_800:
        /* <DEDUP_REMOVED lines=90> */
.L_x_804:
[----:B------:R-:W-:Y:S05]  /*3bb0*/  BSYNC B0 ;  /* 0x0000000000007941 */ /* 0x000fea0003800000 */
.L_x_803:
        /* <DEDUP_REMOVED lines=55> */
.L_x_806:
[----:B------:R-:W-:Y:S05]  /*3f30*/  BSYNC B0 ;  /* 0x0000000000007941 */ /* 0x000fea0003800000 */
.L_x_805:
        /* <DEDUP_REMOVED lines=62> */
.L_x_808:
[----:B------:R-:W-:Y:S05]  /*4320*/  BSYNC B0 ;  /* 0x0000000000007941 */ /* 0x000fea0003800000 */
.L_x_807:
        /* <DEDUP_REMOVED lines=54> */
.L_x_810:
[----:B------:R-:W-:Y:S05]  /*4690*/  BSYNC B0 ;  /* 0x0000000000007941 */ /* 0x000fea0003800000 */
.L_x_809:
        /* <DEDUP_REMOVED lines=156> */
.L_x_813:
[----:B------:R-:W0:Y:S01]  /*5060*/  LDGDEPBAR ;  /* 0x00000000000079af */ /* 0x000e220000000000 */
[C---:B------:R-:W-:Y:S01]  /*5070*/  IADD3 R117, R219.reuse, R231, RZ ;  /* 0x000000e7db757210 */ /* 0x040fe20007ffe0ff */
[----:B------:R-:W-:Y:S01]  /*5080*/  USHF.L.U32 UR7, UR6, 0x6, URZ ;  /* 0x0000000606077899 */ /* 0x000fe2000800063f */
[-C--:B------:R-:W-:Y:S01]  /*5090*/  IADD3 R116, R219, R226.reuse, RZ ;  /* 0x000000e2db747210 */ /* 0x080fe20007ffe0ff */
[----:B------:R-:W-:Y:S01]  /*50a0*/  USHF.L.U32 UR8, UR16, 0x6, URZ ;  /* 0x0000000610087899 */ /* 0x000fe2000800063f */
[----:B---3--:R-:W-:Y:S01]  /*50b0*/  IADD3 R0, R117, R226, RZ ;  /* 0x000000e275007210 */ /* 0x008fe20007ffe0ff */
[----:B------:R-:W2:Y:S01]  /*50c0*/  LDL R121, [R1+0x50] ;  /* 0x0000500001797983 */ /* 0x000ea20000100800 */
[----:B------:R-:W-:Y:S01]  /*50d0*/  UISETP.GE.AND UP0, UPT, UR7, UR14, UPT ;  /* 0x0000000e0700728c */ /* 0x000fe2000bf06270 */
[----:B------:R-:W-:Y:S01]  /*50e0*/  MOV R127, c[0x0][0x22c] ;  /* 0x00008b00007f7a02 */ /* 0x000fe20000000f00 */
[----:B------:R-:W-:Y:S02]  /*50f0*/  UIADD3 UR8, UR8, 0x40, URZ ;  /* 0x0000004008087890 */ /* 0x000fe4000fffe03f */
[----:B------:R-:W-:Y:S01]  /*5100*/  UISETP.GT.AND UP3, UPT, UR6, UR13, UPT ;  /* 0x0000000d0600728c */ /* 0x000fe2000bf64270 */
[----:B------:R-:W3:Y:S01]  /*5110*/  LDL R120, [R1+0x54] ;  /* 0x0000540001787983 */ /* 0x000ee20000100800 */
[----:B------:R-:W-:Y:S01]  /*5120*/  UISETP.LT.AND UP0, UPT, UR8, UR15, UP0 ;  /* 0x0000000f0800728c */ /* 0x000fe20008701270 */
[----:B------:R-:W-:Y:S04]  /*5130*/  IMAD R127, R127, c[0x0][0x1c0], RZ ;  /* 0x000070007f7f7a24 */ /* 0x000fe800078e02ff */
[----:B------:R-:W4:Y:S01]  /*5140*/  LDL R119, [R1] ;  /* 0x0000000001777983 */ /* 0x000f220000100800 */
[----:B------:R-:W-:Y:S02]  /*5150*/  PLOP3.LUT P0, PT, PT, PT, UP0, 0x80, 0x0 ;  /* 0x000000000000781c */ /* 0x000fe40003f0f008 */
[----:B------:R-:W-:Y:S03]  /*5160*/  LEA R127, -R127, RZ, 0x6 ;  /* 0x000000ff7f7f7211 */ /* 0x000fe600078e31ff */
[----:B------:R-:W5:Y:S01]  /*5170*/  LDL R118, [R1+0x4] ;  /* 0x0000040001767983 */ /* 0x000f620000100800 */
        /* <DEDUP_REMOVED lines=57> */
[----:B------:R-:W1:Y:S02]  /*5510*/  LDSM.16.M88.4 R84, [R3+0x1c800] ;  /* 0x01c800000354783b */ /* 0x000e640000000200 */
[----:B----4-:R-:W-:Y:S04]  /*5520*/  FSETP.NEU.FTZ.AND P1, PT, R119, -INF , PT ;  /* 0xff8000007700780b */ /* 0x010fe80003f3d000 */
        /* <DEDUP_REMOVED lines=36> */
[C---:B----4-:R-:W-:Y:S08]  /*5770*/  HMMA.16816.F32.BF16 R4, R108.reuse, R112, R4 ;  /* 0x000000706c04723c */ /* 0x050ff00000041804 */
[C---:B------:R-:W-:Y:S01]  /*5780*/  HMMA.16816.F32.BF16 R8, R108.reuse, R114, R8 ;  /* 0x000000726c08723c */ /* 0x040fe20000041808 */
[----:B------:R-:W-:Y:S07]  /*5790*/  LDSM.16.M88.4 R112, [R217+0x1e000] ;  /* 0x01e00000d970783b */ /* 0x000fee0000000200 */
[C---:B-1----:R-:W-:Y:S08]  /*57a0*/  HMMA.16816.F32.BF16 R12, R108.reuse, R84, R12 ;  /* 0x000000546c0c723c */ /* 0x042ff0000004180c */
[----:B------:R-:W-:Y:S01]  /*57b0*/  HMMA.16816.F32.BF16 R16, R108, R86, R16 ;  /* 0x000000566c10723c */ /* 0x000fe20000041810 */
[----:B------:R-:W1:Y:S06]  /*57c0*/  LDSM.16.M88.4 R84, [R218+0x1e800] ;  /* 0x01e80000da54783b */ /* 0x000e6c0000000200 */
[----:B------:R4:W1:Y:S01]  /*57d0*/  LDSM.16.M88.4 R108, [R0+0x6000] ;  /* 0x00600000006c783b */ /* 0x0008620000000200 */
[C---:B------:R-:W-:Y:S08]  /*57e0*/  HMMA.16816.F32.BF16 R4, R92.reuse, R96, R4 ;  /* 0x000000605c04723c */ /* 0x040ff00000041804 */
[C---:B------:R-:W-:Y:S08]  /*57f0*/  HMMA.16816.F32.BF16 R8, R92.reuse, R98, R8 ;  /* 0x000000625c08723c */ /* 0x040ff00000041808 */
[C---:B--2---:R-:W-:Y:S01]  /*5800*/  HMMA.16816.F32.BF16 R12, R92.reuse, R88, R12 ;  /* 0x000000585c0c723c */ /* 0x044fe2000004180c */
[----:B----4-:R-:W-:Y:S07]  /*5810*/  MOV R0, UR16 ;  /* 0x0000001000007c02 */ /* 0x010fee0008000f00 */
[----:B------:R-:W-:Y:S01]  /*5820*/  HMMA.16816.F32.BF16 R16, R92, R90, R16 ;  /* 0x0000005a5c10723c */ /* 0x000fe20000041810 */
[----:B------:R-:W2:Y:S03]  /*5830*/  LDL R94, [R1+0x44] ;  /* 0x00004400015e7983 */ /* 0x000ea60000100800 */
[----:B---3--:R-:W-:Y:S03]  /*5840*/  @!P0 LEA R0, R0, R120, 0x6 ;  /* 0x0000007800008211 */ /* 0x008fe600078e30ff */
[----:B------:R-:W3:Y:S01]  /*5850*/  LDL R92, [R1+0x40] ;  /* 0x00004000015c7983 */ /* 0x000ee20000100800 */
[C---:B------:R-:W-:Y:S08]  /*5860*/  HMMA.16816.F32.BF16 R4, R100.reuse, R104, R4 ;  /* 0x000000686404723c */ /* 0x040ff00000041804 */
        /* <DEDUP_REMOVED lines=14> */
[----:B------:R1:W-:Y:S01]  /*5950*/  MUFU.TANH R113, R7 ;  /* 0x0000000700717308 */ /* 0x0003e20000002400 */
[----:B------:R-:W-:Y:S01]  /*5960*/  FMUL.FTZ R8, R8, c[0x0][0x2ec] ;  /* 0x0000bb0008087a20 */ /* 0x000fe20000410000 */
[----:B------:R-:W-:Y:S04]  /*5970*/  HMMA.16816.F32.BF16 R16, R108, R86, R16 ;  /* 0x000000566c10723c */ /* 0x000fe80000041810 */
[----:B------:R-:W-:Y:S02]  /*5980*/  FMUL.FTZ R11, R11, c[0x0][0x2ec] ;  /* 0x0000bb000b0b7a20 */ /* 0x000fe40000410000 */
[----:B------:R-:W-:Y:S02]  /*5990*/  FMUL.FTZ R10, R10, c[0x0][0x2ec] ;  /* 0x0000bb000a0a7a20 */ /* 0x000fe40000410000 */
[----:B------:R5:W-:Y:S01]  /*59a0*/  MUFU.TANH R101, R5 ;  /* 0x0000000500657308 */ /* 0x000be20000002400 */
[----:B----4-:R-:W-:Y:S07]  /*59b0*/  @!P0 IADD3 R6, R121, UR7, RZ ;  /* 0x0000000779068c10 */ /* 0x010fee000fffe0ff */
[----:B------:R-:W-:Y:S02]  /*59c0*/  FMUL.FTZ R12, R12, c[0x0][0x2ec] ;  /* 0x0000bb000c0c7a20 */ /* 0x000fe40000410000 */
[----:B------:R-:W4:Y:S01]  /*59d0*/  MUFU.TANH R93, R4 ;  /* 0x00000004005d7308 */ /* 0x000f220000002400 */
[----:B------:R-:W-:Y:S02]  /*59e0*/  FMUL.FTZ R13, R13, c[0x0][0x2ec] ;  /* 0x0000bb000d0d7a20 */ /* 0x000fe40000410000 */
[----:B------:R-:W-:Y:S01]  /*59f0*/  FMUL.FTZ R14, R14, c[0x0][0x2ec] ;  /* 0x0000bb000e0e7a20 */ /* 0x000fe20000410000 */
[C---:B-1----:R-:W-:Y:S01]  /*5a00*/  @!P0 IMNMX R7, R6.reuse, UR15, PT ;  /* 0x0000000f06078c17 */ /* 0x042fe2000b800200 */
[----:B------:R-:W-:Y:S01]  /*5a10*/  FMUL.FTZ R15, R15, c[0x0][0x2ec] ;  /* 0x0000bb000f0f7a20 */ /* 0x000fe20000410000 */
[----:B------:R-:W-:Y:S01]  /*5a20*/  @!P0 IADD3 R6, R6, 0x8, RZ ;  /* 0x0000000806068810 */ /* 0x000fe20007ffe0ff */
[----:B------:R-:W-:Y:S01]  /*5a30*/  FMUL.FTZ R16, R16, c[0x0][0x2ec] ;  /* 0x0000bb0010107a20 */ /* 0x000fe20000410000 */
[----:B------:R-:W-:Y:S01]  /*5a40*/  @!P0 ISETP.GE.AND P2, PT, R0, R7, PT ;  /* 0x000000070000820c */ /* 0x000fe20003f46270 */
[----:B------:R-:W-:Y:S01]  /*5a50*/  FMUL.FTZ R17, R17, c[0x0][0x2ec] ;  /* 0x0000bb0011117a20 */ /* 0x000fe20000410000 */
[----:B------:R1:W-:Y:S01]  /*5a60*/  MUFU.TANH R99, R9 ;  /* 0x0000000900637308 */ /* 0x0003e20000002400 */
[----:B------:R-:W-:Y:S01]  /*5a70*/  @!P0 IMNMX R6, R6, UR15, PT ;  /* 0x0000000f06068c17 */ /* 0x000fe2000b800200 */
[----:B------:R-:W-:Y:S02]  /*5a80*/  FMUL.FTZ R18, R18, c[0x0][0x2ec] ;  /* 0x0000bb0012127a20 */ /* 0x000fe40000410000 */
[----:B-----5:R-:W-:Y:S02]  /*5a90*/  FMUL.FTZ R5, R119, 1.4426950216293334961 ;  /* 0x3fb8aa3b77057820 */ /* 0x020fe40000410000 */
[----:B------:R-:W-:Y:S03]  /*5aa0*/  FMUL.FTZ R19, R19, c[0x0][0x2ec] ;  /* 0x0000bb0013137a20 */ /* 0x000fe60000410000 */
[----:B------:R-:W-:Y:S01]  /*5ab0*/  FSEL R5, R5, RZ, P1 ;  /* 0x000000ff05057208 */ /* 0x000fe20000800000 */
[----:B------:R5:W5:Y:S01]  /*5ac0*/  MUFU.TANH R100, R8 ;  /* 0x0000000800647308 */ /* 0x000b620000002400 */
[-C--:B----4-:R-:W-:Y:S02]  /*5ad0*/  MOV R4, R93.reuse ;  /* 0x0000005d00047202 */ /* 0x090fe40000000f00 */
[C---:B------:R-:W-:Y:S01]  /*5ae0*/  @!P0 FSEL R4, R93.reuse, -INF , !P2 ;  /* 0xff8000005d048808 */ /* 0x040fe20005000000 */
[----:B------:R-:W-:Y:S01]  /*5af0*/  FFMA.FTZ R93, -R93, R93, 1 ;  /* 0x3f8000005d5d7423 */ /* 0x000fe2000001015d */
[CC--:B------:R-:W-:Y:S05]  /*5b00*/  @!P0 ISETP.GE.AND P2, PT, R0.reuse, R6.reuse, PT ;  /* 0x000000060000820c */ /* 0x0c0fea0003f46270 */
[----:B------:R4:W-:Y:S01]  /*5b10*/  MUFU.TANH R107, R11 ;  /* 0x0000000b006b7308 */ /* 0x0009e20000002400 */
[----:B------:R-:W-:Y:S01]  /*5b20*/  FMUL.FTZ R93, R93, c[0x0][0x2ec] ;  /* 0x0000bb005d5d7a20 */ /* 0x000fe20000410000 */
[----:B-1----:R-:W-:Y:S04]  /*5b30*/  @!P0 IADD3 R9, R0, 0x1, RZ ;  /* 0x0000000100098810 */ /* 0x002fe80007ffe0ff */
[----:B------:R-:W-:Y:S04]  /*5b40*/  @!P0 ISETP.GE.AND P1, PT, R9, R7, PT ;  /* 0x000000070900820c */ /* 0x000fe80003f26270 */
[----:B------:R1:W1:Y:S01]  /*5b50*/  MUFU.TANH R112, R10 ;  /* 0x0000000a00707308 */ /* 0x0002620000002400 */
[--C-:B-----5:R-:W-:Y:S01]  /*5b60*/  FFMA.FTZ R8, R4, c[0x0][0x23c], -R5.reuse ;  /* 0x00008f0004087a23 */ /* 0x120fe20000010805 */
[----:B------:R-:W-:Y:S02]  /*5b70*/  MOV R4, R101 ;  /* 0x0000006500047202 */ /* 0x000fe40000000f00 */
[----:B------:R-:W-:Y:S02]  /*5b80*/  @!P0 FSEL R4, R101, -INF , !P1 ;  /* 0xff80000065048808 */ /* 0x000fe40004800000 */
[----:B------:R-:W-:Y:S04]  /*5b90*/  FSETP.NEU.FTZ.AND P1, PT, R118, -INF , PT ;  /* 0xff8000007600780b */ /* 0x000fe80003f3d000 */
[----:B------:R5:W-:Y:S01]  /*5ba0*/  MUFU.EX2 R108, R8 ;  /* 0x00000008006c7308 */ /* 0x000be20000000800 */
[--C-:B----4-:R-:W-:Y:S09]  /*5bb0*/  FFMA.FTZ R11, R4, c[0x0][0x23c], -R5.reuse ;  /* 0x00008f00040b7a23 */ /* 0x110ff20000010805 */
[----:B------:R4:W-:Y:S01]  /*5bc0*/  MUFU.EX2 R117, R11 ;  /* 0x0000000b00757308 */ /* 0x0009e20000000800 */
[----:B-1----:R-:W-:Y:S05]  /*5bd0*/  FMUL.FTZ R10, R118, 1.4426950216293334961 ;  /* 0x3fb8aa3b760a7820 */ /* 0x002fea0000410000 */
[----:B------:R-:W-:Y:S04]  /*5be0*/  FSEL R4, R10, RZ, P1 ;  /* 0x000000ff0a047208 */ /* 0x000fe80000800000 */
[----:B------:R-:W1:Y:S01]  /*5bf0*/  MUFU.TANH R102, R12 ;  /* 0x0000000c00667308 */ /* 0x000e620000002400 */
[----:B------:R-:W-:Y:S02]  /*5c00*/  @!P0 ISETP.GE.AND P1, PT, R9, R6, PT ;  /* 0x000000060900820c */ /* 0x000fe40003f26270 */
[----:B------:R-:W-:Y:S02]  /*5c10*/  @!P0 IADD3 R10, R0, 0x8, RZ ;  /* 0x00000008000a8810 */ /* 0x000fe40007ffe0ff */
[----:B-----5:R-:W-:Y:S02]  /*5c20*/  MOV R8, R114 ;  /* 0x0000007200087202 */ /* 0x020fe40000000f00 */
[----:B------:R-:W-:Y:S03]  /*5c30*/  @!P0 FSEL R8, R114, -INF , !P2 ;  /* 0xff80000072088808 */ /* 0x000fe60005000000 */
[----:B------:R-:W5:Y:S02]  /*5c40*/  MUFU.TANH R98, R13 ;  /* 0x0000000d00627308 */ /* 0x000f640000002400 */
[--C-:B------:R-:W-:Y:S01]  /*5c50*/  FFMA.FTZ R9, R8, c[0x0][0x23c], -R4.reuse ;  /* 0x00008f0008097a23 */ /* 0x100fe20000010804 */
[----:B------:R-:W-:Y:S02]  /*5c60*/  MOV R8, R113 ;  /* 0x0000007100087202 */ /* 0x000fe40000000f00 */
[----:B------:R-:W-:Y:S02]  /*5c70*/  @!P0 FSEL R8, R113, -INF , !P1 ;  /* 0xff80000071088808 */ /* 0x000fe40004800000 */
[-C--:B------:R-:W-:Y:S03]  /*5c80*/  @!P0 ISETP.GE.AND P1, PT, R10, R7.reuse, PT ;  /* 0x000000070a00820c */ /* 0x080fe60003f26270 */
[--C-:B----4-:R-:W-:Y:S01]  /*5c90*/  FFMA.FTZ R11, R8, c[0x0][0x23c], -R4.reuse ;  /* 0x00008f00080b7a23 */ /* 0x110fe20000010804 */
[----:B------:R4:W-:Y:S01]  /*5ca0*/  MUFU.EX2 R126, R9 ;  /* 0x00000009007e7308 */ /* 0x0009e20000000800 */
[----:B------:R-:W-:Y:S02]  /*5cb0*/  MOV R8, R100 ;  /* 0x0000006400087202 */ /* 0x000fe40000000f00 */
[----:B------:R-:W-:Y:S07]  /*5cc0*/  @!P0 FSEL R8, R100, -INF , !P1 ;  /* 0xff80000064088808 */ /* 0x000fee0004800000 */
[----:B------:R1:W-:Y:S10]  /*5cd0*/  MUFU.EX2 R125, R11 ;  /* 0x0000000b007d7308 */ /* 0x0003f40000000800 */
[----:B------:R-:W5:Y:S01]  /*5ce0*/  MUFU.TANH R106, R14 ;  /* 0x0000000e006a7308 */ /* 0x000f620000002400 */
[----:B----4-:R-:W-:Y:S04]  /*5cf0*/  @!P0 IADD3 R9, R0, 0x9, RZ ;  /* 0x0000000900098810 */ /* 0x010fe80007ffe0ff */
[----:B------:R-:W-:Y:S05]  /*5d00*/  @!P0 ISETP.GE.AND P1, PT, R9, R7, PT ;  /* 0x000000070900820c */ /* 0x000fea0003f26270 */
[----:B------:R-:W4:Y:S01]  /*5d10*/  MUFU.TANH R105, R15 ;  /* 0x0000000f00697308 */ /* 0x000f220000002400 */
[--C-:B-1----:R-:W-:Y:S01]  /*5d20*/  FFMA.FTZ R11, R8, c[0x0][0x23c], -R5.reuse ;  /* 0x00008f00080b7a23 */ /* 0x102fe20000010805 */
[----:B------:R-:W-:Y:S02]  /*5d30*/  MOV R8, R99 ;  /* 0x0000006300087202 */ /* 0x000fe40000000f00 */
[----:B------:R-:W-:Y:S02]  /*5d40*/  @!P0 FSEL R8, R99, -INF , !P1 ;  /* 0xff80000063088808 */ /* 0x000fe40004800000 */
[----:B------:R-:W-:Y:S04]  /*5d50*/  @!P0 ISETP.GE.AND P1, PT, R10, R6, PT ;  /* 0x000000060a00820c */ /* 0x000fe80003f26270 */
[----:B------:R1:W-:Y:S01]  /*5d60*/  MUFU.EX2 R116, R11 ;  /* 0x0000000b00747308 */ /* 0x0003e20000000800 */
[--C-:B------:R-:W-:Y:S01]  /*5d70*/  FFMA.FTZ R10, R8, c[0x0][0x23c], -R5.reuse ;  /* 0x00008f00080a7a23 */ /* 0x100fe20000010805 */
[----:B------:R-:W-:Y:S02]  /*5d80*/  MOV R8, R112 ;  /* 0x0000007000087202 */ /* 0x000fe40000000f00 */
[----:B------:R-:W-:Y:S02]  /*5d90*/  @!P0 FSEL R8, R112, -INF , !P1 ;  /* 0xff80000070088808 */ /* 0x000fe40004800000 */
[----:B------:R-:W-:Y:S04]  /*5da0*/  @!P0 ISETP.GE.AND P1, PT, R9, R6, PT ;  /* 0x000000060900820c */ /* 0x000fe80003f26270 */
[----:B------:R4:W-:Y:S01]  /*5db0*/  MUFU.EX2 R111, R10 ;  /* 0x0000000a006f7308 */ /* 0x0009e20000000800 */
[--C-:B------:R-:W-:Y:S01]  /*5dc0*/  FFMA.FTZ R9, R8, c[0x0][0x23c], -R4.reuse ;  /* 0x00008f0008097a23 */ /* 0x100fe20000010804 */
[----:B------:R-:W-:Y:S02]  /*5dd0*/  MOV R8, R107 ;  /* 0x0000006b00087202 */ /* 0x000fe40000000f00 */
[----:B------:R-:W-:Y:S06]  /*5de0*/  @!P0 FSEL R8, R107, -INF , !P1 ;  /* 0xff8000006b088808 */ /* 0x000fec0004800000 */
[----:B------:R5:W-:Y:S01]  /*5df0*/  MUFU.EX2 R124, R9 ;  /* 0x00000009007c7308 */ /* 0x000be20000000800 */
[--C-:B-1----:R-:W-:Y:S01]  /*5e00*/  FFMA.FTZ R11, R8, c[0x0][0x23c], -R4.reuse ;  /* 0x00008f00080b7a23 */ /* 0x102fe20000010804 */
[----:B------:R-:W-:Y:S08]  /*5e10*/  MOV R8, R102 ;  /* 0x0000006600087202 */ /* 0x000ff00000000f00 */
[----:B------:R1:W-:Y:S01]  /*5e20*/  MUFU.EX2 R121, R11 ;  /* 0x0000000b00797308 */ /* 0x0003e20000000800 */
[----:B----4-:R-:W-:Y:S04]  /*5e30*/  @!P0 IADD3 R10, R0, 0x10, RZ ;  /* 0x00000010000a8810 */ /* 0x010fe80007ffe0ff */
[-C--:B------:R-:W-:Y:S05]  /*5e40*/  @!P0 ISETP.GE.AND P1, PT, R10, R7.reuse, PT ;  /* 0x000000070a00820c */ /* 0x080fea0003f26270 */
[----:B------:R-:W4:Y:S01]  /*5e50*/  MUFU.TANH R97, R16 ;  /* 0x0000001000617308 */ /* 0x000f220000002400 */
[----:B------:R-:W-:Y:S02]  /*5e60*/  @!P0 FSEL R8, R102, -INF , !P1 ;  /* 0xff80000066088808 */ /* 0x000fe40004800000 */
[----:B-----5:R-:W-:Y:S04]  /*5e70*/  @!P0 IADD3 R9, R0, 0x11, RZ ;  /* 0x0000001100098810 */ /* 0x020fe80007ffe0ff */
[C---:B------:R-:W-:Y:S03]  /*5e80*/  @!P0 ISETP.GE.AND P1, PT, R9.reuse, R7, PT ;  /* 0x000000070900820c */ /* 0x040fe60003f26270 */
[----:B------:R-:W5:Y:S01]  /*5e90*/  MUFU.TANH R96, R17 ;  /* 0x0000001100607308 */ /* 0x000f620000002400 */
        /* <DEDUP_REMOVED lines=15> */
[----:B----4-:R-:W-:Y:S08]  /*5f90*/  MOV R8, R97 ;  /* 0x0000006100087202 */ /* 0x010ff00000000f00 */
[----:B------:R-:W1:Y:S01]  /*5fa0*/  MUFU.TANH R104, R18 ;  /* 0x0000001200687308 */ /* 0x000e620000002400 */
[----:B--2---:R-:W-:Y:S04]  /*5fb0*/  @!P0 IADD3 R10, R0, 0x18, RZ ;  /* 0x00000018000a8810 */ /* 0x004fe80007ffe0ff */
[-C--:B------:R-:W-:Y:S05]  /*5fc0*/  @!P0 ISETP.GE.AND P1, PT, R10, R7.reuse, PT ;  /* 0x000000070a00820c */ /* 0x080fea0003f26270 */
[----:B------:R-:W2:Y:S01]  /*5fd0*/  MUFU.TANH R103, R19 ;  /* 0x0000001300677308 */ /* 0x000ea20000002400 */
[----:B------:R-:W-:Y:S02]  /*5fe0*/  @!P0 FSEL R8, R97, -INF , !P1 ;  /* 0xff80000061088808 */ /* 0x000fe40004800000 */
[----:B---3--:R-:W-:Y:S02]  /*5ff0*/  @!P0 IADD3 R9, R0, 0x19, RZ ;  /* 0x0000001900098810 */ /* 0x008fe40007ffe0ff */
[----:B-----5:R-:W-:Y:S02]  /*6000*/  MOV R0, R96 ;  /* 0x0000006000007202 */ /* 0x020fe40000000f00 */
[C---:B------:R-:W-:Y:S01]  /*6010*/  @!P0 ISETP.GE.AND P1, PT, R9.reuse, R7, PT ;  /* 0x000000070900820c */ /* 0x040fe20003f26270 */
[--C-:B------:R-:W-:Y:S02]  /*6020*/  FFMA.FTZ R7, R8, c[0x0][0x23c], -R5.reuse ;  /* 0x00008f0008077a23 */ /* 0x100fe40000010805 */
[----:B------:R-:W3:Y:S01]  /*6030*/  MUFU.EX2 R122, R11 ;  /* 0x0000000b007a7308 */ /* 0x000ee20000000800 */
[----:B------:R-:W-:Y:S02]  /*6040*/  @!P0 FSEL R0, R96, -INF , !P1 ;  /* 0xff80000060008808 */ /* 0x000fe40004800000 */
[----:B------:R-:W-:Y:S03]  /*6050*/  @!P0 ISETP.GE.AND P1, PT, R10, R6, PT ;  /* 0x000000060a00820c */ /* 0x000fe60003f26270 */
[----:B------:R-:W-:Y:S01]  /*6060*/  FFMA.FTZ R5, R0, c[0x0][0x23c], -R5 ;  /* 0x00008f0000057a23 */ /* 0x000fe20000010805 */
[----:B-1----:R-:W-:Y:S02]  /*6070*/  MOV R0, R104 ;  /* 0x0000006800007202 */ /* 0x002fe40000000f00 */
[----:B------:R-:W-:Y:S01]  /*6080*/  @!P0 FSEL R0, R104, -INF , !P1 ;  /* 0xff80000068008808 */ /* 0x000fe20004800000 */
[----:B------:R1:W-:Y:S01]  /*6090*/  MUFU.EX2 R109, R5 ;  /* 0x00000005006d7308 */ /* 0x0003e20000000800 */
[----:B------:R-:W-:Y:S02]  /*60a0*/  @!P0 ISETP.GE.AND P1, PT, R9, R6, PT ;  /* 0x000000060900820c */ /* 0x000fe40003f26270 */
[----:B------:R-:W-:Y:S07]  /*60b0*/  F2FP.BF16.PACK_AB R6, R115, R118 ;  /* 0x000000767306723e */ /* 0x000fee00000010ff */
[----:B------:R4:W5:Y:S01]  /*60c0*/  MUFU.EX2 R110, R7 ;  /* 0x00000007006e7308 */ /* 0x0009620000000800 */
[--C-:B-1----:R-:W-:Y:S01]  /*60d0*/  FFMA.FTZ R5, R0, c[0x0][0x23c], -R4.reuse ;  /* 0x00008f0000057a23 */ /* 0x102fe20000010804 */
[----:B--2---:R-:W-:Y:S02]  /*60e0*/  MOV R0, R103 ;  /* 0x0000006700007202 */ /* 0x004fe40000000f00 */
[----:B------:R-:W-:Y:S06]  /*60f0*/  @!P0 FSEL R0, R103, -INF , !P1 ;  /* 0xff80000067008808 */ /* 0x000fec0004800000 */
[----:B------:R1:W-:Y:S01]  /*6100*/  MUFU.EX2 R120, R5 ;  /* 0x0000000500787308 */ /* 0x0003e20000000800 */
[----:B------:R-:W-:Y:S02]  /*6110*/  IADD3 R94, P0, R94, UR12, RZ ;  /* 0x0000000c5e5e7c10 */ /* 0x000fe4000ff1e0ff */
[----:B------:R-:W-:Y:S01]  /*6120*/  PLOP3.LUT P1, PT, PT, PT, UP3, 0x80, 0x0 ;  /* 0x000000000000781c */ /* 0x000fe20003f2f038 */
[----:B------:R-:W-:Y:S01]  /*6130*/  FFMA.FTZ R4, R0, c[0x0][0x23c], -R4 ;  /* 0x00008f0000047a23 */ /* 0x000fe20000010804 */
[----:B------:R-:W-:Y:S02]  /*6140*/  F2FP.BF16.PACK_AB R0, R111, R116 ;  /* 0x000000746f00723e */ /* 0x000fe400000010ff */
[----:B----4-:R-:W-:Y:S02]  /*6150*/  F2FP.BF16.PACK_AB R7, R121, R124 ;  /* 0x0000007c7907723e */ /* 0x010fe400000010ff */
[----:B------:R-:W-:Y:S01]  /*6160*/  IADD3.X R95, R92, UR11, RZ, P0, !PT ;  /* 0x0000000b5c5f7c10 */ /* 0x000fe200087fe4ff */
[----:B------:R2:W2:Y:S01]  /*6170*/  MUFU.EX2 R119, R4 ;  /* 0x0000000400777308 */ /* 0x0004a20000000800 */
[C---:B------:R-:W-:Y:S03]  /*6180*/  LEA R234, P0, R127.reuse, R234, 0x2 ;  /* 0x000000ea7fea7211 */ /* 0x040fe600078010ff */
[----:B------:R-:W4:Y:S01]  /*6190*/  LDG.E R92, [R94.64] ;  /* 0x000000045e5c7981 */ /* 0x000f22000c1e1900 */
[----:B------:R-:W-:Y:S02]  /*61a0*/  LEA.HI.X.SX32 R235, R127, R235, 0x2, P0 ;  /* 0x000000eb7feb7211 */ /* 0x000fe400000f16ff */
[----:B-1----:R-:W-:Y:S05]  /*61b0*/  F2FP.BF16.PACK_AB R5, R117, R108 ;  /* 0x0000006c7505723e */ /* 0x002fea00000010ff */
[----:B------:R3:W-:Y:S01]  /*61c0*/  STS [R246+0x2a000], R5 ;  /* 0x02a00005f6007388 */ /* 0x0007e20000000800 */
[----:B--2---:R-:W-:Y:S05]  /*61d0*/  F2FP.BF16.PACK_AB R4, R125, R126 ;  /* 0x0000007e7d04723e */ /* 0x004fea00000010ff */
[----:B------:R5:W-:Y:S06]  /*61e0*/  STS [R246+0x2a400], R4 ;  /* 0x02a40004f6007388 */ /* 0x000bec0000000800 */
[----:B------:R1:W-:Y:S06]  /*61f0*/  STS [R249+0x2a000], R0 ;  /* 0x02a00000f9007388 */ /* 0x0003ec0000000800 */
[----:B------:R-:W-:Y:S01]  /*6200*/  STS [R249+0x2a400], R7 ;  /* 0x02a40007f9007388 */ /* 0x000fe20000000800 */
[----:B---3--:R-:W-:Y:S05]  /*6210*/  F2FP.BF16.PACK_AB R5, R122, R123 ;  /* 0x0000007b7a05723e */ /* 0x008fea00000010ff */
[----:B------:R-:W-:Y:S06]  /*6220*/  STS [R247+0x2a000], R6 ;  /* 0x02a00006f7007388 */ /* 0x000fec0000000800 */
[----:B------:R-:W-:Y:S01]  /*6230*/  STS [R247+0x2a400], R5 ;  /* 0x02a40005f7007388 */ /* 0x000fe20000000800 */
[----:B-----5:R-:W-:Y:S05]  /*6240*/  F2FP.BF16.PACK_AB R4, R109, R110 ;  /* 0x0000006e6d04723e */ /* 0x020fea00000010ff */
[----:B------:R-:W-:Y:S01]  /*6250*/  STS [R248+0x2a000], R4 ;  /* 0x02a00004f8007388 */ /* 0x000fe20000000800 */
[----:B-1----:R-:W-:Y:S05]  /*6260*/  F2FP.BF16.PACK_AB R0, R119, R120 ;  /* 0x000000787700723e */ /* 0x002fea00000010ff */
[----:B------:R1:W-:Y:S06]  /*6270*/  STS [R248+0x2a400], R0 ;  /* 0x02a40000f8007388 */ /* 0x0003ec0000000800 */
[----:B------:R-:W-:Y:S06]  /*6280*/  LDSM.16.M88.4 R16, [R222+0x10000] ;  /* 0x01000000de10783b */ /* 0x000fec0000000200 */
[----:B------:R-:W2:Y:S06]  /*6290*/  LDSM.16.M88.4 R8, [R3+0x20000] ;  /* 0x020000000308783b */ /* 0x000eac0000000200 */
[----:B------:R-:W3:Y:S06]  /*62a0*/  LDSM.16.M88.4 R84, [R3+0x20800] ;  /* 0x020800000354783b */ /* 0x000eec0000000200 */
[----:B------:R-:W-:Y:S06]  /*62b0*/  LDSM.16.M88.4 R88, [R223+0x10000] ;  /* 0x01000000df58783b */ /* 0x000fec0000000200 */
[----:B-1----:R1:W5:Y:S01]  /*62c0*/  LDG.E R0, [R94.64+0x20] ;  /* 0x000020045e007981 */ /* 0x002362000c1e1900 */
[C---:B--2---:R-:W-:Y:S08]  /*62d0*/  HMMA.16816.F32.BF16 R4, R16.reuse, R8, RZ ;  /* 0x000000081004723c */ /* 0x044ff000000418ff */
[C---:B------:R-:W-:Y:S08]  /*62e0*/  HMMA.16816.F32.BF16 R8, R16.reuse, R10, RZ ;  /* 0x0000000a1008723c */ /* 0x040ff000000418ff */
[C---:B---3--:R-:W-:Y:S08]  /*62f0*/  HMMA.16816.F32.BF16 R12, R16.reuse, R84, RZ ;  /* 0x00000054100c723c */ /* 0x048ff000000418ff */
[----:B------:R-:W-:Y:S01]  /*6300*/  HMMA.16816.F32.BF16 R16, R16, R86, RZ ;  /* 0x000000561010723c */ /* 0x000fe200000418ff */
[----:B------:R-:W2:Y:S07]  /*6310*/  LDSM.16.M88.4 R84, [R216+0x20000] ;  /* 0x02000000d854783b */ /* 0x000eae0000000200 */
[C---:B--2---:R-:W-:Y:S08]  /*6320*/  HMMA.16816.F32.BF16 R4, R88.reuse, R84, R4 ;  /* 0x000000545804723c */ /* 0x044ff00000041804 */
[C---:B------:R-:W-:Y:S01]  /*6330*/  HMMA.16816.F32.BF16 R8, R88.reuse, R86, R8 ;  /* 0x000000565808723c */ /* 0x040fe20000041808 */
[----:B------:R-:W2:Y:S07]  /*6340*/  LDSM.16.M88.4 R84, [R216+0x20800] ;  /* 0x02080000d854783b */ /* 0x000eae0000000200 */
[C---:B--2---:R-:W-:Y:S08]  /*6350*/  HMMA.16816.F32.BF16 R12, R88.reuse, R84, R12 ;  /* 0x00000054580c723c */ /* 0x044ff0000004180c */
[----:B------:R-:W-:Y:S01]  /*6360*/  HMMA.16816.F32.BF16 R16, R88, R86, R16 ;  /* 0x000000565810723c */ /* 0x000fe20000041810 */
[----:B------:R-:W-:Y:S06]  /*6370*/  LDSM.16.M88.4 R84, [R225+0x10000] ;  /* 0x01000000e154783b */ /* 0x000fec0000000200 */
[----:B------:R-:W2:Y:S02]  /*6380*/  LDSM.16.M88.4 R88, [R218+0x20000] ;  /* 0x02000000da58783b */ /* 0x000ea40000000200 */
        /* <DEDUP_REMOVED lines=93> */
[----:B------:R-:W2:Y:S11]  /*6960*/  LDSM.16.M88.4 R88, [R217+0x26800] ;  /* 0x02680000d958783b */ /* 0x000eb60000000200 */
[----:B------:R-:W-:Y:S04]  /*6970*/  @!UPT UIADD3 URZ, URZ, URZ, URZ ;  /* 0x0000003f3f3ff290 */ /* 0x000fe8000fffe03f */
[----:B----4-:R-:W-:Y:S04]  /*6980*/  FADD.FTZ R4, -R92, R4 ;  /* 0x000000045c047221 */ /* 0x010fe80000010100 */
[----:B-1----:R-:W-:Y:S02]  /*6990*/  FMUL.FTZ R94, R108, R4 ;  /* 0x000000046c5e7220 */ /* 0x002fe40000410000 */
[C---:B------:R-:W-:Y:S02]  /*69a0*/  FADD.FTZ R4, -R92.reuse, R5 ;  /* 0x000000055c047221 */ /* 0x040fe40000010100 */
[C---:B------:R-:W-:Y:S02]  /*69b0*/  FADD.FTZ R8, -R92.reuse, R8 ;  /* 0x000000085c087221 */ /* 0x040fe40000010100 */
[----:B------:R-:W-:Y:S02]  /*69c0*/  FMUL.FTZ R4, R117, R4 ;  /* 0x0000000475047220 */ /* 0x000fe40000410000 */
[----:B------:R-:W-:Y:S02]  /*69d0*/  FADD.FTZ R9, -R92, R9 ;  /* 0x000000095c097221 */ /* 0x000fe40000010100 */
[----:B------:R-:W-:Y:S02]  /*69e0*/  FMUL.FTZ R8, R116, R8 ;  /* 0x0000000874087220 */ /* 0x000fe40000410000 */
[----:B------:R-:W-:Y:S02]  /*69f0*/  FMUL.FTZ R9, R111, R9 ;  /* 0x000000096f097220 */ /* 0x000fe40000410000 */
[----:B------:R-:W-:Y:S01]  /*6a00*/  FMUL.FTZ R93, R94, R93 ;  /* 0x0000005d5e5d7220 */ /* 0x000fe20000410000 */
[C---:B--2---:R-:W-:Y:S07]  /*6a10*/  HMMA.16816.F32.BF16 R12, R84.reuse, R88, R12 ;  /* 0x00000058540c723c */ /* 0x044fee000004180c */
[----:B------:R-:W-:Y:S01]  /*6a20*/  FFMA.FTZ R89, -R98, R98, 1 ;  /* 0x3f80000062597423 */ /* 0x000fe20000010162 */
[----:B------:R-:W-:Y:S04]  /*6a30*/  HMMA.16816.F32.BF16 R16, R84, R90, R16 ;  /* 0x0000005a5410723c */ /* 0x000fe80000041810 */
[----:B------:R-:W-:Y:S02]  /*6a40*/  FMUL.FTZ R89, R89, c[0x0][0x2ec] ;  /* 0x0000bb0059597a20 */ /* 0x000fe40000410000 */
[----:B------:R-:W-:Y:S02]  /*6a50*/  FFMA.FTZ R88, -R97, R97, 1 ;  /* 0x3f80000061587423 */ /* 0x000fe40000010161 */
[----:B------:R-:W-:Y:S04]  /*6a60*/  FFMA.FTZ R91, -R101, R101, 1 ;  /* 0x3f800000655b7423 */ /* 0x000fe80000010165 */
[----:B------:R-:W-:Y:S02]  /*6a70*/  FMUL.FTZ R91, R91, c[0x0][0x2ec] ;  /* 0x0000bb005b5b7a20 */ /* 0x000fe40000410000 */
[----:B------:R-:W-:Y:S02]  /*6a80*/  FFMA.FTZ R90, -R102, R102, 1 ;  /* 0x3f800000665a7423 */ /* 0x000fe40000010166 */
[----:B------:R-:W-:Y:S02]  /*6a90*/  FMUL.FTZ R91, R4, R91 ;  /* 0x0000005b045b7220 */ /* 0x000fe40000410000 */
[C---:B------:R-:W-:Y:S02]  /*6aa0*/  FADD.FTZ R4, -R92.reuse, R12 ;  /* 0x0000000c5c047221 */ /* 0x040fe40000010100 */
[----:B------:R-:W-:Y:S02]  /*6ab0*/  FADD.FTZ R5, -R92, R13 ;  /* 0x0000000d5c057221 */ /* 0x000fe40000010100 */
[----:B------:R-:W-:Y:S02]  /*6ac0*/  FFMA.FTZ R86, -R100, R100, 1 ;  /* 0x3f80000064567423 */ /* 0x000fe40000010164 */
[----:B------:R-:W-:Y:S02]  /*6ad0*/  FFMA.FTZ R85, -R99, R99, 1 ;  /* 0x3f80000063557423 */ /* 0x000fe40000010163 */
[----:B------:R-:W-:Y:S02]  /*6ae0*/  FMUL.FTZ R4, R118, R4 ;  /* 0x0000000476047220 */ /* 0x000fe40000410000 */
[----:B------:R-:W-:Y:S02]  /*6af0*/  FMUL.FTZ R5, R115, R5 ;  /* 0x0000000573057220 */ /* 0x000fe40000410000 */
[----:B------:R-:W-:Y:S02]  /*6b00*/  FMUL.FTZ R90, R90, c[0x0][0x2ec] ;  /* 0x0000bb005a5a7a20 */ /* 0x000fe40000410000 */
[C---:B------:R-:W-:Y:S02]  /*6b10*/  FADD.FTZ R16, -R92.reuse, R16 ;  /* 0x000000105c107221 */ /* 0x040fe40000010100 */
[----:B------:R-:W-:Y:S02]  /*6b20*/  FADD.FTZ R17, -R92, R17 ;  /* 0x000000115c117221 */ /* 0x000fe40000010100 */
[----:B------:R-:W-:Y:S02]  /*6b30*/  FMUL.FTZ R86, R86, c[0x0][0x2ec] ;  /* 0x0000bb0056567a20 */ /* 0x000fe40000410000 */
[----:B------:R-:W-:Y:S02]  /*6b40*/  FMUL.FTZ R85, R85, c[0x0][0x2ec] ;  /* 0x0000bb0055557a20 */ /* 0x000fe40000410000 */
[----:B------:R-:W-:Y:S02]  /*6b50*/  FFMA.FTZ R87, -R96, R96, 1 ;  /* 0x3f80000060577423 */ /* 0x000fe40000010160 */
[----:B------:R-:W-:Y:S02]  /*6b60*/  FMUL.FTZ R90, R4, R90 ;  /* 0x0000005a045a7220 */ /* 0x000fe40000410000 */
[----:B------:R-:W-:Y:S02]  /*6b70*/  FMUL.FTZ R89, R5, R89 ;  /* 0x0000005905597220 */ /* 0x000fe40000410000 */
[C---:B-----5:R-:W-:Y:S02]  /*6b80*/  FADD.FTZ R4, -R0.reuse, R6 ;  /* 0x0000000600047221 */ /* 0x060fe40000010100 */
[----:B------:R-:W-:Y:S02]  /*6b90*/  FADD.FTZ R5, -R0, R7 ;  /* 0x0000000700057221 */ /* 0x000fe40000010100 */
[----:B------:R-:W-:Y:S02]  /*6ba0*/  FFMA.FTZ R84, -R114, R114, 1 ;  /* 0x3f80000072547423 */ /* 0x000fe40000010172 */
[----:B------:R-:W-:Y:S02]  /*6bb0*/  FFMA.FTZ R7, -R113, R113, 1 ;  /* 0x3f80000071077423 */ /* 0x000fe40000010171 */
[----:B------:R-:W-:Y:S02]  /*6bc0*/  FMUL.FTZ R86, R8, R86 ;  /* 0x0000005608567220 */ /* 0x000fe40000410000 */
[----:B------:R-:W-:Y:S02]  /*6bd0*/  FMUL.FTZ R85, R9, R85 ;  /* 0x0000005509557220 */ /* 0x000fe40000410000 */
[----:B------:R-:W-:Y:S02]  /*6be0*/  FMUL.FTZ R8, R110, R16 ;  /* 0x000000106e087220 */ /* 0x000fe40000410000 */
[----:B------:R-:W-:Y:S02]  /*6bf0*/  FMUL.FTZ R9, R109, R17 ;  /* 0x000000116d097220 */ /* 0x000fe40000410000 */
[----:B------:R-:W-:Y:S02]  /*6c00*/  FMUL.FTZ R88, R88, c[0x0][0x2ec] ;  /* 0x0000bb0058587a20 */ /* 0x000fe40000410000 */
[----:B------:R-:W-:Y:S02]  /*6c10*/  FMUL.FTZ R87, R87, c[0x0][0x2ec] ;  /* 0x0000bb0057577a20 */ /* 0x000fe40000410000 */
[----:B------:R-:W-:Y:S02]  /*6c20*/  FMUL.FTZ R4, R126, R4 ;  /* 0x000000047e047220 */ /* 0x000fe40000410000 */
[----:B------:R-:W-:Y:S02]  /*6c30*/  FMUL.FTZ R5, R125, R5 ;  /* 0x000000057d057220 */ /* 0x000fe40000410000 */
[----:B------:R-:W-:Y:S02]  /*6c40*/  FMUL.FTZ R84, R84, c[0x0][0x2ec] ;  /* 0x0000bb0054547a20 */ /* 0x000fe40000410000 */
[----:B------:R-:W-:Y:S02]  /*6c50*/  FMUL.FTZ R7, R7, c[0x0][0x2ec] ;  /* 0x0000bb0007077a20 */ /* 0x000fe40000410000 */
[----:B------:R-:W-:Y:S02]  /*6c60*/  FADD.FTZ R18, -R0, R18 ;  /* 0x0000001200127221 */ /* 0x000fe40000010100 */
[----:B------:R-:W-:Y:S02]  /*6c70*/  FMUL.FTZ R88, R8, R88 ;  /* 0x0000005808587220 */ /* 0x000fe40000410000 */
[----:B------:R-:W-:Y:S02]  /*6c80*/  FMUL.FTZ R87, R9, R87 ;  /* 0x0000005709577220 */ /* 0x000fe40000410000 */
[C---:B------:R-:W-:Y:S02]  /*6c90*/  FADD.FTZ R6, -R0.reuse, R10 ;  /* 0x0000000a00067221 */ /* 0x040fe40000010100 */
[----:B------:R-:W-:Y:S02]  /*6ca0*/  FADD.FTZ R8, -R0, R11 ;  /* 0x0000000b00087221 */ /* 0x000fe40000010100 */
[----:B------:R-:W-:Y:S02]  /*6cb0*/  FMUL.FTZ R84, R4, R84 ;  /* 0x0000005404547220 */ /* 0x000fe40000410000 */
[----:B------:R-:W-:Y:S02]  /*6cc0*/  FMUL.FTZ R7, R5, R7 ;  /* 0x0000000705077220 */ /* 0x000fe40000410000 */
[C---:B------:R-:W-:Y:S02]  /*6cd0*/  FADD.FTZ R9, -R0.reuse, R14 ;  /* 0x0000000e00097221 */ /* 0x040fe40000010100 */
[----:B------:R-:W-:Y:S02]  /*6ce0*/  FADD.FTZ R5, -R0, R15 ;  /* 0x0000000f00057221 */ /* 0x000fe40000010100 */
[----:B------:R-:W-:Y:S02]  /*6cf0*/  FFMA.FTZ R15, -R112, R112, 1 ;  /* 0x3f800000700f7423 */ /* 0x000fe40000010170 */
[----:B------:R-:W-:Y:S02]  /*6d00*/  FFMA.FTZ R14, -R107, R107, 1 ;  /* 0x3f8000006b0e7423 */ /* 0x000fe4000001016b */
[----:B------:R-:W-:Y:S02]  /*6d10*/  FADD.FTZ R4, -R0, R19 ;  /* 0x0000001300047221 */ /* 0x000fe40000010100 */
[----:B------:R-:W-:Y:S02]  /*6d20*/  FMUL.FTZ R0, R120, R18 ;  /* 0x0000001278007220 */ /* 0x000fe40000410000 */
[----:B------:R-:W-:Y:S02]  /*6d30*/  FFMA.FTZ R17, -R106, R106, 1 ;  /* 0x3f8000006a117423 */ /* 0x000fe4000001016a */
[----:B------:R-:W-:Y:S02]  /*6d40*/  FFMA.FTZ R16, -R105, R105, 1 ;  /* 0x3f80000069107423 */ /* 0x000fe40000010169 */
[----:B------:R-:W-:Y:S02]  /*6d50*/  FFMA.FTZ R19, -R104, R104, 1 ;  /* 0x3f80000068137423 */ /* 0x000fe40000010168 */
[----:B------:R-:W-:Y:S02]  /*6d60*/  FFMA.FTZ R18, -R103, R103, 1 ;  /* 0x3f80000067127423 */ /* 0x000fe40000010167 */
        /* <DEDUP_REMOVED lines=9> */
[----:B------:R-:W-:Y:S02]  /*6e00*/  FMUL.FTZ R19, R19, c[0x0][0x2ec] ;  /* 0x0000bb0013137a20 */ /* 0x000fe40000410000 */
[----:B------:R-:W-:Y:S02]  /*6e10*/  FMUL.FTZ R18, R18, c[0x0][0x2ec] ;  /* 0x0000bb0012127a20 */ /* 0x000fe40000410000 */
        /* <DEDUP_REMOVED lines=102> */
.L_x_811:
        /* <DEDUP_REMOVED lines=173> */
.L_x_812:
        /* <DEDUP_REMOVED lines=720> */
.L_x_814:
        /* <DEDUP_REMOVED lines=18> */
.L_x_815:
        /* <DEDUP_REMOVED lines=65> */
.L_x_817:
[----:B--23--:R-:W-:Y:S05]  /*b180*/  BSYNC B0 ;  /* 0x0000000000007941 */ /* 0x00cfea0003800000 */
.L_x_816:
        /* <DEDUP_REMOVED lines=22> */
.L_x_819:
[----:B------:R-:W-:Y:S05]  /*b2f0*/  BSYNC B0 ;  /* 0x0000000000007941 */ /* 0x000fea0003800000 */
.L_x_818:
        /* <DEDUP_REMOVED lines=31> */
.L_x_821:
[----:B------:R-:W-:Y:S05]  /*b4f0*/  BSYNC B0 ;  /* 0x0000000000007941 */ /* 0x000fea0003800000 */
.L_x_820:
        /* <DEDUP_REMOVED lines=18> */
.L_x_792:
[----:B------:R-:W-:Y:S05]  /*b620*/  BSYNC B1 ;  /* 0x0000000000017941 */ /* 0x000fea0003800000 */
.L_x_778:
        /* <DEDUP_REMOVED lines=12> */
.L_x_822:
[----:B------:R-:W-:Y:S05]  /*b6f0*/  EXIT ;  /* 0x000000000000794d */ /* 0x000fea0003800000 */
.L_x_824:
        /* <DEDUP_REMOVED lines=16> */
.L_x_1041:


//--------------------- .text._ZN5flash44flash_bwd_dq_dk_dv_loop_seqk_parallel_kernelI23Flash_bwd_kernel_traitsILi256ELi64ELi64ELi8ELi4ELi2ELi2ELb0ELb0EN7cutlass10bfloat16_tE19Flash_kernel_traitsILi256ELi64ELi64ELi8ES3_EELb1ELb1ELb0ELb0ELb0ELb1ELb0EEEvNS_16Flash_bwd_paramsE --------------------------
	.section	.text._ZN5flash44flash_bwd_dq_dk_dv_loop_seqk_parallel_kernelI23Flash_bwd_kernel_traitsILi256ELi64ELi64ELi8ELi4ELi2ELi2ELb0ELb0EN7cutlass10bfloat16_tE19Flash_kernel_traitsILi256ELi64ELi64ELi8ES3_EELb1ELb1ELb0ELb0ELb0ELb1ELb0EEEvNS_16Flash_bwd_paramsE,"ax",@progbits
	.sectioninfo	@"SHI_REGISTERS=255"
	.align	128
        .global         _ZN5flash44flash_bwd_dq_dk_dv_loop_seqk_parallel_kernelI23Flash_bwd_kernel_traitsILi256ELi64ELi64ELi8ELi4ELi2ELi2ELb0ELb0EN7cutlass10bfloat16_tE19Flash_kernel_traitsILi256ELi64ELi64ELi8ES3_EELb1ELb1ELb0ELb0ELb0ELb1ELb0EEEvNS_16Flash_bwd_paramsE
        .type           _ZN5flash44flash_bwd_dq_dk_dv_loop_seqk_parallel_kernelI23Flash_bwd_kernel_traitsILi256ELi64ELi64ELi8ELi4ELi2ELi2ELb0ELb0EN7cutlass10bfloat16_tE19Flash_kernel_traitsILi256ELi64ELi64ELi8ES3_EELb1ELb1ELb0ELb0ELb0ELb1ELb0EEEvNS_16Flash_bwd_paramsE,@function
        .size           _ZN5flash44flash_bwd_dq_dk_dv_loop_seqk_parallel_kernelI23Flash_bwd_kernel_traitsILi256ELi64ELi64ELi8ELi4ELi2ELi2ELb0ELb0EN7cutlass10bfloat16_tE19Flash_kernel_traitsILi256ELi64ELi64ELi8ES3_EELb1ELb1ELb0ELb0ELb0ELb1ELb0EEEvNS_16Flash_bwd_paramsE,(.L_x_1042 - _ZN5flash44flash_bwd_dq_dk_dv_loop_seqk_parallel_kernelI23Flash_bwd_kernel_traitsILi256ELi64ELi64ELi8ELi4ELi2ELi2ELb0ELb0EN7cutlass10bfloat16_tE19Flash_kernel_traitsILi256ELi64ELi64ELi8ES3_EELb1ELb1ELb0ELb0ELb0ELb1ELb0EEEvNS_16Flash_bwd_paramsE)
        .other          _ZN5flash44flash_bwd_dq_dk_dv_loop_seqk_parallel_kernelI23Flash_bwd_kernel_traitsILi256ELi64ELi64ELi8ELi4ELi2ELi2ELb0ELb0EN7cutlass10bfloat16_tE19Flash_kernel_traitsILi256ELi64ELi64ELi8ES3_EELb1ELb1ELb0ELb0ELb0ELb1ELb0EEEvNS_16Flash_bwd_paramsE,@"STO_CUDA_ENTRY STV_DEFAULT"
_ZN5flash44flash_bwd_dq_dk_dv_loop_seqk_parallel_kernelI23Flash_bwd_kernel_traitsILi256ELi64ELi64ELi8ELi4ELi2ELi2ELb0ELb0EN7cutlass10bfloat16_tE19Flash_kernel_traitsILi256ELi64ELi64ELi8ES3_EELb1ELb1ELb0ELb0ELb0ELb1ELb0EEEvNS_16Flash_bwd_paramsE:
.text._ZN5flash44flash_bwd_dq_dk_dv_loop_seqk_parallel_kernelI23Flash_bwd_kernel_traitsILi256ELi64ELi64ELi8ELi4ELi2ELi2ELb0ELb0EN7cutlass10bfloat16_tE19Flash_kernel_traitsILi256ELi64ELi64ELi8ES3_EELb1ELb1ELb0ELb0ELb0ELb1ELb0EEEvNS_16Flash_bwd_paramsE:
        /* <DEDUP_REMOVED lines=32> */
[----:B------:R-:W-:Y:S01]  /*0200*/  LEA.HI R9, R4, R10, RZ, 0x3 ;  /* 0x0000000a04097211 */ /* 0x000fe200078f18ff */
[----:B------:R-:W-:Y:S01]  /*0210*/  UIMAD.WIDE UR38, UR48, UR38, URZ ;  /* 0x00000026302672a5 */ /* 0x000fe2000f8e023f */
[--C-:B------:R-:W-:Y:S01]  /*0220*/  SHF.R.S32.HI R0, RZ, 0x5, R2.reuse ;  /* 0x00000005ff007819 */ /* 0x100fe20000011402 */
[----:B---3--:R-:W-:Y:S01]  /*0230*/  UIMAD UR49, UR37, UR48, URZ ;  /* 0x00000030253172a4 */ /* 0x008fe2000f8e023f */
[----:B------:R-:W-:Y:S01]  /*0240*/  SHF.R.S32.HI R3, RZ, 0x1f, R2 ;  /* 0x0000001fff037819 */ /* 0x000fe20000011402 */
[----:B------:R-:W-:Y:S01]  /*0250*/  UIMAD UR58, UR7, UR6, UR58 ;  /* 0x00000006073a72a4 */ /* 0x000fe2000f8e023a */
[C---:B------:R-:W-:Y:S01]  /*0260*/  LOP3.LUT R8, R2.reuse, 0xffffffe0, RZ, 0xc0, !PT ;  /* 0xffffffe002087812 */ /* 0x040fe200078ec0ff */
[----:B------:R-:W-:Y:S01]  /*0270*/  UIMAD UR48, UR48, UR12, URZ ;  /* 0x0000000c303072a4 */ /* 0x000fe2000f8e023f */
[-C--:B------:R-:W-:Y:S01]  /*0280*/  LEA.HI R3, R3, R0.reuse, RZ, 0x2 ;  /* 0x0000000003037211 */ /* 0x080fe200078f10ff */
[----:B------:R-:W-:Y:S01]  /*0290*/  UIMAD UR6, UR36, UR13, UR37 ;  /* 0x0000000d240672a4 */ /* 0x000fe2000f8e0225 */
[----:B------:R-:W-:Y:S01]  /*02a0*/  LEA.HI R2, R2, R0, RZ, 0x1 ;  /* 0x0000000002027211 */ /* 0x000fe200078f08ff */
[----:B------:R-:W-:Y:S01]  /*02b0*/  IMAD.IADD R8, R10, 0x1, -R8 ;  /* 0x000000010a087824 */ /* 0x000fe200078e0a08 */
[----:B------:R-:W-:Y:S01]  /*02c0*/  LOP3.LUT R3, R3, 0xfffffffc, RZ, 0xc0, !PT ;  /* 0xfffffffc03037812 */ /* 0x000fe200078ec0ff */
[----:B------:R-:W-:Y:S01]  /*02d0*/  ULDC UR14, c[0x0][0x1c0] ;  /* 0x00007000000e7ab9 */ /* 0x000fe20000000800 */
[----:B------:R-:W-:Y:S01]  /*02e0*/  LOP3.LUT R2, R2, 0xfffffffe, RZ, 0xc0, !PT ;  /* 0xfffffffe02027812 */ /* 0x000fe200078ec0ff */
[----:B------:R-:W-:Y:S01]  /*02f0*/  ULDC UR11, c[0x0][0x1c0] ;  /* 0x00007000000b7ab9 */ /* 0x000fe20000000800 */
[-C--:B------:R-:W-:Y:S01]  /*0300*/  LEA.HI R5, R4, R10.reuse, RZ, 0x4 ;  /* 0x0000000a04057211 */ /* 0x080fe200078f20ff */
[----:B------:R-:W-:Y:S01]  /*0310*/  IMAD.IADD R15, R0, 0x1, -R3 ;  /* 0x00000001000f7824 */ /* 0x000fe200078e0a03 */
[-C--:B------:R-:W-:Y:S01]  /*0320*/  LEA.HI R12, R4, R10.reuse, RZ, 0x7 ;  /* 0x0000000a040c7211 */ /* 0x080fe200078f38ff */
[----:B------:R-:W-:Y:S01]  /*0330*/  IMAD.IADD R227, R0, 0x1, -R2 ;  /* 0x0000000100e37824 */ /* 0x000fe200078e0a02 */
[CC--:B------:R-:W-:Y:S01]  /*0340*/  LEA.HI R14, R4.reuse, R10.reuse, RZ, 0x6 ;  /* 0x0000000a040e7211 */ /* 0x0c0fe200078f30ff */
[----:B------:R-:W-:Y:S01]  /*0350*/  UIMAD UR55, UR8, UR36, URZ ;  /* 0x00000024083772a4 */ /* 0x000fe2000f8e023f */
[----:B------:R-:W-:Y:S01]  /*0360*/  LEA.HI R4, R4, R10, RZ, 0x2 ;  /* 0x0000000a04047211 */ /* 0x000fe200078f10ff */
[----:B------:R-:W-:Y:S01]  /*0370*/  STL [R1+0x3c], R15 ;  /* 0x00003c0f01007387 */ /* 0x000fe20000100800 */
        /* <DEDUP_REMOVED lines=11> */
[----:B------:R-:W-:Y:S01]  /*0430*/  ULDC UR59, c[0x0][0x1c8] ;  /* 0x00007200003b7ab9 */ /* 0x000fe20000000800 */
[----:B------:R-:W-:Y:S01]  /*0440*/  LOP3.LUT R0, R0, 0xfffffff8, RZ, 0xc0, !PT ;  /* 0xfffffff800007812 */ /* 0x000fe200078ec0ff */
[----:B------:R-:W-:Y:S01]  /*0450*/  ULDC.U8 UR10, c[0x0][0x3d0] ;  /* 0x0000f400000a7ab9 */ /* 0x000fe20000000000 */
        /* <DEDUP_REMOVED lines=17> */
[----:B------:R-:W-:Y:S01]  /*0570*/  @UP5 UIMAD UR57, UR36, UR52, URZ ;  /* 0x00000034243952a4 */ /* 0x000fe2000f8e023f */
[----:B------:R-:W-:Y:S01]  /*0580*/  SHF.R.U32.HI R2, RZ, 0x3, R0 ;  /* 0x00000003ff027819 */ /* 0x000fe20000011600 */
[----:B------:R1:W-:Y:S01]  /*0590*/  STL [R1+0x40], R16 ;  /* 0x0000401001007387 */ /* 0x0003e20000100800 */
[----:B------:R-:W-:Y:S01]  /*05a0*/  LOP3.LUT R0, R0, 0x38, R16, 0xf8, !PT ;  /* 0x0000003800007812 */ /* 0x000fe200078ef810 */
[----:B------:R-:W-:Y:S01]  /*05b0*/  IMAD.SHL.U32 R221, R10, 0x200, RZ ;  /* 0x000002000add7824 */ /* 0x000fe200078e00ff */
[----:B------:R-:W-:Y:S01]  /*05c0*/  LEA.HI R11, R3, R7, RZ, 0x3 ;  /* 0x00000007030b7211 */ /* 0x000fe200078f18ff */
[----:B------:R-:W-:Y:S01]  /*05d0*/  ULDC.64 UR4, c[0x0][0x118] ;  /* 0x0000460000047ab9 */ /* 0x000fe20000000a00 */
[----:B------:R-:W-:Y:S01]  /*05e0*/  LOP3.LUT R8, R0, R2, RZ, 0x3c, !PT ;  /* 0x0000000200087212 */ /* 0x000fe200078e3cff */
[----:B------:R-:W-:Y:S01]  /*05f0*/  IMAD.SHL.U32 R0, R6, 0x40, RZ ;  /* 0x0000004006007824 */ /* 0x000fe200078e00ff */
[----:B------:R-:W-:Y:S01]  /*0600*/  LOP3.LUT R2, R11, 0xfffffff8, RZ, 0xc0, !PT ;  /* 0xfffffff80b027812 */ /* 0x000fe200078ec0ff */
[----:B------:R-:W-:Y:S01]  /*0610*/  ULDC.U8 UR33, c[0x0][0x2d8] ;  /* 0x0000b60000217ab9 */ /* 0x000fe20000000000 */
[----:B------:R-:W-:Y:S01]  /*0620*/  LOP3.LUT R3, R5, 0x1, RZ, 0xc0, !PT ;  /* 0x0000000105037812 */ /* 0x000fe200078ec0ff */
[----:B------:R-:W-:Y:S01]  /*0630*/  ULOP3.LUT UR59, UR37, UR59, URZ, 0x3c, !UPT ;  /* 0x0000003b253b7292 */ /* 0x000fe2000f8e3c3f */
[----:B------:R-:W-:Y:S01]  /*0640*/  LOP3.LUT R0, R0, 0x1c0, RZ, 0xc0, !PT ;  /* 0x000001c000007812 */ /* 0x000fe200078ec0ff */
[----:B------:R-:W-:Y:S01]  /*0650*/  USHF.R.S32.HI UR60, URZ, 0x1f, UR37 ;  /* 0x0000001f3f3c7899 */ /* 0x000fe20008011425 */
[----:B------:R-:W-:Y:S01]  /*0660*/  ISETP.NE.U32.AND P0, PT, R3, 0x1, PT ;  /* 0x000000010300780c */ /* 0x000fe20003f05070 */
[----:B------:R-:W-:Y:S01]  /*0670*/  UISETP.NE.AND UP6, UPT, UR10, URZ, UPT ;  /* 0x0000003f0a00728c */ /* 0x000fe2000bfc5270 */
[----:B------:R-:W-:Y:S01]  /*0680*/  LOP3.LUT R217, R0, 0x8, R9, 0xf8, !PT ;  /* 0x0000000800d97812 */ /* 0x000fe200078ef809 */
[----:B------:R-:W-:Y:S01]  /*0690*/  USHF.R.S32.HI UR61, URZ, 0x1f, UR37 ;  /* 0x0000001f3f3d7899 */ /* 0x000fe20008011425 */
[C---:B------:R-:W-:Y:S01]  /*06a0*/  LOP3.LUT P4, RZ, R6.reuse, 0x2, RZ, 0xc0, !PT ;  /* 0x0000000206ff7812 */ /* 0x040fe2000788c0ff */
[----:B------:R-:W-:Y:S01]  /*06b0*/  UIMAD.WIDE.U32 UR42, UR38, UR44, URZ ;  /* 0x0000002c262a72a5 */ /* 0x000fe2000f8e003f */
[----:B------:R-:W-:Y:S01]  /*06c0*/  LOP3.LUT P3, RZ, R6, 0x4, RZ, 0xc0, !PT ;  /* 0x0000000406ff7812 */ /* 0x000fe2000786c0ff */
[----:B------:R-:W-:Y:S01]  /*06d0*/  UIMAD UR54, UR39, UR44, URZ ;  /* 0x0000002c273672a4 */ /* 0x000fe2000f8e023f */
[----:B------:R-:W-:Y:S01]  /*06e0*/  SEL R246, R246, 0x10, !P0 ;  /* 0x00000010f6f67807 */ /* 0x000fe20004000000 */
[----:B------:R-:W-:Y:S01]  /*06f0*/  USHF.R.S32.HI UR56, URZ, 0x1f, UR49 ;  /* 0x0000001f3f387899 */ /* 0x000fe20008011431 */
[----:B------:R-:W-:Y:S01]  /*0700*/  R2P PR, R5, 0x6 ;  /* 0x0000000605007804 */ /* 0x000fe20000000000 */
[----:B------:R-:W-:Y:S01]  /*0710*/  UIMAD UR53, UR7, UR53, URZ ;  /* 0x00000035073572a4 */ /* 0x000fe2000f8e023f */
[----:B-1----:R-:W-:Y:S01]  /*0720*/  IMAD.IADD R16, R7, 0x1, -R2 ;  /* 0x0000000107107824 */ /* 0x002fe200078e0a02 */
[----:B------:R-:W-:Y:S01]  /*0730*/  SEL R220, R220, 0xffffffc0, !P3 ;  /* 0xffffffc0dcdc7807 */ /* 0x000fe20005800000 */
[----:B------:R-:W-:Y:S01]  /*0740*/  IMAD.SHL.U32 R2, R227, 0x10, RZ ;  /* 0x00000010e3027824 */ /* 0x000fe200078e00ff */
[----:B------:R-:W-:Y:S01]  /*0750*/  SHF.R.S32.HI R239, RZ, 0x2, R239 ;  /* 0x00000002ffef7819 */ /* 0x000fe200000114ef */
[----:B------:R-:W-:Y:S01]  /*0760*/  IMAD.SHL.U32 R7, R12, 0x20, RZ ;  /* 0x000000200c077824 */ /* 0x000fe200078e00ff */
[----:B------:R-:W-:Y:S01]  /*0770*/  STL [R1+0x4c], R16 ;  /* 0x00004c1001007387 */ /* 0x000fe20000100800 */
[----:B------:R-:W-:Y:S01]  /*0780*/  @!UP5 UIMAD UR52, UR8, UR52, URZ ;  /* 0x000000340834d2a4 */ /* 0x000fe2000f8e023f */
[----:B------:R-:W-:Y:S01]  /*0790*/  LOP3.LUT R4, R0, 0x10, R2, 0xf8, !PT ;  /* 0x0000001000047812 */ /* 0x000fe200078ef802 */
[----:B------:R-:W-:Y:S01]  /*07a0*/  IMAD R2, R12, 0x800, R221 ;  /* 0x000008000c027824 */ /* 0x000fe200078e02dd */
[----:B------:R-:W-:Y:S01]  /*07b0*/  SHF.R.U32.HI R0, RZ, 0x3, R0 ;  /* 0x00000003ff007819 */ /* 0x000fe20000011600 */
[----:B------:R-:W-:Y:S01]  /*07c0*/  IMAD R239, R15, 0x10, R239 ;  /* 0x000000100fef7824 */ /* 0x000fe200078e02ef */
[----:B------:R-:W-:Y:S01]  /*07d0*/  LOP3.LUT R3, R4, 0x8, R9, 0xf8, !PT ;  /* 0x0000000804037812 */ /* 0x000fe200078ef809 */
[----:B------:R-:W-:Y:S01]  /*07e0*/  IMAD.SHL.U32 R4, R10, 0x20, RZ ;  /* 0x000000200a047824 */ /* 0x000fe200078e00ff */
[----:B------:R-:W-:Y:S01]  /*07f0*/  LOP3.LUT R217, R217, R0, RZ, 0x3c, !PT ;  /* 0x00000000d9d97212 */ /* 0x000fe200078e3cff */
[----:B------:R-:W-:Y:S01]  /*0800*/  USHF.R.S32.HI UR51, URZ, 0x1f, UR47 ;  /* 0x0000001f3f337899 */ /* 0x000fe2000801142f */
[----:B------:R-:W-:Y:S01]  /*0810*/  LOP3.LUT R221, R221, R3, R0, 0xf6, !PT ;  /* 0x00000003dddd7212 */ /* 0x000fe200078ef600 */
[----:B------:R-:W-:Y:S01]  /*0820*/  IMAD.SHL.U32 R3, R5, 0x40, RZ ;  /* 0x0000004005037824 */ /* 0x000fe200078e00ff */
[----:B------:R-:W-:Y:S01]  /*0830*/  SHF.R.S32.HI R0, RZ, 0x6, R14 ;  /* 0x00000006ff007819 */ /* 0x000fe2000001140e */
[----:B------:R-:W-:Y:S01]  /*0840*/  IMAD.IADD R217, R2, 0x1, R217 ;  /* 0x0000000102d97824 */ /* 0x000fe200078e02d9 */
[----:B------:R-:W-:Y:S01]  /*0850*/  USHF.R.S32.HI UR50, URZ, 0x1f, UR46 ;  /* 0x0000001f3f327899 */ /* 0x000fe2000801142e */
[----:B------:R-:W-:Y:S01]  /*0860*/  IMAD.U32 R2, RZ, RZ, UR15 ;  /* 0x0000000fff027e24 */ /* 0x000fe2000f8e00ff */
[----:B------:R-:W-:Y:S01]  /*0870*/  UMOV UR41, 0xffff8000 ;  /* 0xffff800000297882 */ /* 0x000fe20000000000 */
[----:B------:R-:W-:-:S02]  /*0880*/  IMAD R8, R0, 0x200, R8 ;  /* 0x0000020000087824 */ /* 0x000fc400078e0208 */
[----:B------:R-:W-:Y:S01]  /*0890*/  IMAD.SHL.U32 R2, R0, 0x8, RZ ;  /* 0x0000000800027824 */ /* 0x000fe200078e00ff */
[----:B------:R-:W-:Y:S01]  /*08a0*/  LOP3.LUT R0, R3, 0x1c0, RZ, 0xc0, !PT ;  /* 0x000001c003007812 */ /* 0x000fe200078ec0ff */
[----:B------:R-:W-:Y:S01]  /*08b0*/  IMAD.SHL.U32 R218, R217, 0x2, RZ ;  /* 0x00000002d9da7824 */ /* 0x000fe200078e00ff */
[----:B------:R-:W-:Y:S01]  /*08c0*/  STL [R1+0x48], R8 ;  /* 0x0000480801007387 */ /* 0x000fe20000100800 */
[----:B------:R-:W-:Y:S01]  /*08d0*/  IMAD.SHL.U32 R237, R8, 0x2, RZ ;  /* 0x0000000208ed7824 */ /* 0x000fe200078e00ff */
[----:B------:R-:W-:Y:S02]  /*08e0*/  LOP3.LUT R2, R2, 0x18, RZ, 0xc0, !PT ;  /* 0x0000001802027812 */ /* 0x000fe400078ec0ff */
[----:B------:R-:W-:Y:S01]  /*08f0*/  SHF.R.U32.HI R3, RZ, 0x3, R0 ;  /* 0x00000003ff037819 */ /* 0x000fe20000011600 */
[----:B------:R1:W-:Y:S01]  /*0900*/  STL [R1+0x50], R7 ;  /* 0x0000500701007387 */ /* 0x0003e20000100800 */
[----:B------:R-:W-:Y:S01]  /*0910*/  LOP3.LUT R6, R2, 0x20, R4, 0xf8, !PT ;  /* 0x0000002002067812 */ /* 0x000fe200078ef804 */
[----:B------:R-:W-:Y:S01]  /*0920*/  IMAD.SHL.U32 R4, R16, 0x40, RZ ;  /* 0x0000004010047824 */ /* 0x000fe200078e00ff */
[----:B------:R-:W-:-:S02]  /*0930*/  LOP3.LUT R5, R3, R0, R2, 0x1e, !PT ;  /* 0x0000000003057212 */ /* 0x000fc400078e1e02 */
[----:B------:R-:W-:Y:S01]  /*0940*/  LOP3.LUT R2, R0, 0x20, R7, 0xf8, !PT ;  /* 0x0000002000027812 */ /* 0x000fe200078ef807 */
[----:B------:R-:W-:-:S03]  /*0950*/  IMAD.SHL.U32 R0, R13, 0x2, RZ ;  /* 0x000000020d007824 */ /* 0x000fc600078e00ff */
[----:B------:R-:W-:Y:S01]  /*0960*/  LOP3.LUT R3, R2, R3, RZ, 0x3c, !PT ;  /* 0x0000000302037212 */ /* 0x000fe200078e3cff */
[--C-:B------:R-:W-:Y:S02]  /*0970*/  IMAD R2, R15, 0x400, R0.reuse ;  /* 0x000004000f027824 */ /* 0x100fe400078e0200 */
[----:B------:R-:W-:Y:S02]  /*0980*/  IMAD R0, R227, 0x400, R0 ;  /* 0x00000400e3007824 */ /* 0x000fe400078e0200 */
[----:B------:R-:W-:Y:S01]  /*0990*/  IMAD.IADD R244, R2, 0x1, R3 ;  /* 0x0000000102f47824 */ /* 0x000fe200078e0203 */
[----:B------:R-:W-:Y:S01]  /*09a0*/  LOP3.LUT R2, R4, 0x1c0, RZ, 0xc0, !PT ;  /* 0x000001c004027812 */ /* 0x000fe200078ec0ff */
[----:B------:R-:W-:Y:S02]  /*09b0*/  IMAD.SHL.U32 R4, R11, 0x40, RZ ;  /* 0x000000400b047824 */ /* 0x000fe400078e00ff */
[----:B------:R-:W-:Y:S01]  /*09c0*/  IMAD.SHL.U32 R244, R244, 0x2, RZ ;  /* 0x00000002f4f47824 */ /* 0x000fe200078e00ff */
[----:B------:R-:W-:-:S03]  /*09d0*/  SHF.R.U32.HI R3, RZ, 0x3, R2 ;  /* 0x00000003ff037819 */ /* 0x000fc60000011602 */
[C---:B------:R-:W-:Y:S01]  /*09e0*/  IMAD.IADD R247, R244.reuse, 0x1, R246 ;  /* 0x00000001f4f77824 */ /* 0x040fe200078e02f6 */
[C---:B------:R-:W-:Y:S01]  /*09f0*/  IADD3 R245, R244.reuse, 0x20, RZ ;  /* 0x00000020f4f57810 */ /* 0x040fe20007ffe0ff */
[----:B-1----:R-:W-:Y:S01]  /*0a00*/  IMAD.U32 R7, RZ, RZ, UR9 ;  /* 0x00000009ff077e24 */ /* 0x002fe2000f8e00ff */
[----:B------:R-:W-:Y:S01]  /*0a10*/  @P1 IADD3 R245, R244, -0x20, RZ ;  /* 0xffffffe0f4f51810 */ /* 0x000fe20007ffe0ff */
[----:B------:R-:W-:Y:S02]  /*0a20*/  IMAD.IADD R7, R0, 0x1, R5 ;  /* 0x0000000100077824 */ /* 0x000fe400078e0205 */
[----:B------:R-:W-:Y:S02]  /*0a30*/  IMAD.SHL.U32 R0, R10, 0x8, RZ ;  /* 0x000000080a007824 */ /* 0x000fe400078e00ff */
[----:B------:R-:W-:-:S03]  /*0a40*/  IMAD.IADD R246, R246, 0x1, R245 ;  /* 0x00000001f6f67824 */ /* 0x000fc600078e02f5 */
        /* <DEDUP_REMOVED lines=12> */
[----:B------:R-:W-:Y:S02]  /*0b10*/  IMAD.IADD R227, R3, 0x1, R227 ;  /* 0x0000000103e37824 */ /* 0x000fe400078e02e3 */
[----:B------:R-:W-:Y:S02]  /*0b20*/  IMAD.MOV.U32 R3, RZ, RZ, 0x20 ;  /* 0x00000020ff037424 */ /* 0x000fe400078e00ff */
[----:B------:R1:W-:Y:S01]  /*0b30*/  STL [R1+0x34], R0 ;  /* 0x0000340001007387 */ /* 0x0003e20000100800 */
[----:B------:R-:W-:Y:S02]  /*0b40*/  LEA R227, R227, 0x28000, 0x1 ;  /* 0x00028000e3e37811 */ /* 0x000fe400078e08ff */
[----:B------:R-:W-:-:S05]  /*0b50*/  SEL R3, R3, 0xffffffe0, !P4 ;  /* 0xffffffe003037807 */ /* 0x000fca0006000000 */
[C---:B------:R-:W-:Y:S02]  /*0b60*/  IMAD R3, R217.reuse, 0x2, R3 ;  /* 0x00000002d9037824 */ /* 0x040fe400078e0203 */
[--C-:B------:R-:W-:Y:S02]  /*0b70*/  IMAD R217, R217, 0x2, R220.reuse ;  /* 0x00000002d9d97824 */ /* 0x100fe400078e02dc */
[----:B------:R-:W-:Y:S02]  /*0b80*/  IMAD.IADD R216, R220, 0x1, R3 ;  /* 0x00000001dcd87824 */ /* 0x000fe400078e0203 */
[C---:B------:R-:W-:Y:S02]  /*0b90*/  IMAD R220, R221.reuse, 0x2, R220 ;  /* 0x00000002dddc7824 */ /* 0x040fe400078e02dc */
[----:B------:R-:W-:Y:S02]  /*0ba0*/  IMAD.SHL.U32 R221, R221, 0x2, RZ ;  /* 0x00000002dddd7824 */ /* 0x000fe400078e00ff */
.L_x_859:
        /* <DEDUP_REMOVED lines=19> */
[----:B------:R2:W3:Y:S01]  /*0ce0*/  @P2 LDG.E R8, [R4.64] ;  /* 0x0000000404082981 */ /* 0x0004e2000c1e1900 */
[----:B------:R-:W-:Y:S02]  /*0cf0*/  UISETP.EQ.U32.AND UP2, UPT, URZ, UR8, UPT ;  /* 0x000000083f00728c */ /* 0x000fe4000bf42070 */
[----:B------:R-:W-:Y:S01]  /*0d00*/  @UP3 UIADD3.X UR7, UR12, UR11, URZ, UP0, !UPT ;  /* 0x0000000b0c073290 */ /* 0x000fe200087fe43f */
[----:B-1----:R2:W4:Y:S01]  /*0d10*/  @P2 LDG.E R2, [R4.64+0x4] ;  /* 0x0000040404022981 */ /* 0x002522000c1e1900 */
[----:B------:R-:W-:Y:S01]  /*0d20*/  MOV R6, UR6 ;  /* 0x0000000600067c02 */ /* 0x000fe20008000f00 */
[----:B------:R-:W-:-:S03]  /*0d30*/  UISETP.EQ.OR.EX UP2, UPT, URZ, UR9, !UP4, UP2 ;  /* 0x000000093f00728c */ /* 0x000fc6000e742720 */
[----:B------:R-:W-:Y:S01]  /*0d40*/  IMAD.U32 R7, RZ, RZ, UR7 ;  /* 0x00000007ff077e24 */ /* 0x000fe2000f8e00ff */
[----:B------:R-:W-:-:S04]  /*0d50*/  UIADD3 UR8, UP0, UR14, UR8, URZ ;  /* 0x000000080e087290 */ /* 0x000fc8000ff1e03f */
[----:B-----5:R-:W5:Y:S01]  /*0d60*/  @P0 LDG.E R6, [R6.64] ;  /* 0x0000000406060981 */ /* 0x020f62000c1e1900 */
[----:B------:R-:W-:Y:S01]  /*0d70*/  PLOP3.LUT P1, PT, PT, PT, UP2, 0x80, 0x0 ;  /* 0x000000000000781c */ /* 0x000fe20003f2f028 */
[----:B------:R-:W-:Y:S01]  /*0d80*/  UIADD3.X UR9, UR12, UR9, URZ, UP0, !UPT ;  /* 0x000000090c097290 */ /* 0x000fe200087fe43f */
[----:B--2---:R-:W-:-:S05]  /*0d90*/  IMAD.U32 R4, RZ, RZ, UR8 ;  /* 0x00000008ff047e24 */ /* 0x004fca000f8e00ff */
[----:B------:R-:W-:-:S06]  /*0da0*/  MOV R5, UR9 ;  /* 0x0000000900057c02 */ /* 0x000fcc0008000f00 */
[----:B------:R-:W2:Y:S01]  /*0db0*/  @!P1 LDG.E R0, [R4.64] ;  /* 0x0000000404009981 */ /* 0x000ea2000c1e1900 */
[----:B------:R-:W-:Y:S02]  /*0dc0*/  UMOV UR13, 0xffffffff ;  /* 0xffffffff000d7882 */ /* 0x000fe40000000000 */
[----:B------:R-:W-:Y:S02]  /*0dd0*/  UMOV UR34, URZ ;  /* 0x0000003f00227c82 */ /* 0x000fe40008000000 */
[----:B------:R-:W-:Y:S02]  /*0de0*/  UMOV UR35, 0xffffffff ;  /* 0xffffffff00237882 */ /* 0x000fe40000000000 */
[----:B------:R-:W-:Y:S01]  /*0df0*/  ULDC UR8, c[0x0][0x218] ;  /* 0x0000860000087ab9 */ /* 0x000fe20000000800 */
[----:B---3--:R-:W1:Y:S08]  /*0e00*/  @P2 R2UR UR13, R8 ;  /* 0x00000000080d23c2 */ /* 0x008e7000000e0000 */
[----:B----4-:R-:W1:Y:S08]  /*0e10*/  @P2 R2UR UR6, R2 ;  /* 0x00000000020623c2 */ /* 0x010e7000000e0000 */
[----:B-----5:R3:W4:Y:S01]  /*0e20*/  @P0 R2UR UR34, R6 ;  /* 0x00000000062203c2 */ /* 0x02072200000e0000 */
[----:B------:R-:W-:-:S04]  /*0e30*/  ISETP.NE.U32.AND P0, PT, RZ, c[0x0][0x248], PT ;  /* 0x00009200ff007a0c */ /* 0x000fc80003f05070 */
[----:B------:R-:W-:Y:S01]  /*0e40*/  ISETP.NE.AND.EX P0, PT, RZ, c[0x0][0x24c], PT, P0 ;  /* 0x00009300ff007a0c */ /* 0x000fe20003f05300 */
[----:B-1----:R-:W-:Y:S02]  /*0e50*/  @UP1 UIADD3 UR31, UR6, -UR13, URZ ;  /* 0x8000000d061f1290 */ /* 0x002fe4000fffe03f */
[----:B--2---:R3:W1:Y:S05]  /*0e60*/  @!P1 R2UR UR35, R0 ;  /* 0x00000000002393c2 */ /* 0x00466a00000e0000 */
[----:B------:R-:W-:-:S05]  /*0e70*/  @!UP1 ULDC UR31, c[0x0][0x214] ;  /* 0x00008500001f9ab9 */ /* 0x000fca0000000800 */
[----:B------:R-:W-:Y:S05]  /*0e80*/  @!P0 BRA `(.L_x_825) ;  /* 0x0000007000008947 */ /* 0x000fea0003800000 */
[----:B----4-:R-:W-:-:S13]  /*0e90*/  PLOP3.LUT P0, PT, PT, PT, UP4, 0x80, 0x0 ;  /* 0x000000000000781c */ /* 0x010fda0003f0f048 */
[----:B---3--:R-:W2:Y:S04]  /*0ea0*/  @P0 LDG.E R0, [R4.64+0x4] ;  /* 0x0000040404000981 */ /* 0x008ea8000c1e1900 */
[----:B------:R-:W3:Y:S01]  /*0eb0*/  @!P0 LDG.E R4, [R4.64] ;  /* 0x0000000404048981 */ /* 0x000ee2000c1e1900 */
[----:B--2---:R-:W2:Y:S02]  /*0ec0*/  @P0 R2UR UR6, R0 ;  /* 0x00000000000603c2 */ /* 0x004ea400000e0000 */
[----:B-12---:R-:W-:-:S11]  /*0ed0*/  @UP4 UIADD3 UR8, UR6, -UR35, URZ ;  /* 0x8000002306084290 */ /* 0x006fd6000fffe03f */
[----:B---3--:R1:W2:Y:S01]  /*0ee0*/  @!P0 R2UR UR8, R4 ;  /* 0x00000000040883c2 */ /* 0x0082a200000e0000 */
[----:B------:R-:W-:-:S07]  /*0ef0*/  DEPBAR.LE SB1, 0x0, {2} ;  /* 0x000090040000791a */ /* 0x000fce0000000000 */
.L_x_825:
[----:B----4-:R-:W-:Y:S02]  /*0f00*/  ULDC.64 UR6, c[0x0][0x258] ;  /* 0x0000960000067ab9 */ /* 0x010fe40000000a00 */
        /* <DEDUP_REMOVED lines=8> */
[----:B---3--:R-:W2:Y:S01]  /*0f90*/  @P0 LDG.E R0, [R4.64] ;  /* 0x0000000404000981 */ /* 0x008ea2000c1e1900 */
        /* <DEDUP_REMOVED lines=49> */
.L_x_827:
        /* <DEDUP_REMOVED lines=18> */
.L_x_828:
        /* <DEDUP_REMOVED lines=30> */
[----:B--2---:R-:W-:Y:S01]  /*15b0*/  UIMAD.WIDE.U32 UR6, UR10, UR8, URZ ;  /* 0x000000080a0672a5 */ /* 0x004fe2000f8e003f */
[----:B------:R-:W-:Y:S02]  /*15c0*/  IMAD.MOV.U32 R4, RZ, RZ, RZ ;  /* 0x000000ffff047224 */ /* 0x000fe400078e00ff */
[----:B------:R-:W-:Y:S01]  /*15d0*/  IMAD R0, R0, R6, RZ ;  /* 0x0000000600007224 */ /* 0x000fe200078e02ff */
[----:B------:R-:W-:-:S02]  /*15e0*/  USEL UR15, UR6, URZ, UP6 ;  /* 0x0000003f060f7287 */ /* 0x000fc4000b000000 */
[----:B------:R-:W-:Y:S01]  /*15f0*/  UIMAD UR9, UR10, UR9, UR7 ;  /* 0x000000090a0972a4 */ /* 0x000fe2000f8e0207 */
[----:B------:R-:W-:Y:S01]  /*1600*/  IMAD.HI.U32 R0, R5, R0, R4 ;  /* 0x0000000005007227 */ /* 0x000fe200078e0004 */
[----:B------:R-:W-:Y:S02]  /*1610*/  USHF.L.U64.HI UR6, UR36, 0x7, UR40 ;  /* 0x0000000724067899 */ /* 0x000fe40008010228 */
[----:B------:R-:W-:Y:S02]  /*1620*/  USHF.L.U32 UR10, UR36, 0x7, URZ ;  /* 0x00000007240a7899 */ /* 0x000fe4000800063f */
[----:B------:R-:W-:Y:S01]  /*1630*/  USEL UR7, UR6, URZ, UP1 ;  /* 0x0000003f06077287 */ /* 0x000fe20008800000 */
[----:B------:R-:W-:Y:S01]  /*1640*/  IMAD.HI.U32 R0, R0, R2, RZ ;  /* 0x0000000200007227 */ /* 0x000fe200078e00ff */
[----:B------:R-:W-:-:S03]  /*1650*/  USEL UR6, UR10, URZ, UP1 ;  /* 0x0000003f0a067287 */ /* 0x000fc60008800000 */
[----:B------:R-:W-:Y:S01]  /*1660*/  IMAD.MOV R4, RZ, RZ, -R0 ;  /* 0x000000ffff047224 */ /* 0x000fe200078e0a00 */
[----:B------:R-:W-:Y:S02]  /*1670*/  UIADD3 UR6, UP1, UR14, UR6, URZ ;  /* 0x000000060e067290 */ /* 0x000fe4000ff3e03f */
[----:B------:R-:W-:Y:S01]  /*1680*/  ULDC UR10, c[0x0][0x234] ;  /* 0x00008d00000a7ab9 */ /* 0x000fe20000000800 */
[C---:B------:R-:W-:Y:S01]  /*1690*/  IMAD R2, R6.reuse, R4, R2 ;  /* 0x0000000406027224 */ /* 0x040fe200078e0202 */
[----:B------:R-:W-:Y:S02]  /*16a0*/  UIADD3.X UR8, UR27, UR7, URZ, UP1, !UPT ;  /* 0x000000071b087290 */ /* 0x000fe40008ffe43f */
[----:B------:R-:W-:Y:S02]  /*16b0*/  UIMAD UR7, UR39, UR6, URZ ;  /* 0x00000006270772a4 */ /* 0x000fe4000f8e023f */
[----:B------:R-:W-:Y:S02]  /*16c0*/  ISETP.GT.U32.AND P1, PT, R6, R2, PT ;  /* 0x000000020600720c */ /* 0x000fe40003f24070 */
[----:B------:R-:W-:-:S02]  /*16d0*/  UIMAD UR8, UR38, UR8, UR7 ;  /* 0x00000008260872a4 */ /* 0x000fc4000f8e0207 */
[----:B------:R-:W-:-:S04]  /*16e0*/  @UP5 USEL UR7, UR57, UR13, !UP2 ;  /* 0x0000000d39075287 */ /* 0x000fc8000d000000 */
[----:B------:R-:W-:Y:S02]  /*16f0*/  @UP5 UIMAD UR11, UR37, UR10, UR7 ;  /* 0x0000000a250b52a4 */ /* 0x000fe4000f8e0207 */
[----:B------:R-:W-:Y:S02]  /*1700*/  UIMAD.WIDE.U32 UR6, UR38, UR6, URZ ;  /* 0x00000006260672a5 */ /* 0x000fe4000f8e003f */
[----:B------:R-:W-:Y:S01]  /*1710*/  USEL UR10, UR9, URZ, UP6 ;  /* 0x0000003f090a7287 */ /* 0x000fe2000b000000 */
[----:B------:R-:W-:Y:S01]  /*1720*/  @!P1 IMAD.IADD R2, R2, 0x1, -R6 ;  /* 0x0000000102029824 */ /* 0x000fe200078e0a06 */
[----:B------:R-:W-:Y:S01]  /*1730*/  @!P1 IADD3 R0, R0, 0x1, RZ ;  /* 0x0000000100009810 */ /* 0x000fe20007ffe0ff */
[----:B------:R-:W-:Y:S01]  /*1740*/  @!UP5 UMOV UR11, UR52 ;  /* 0x00000034000bdc82 */ /* 0x000fe20008000000 */
[----:B------:R-:W-:Y:S01]  /*1750*/  ISETP.LE.AND P1, PT, RZ, UR59, PT ;  /* 0x0000003bff007c0c */ /* 0x000fe2000bf23270 */
[----:B------:R-:W-:Y:S01]  /*1760*/  UIADD3 UR9, UR7, UR8, URZ ;  /* 0x0000000807097290 */ /* 0x000fe2000fffe03f */
        /* <DEDUP_REMOVED lines=12> */
.L_x_829:
[----:B------:R-:W-:Y:S02]  /*1830*/  UMOV UR8, UR53 ;  /* 0x0000003500087c82 */ /* 0x000fe40008000000 */
.L_x_830:
[----:B------:R-:W2:Y:S04]  /*1840*/  LDL.64 R4, [R1+0x40] ;  /* 0x0000400001047983 */ /* 0x000ea80000100a00 */
[----:B------:R1:W2:Y:S01]  /*1850*/  LDL.64 R12, [R1+0x40] ;  /* 0x00004000010c7983 */ /* 0x0002a20000100a00 */
[----:B------:R-:W-:Y:S01]  /*1860*/  UIADD3 UR6, UP4, UP3, UR6, UR47, UR49 ;  /* 0x0000002f06067290 */ /* 0x000fe2000fb9e031 */
[----:B------:R-:W-:Y:S01]  /*1870*/  IMAD.U32 R8, RZ, RZ, UR14 ;  /* 0x0000000eff087e24 */ /* 0x000fe2000f8e00ff */
[----:B------:R-:W-:Y:S01]  /*1880*/  BSSY B1, `(.L_x_826) ;  /* 0x000087a000017945 */ /* 0x000fe20003800000 */
[----:B------:R-:W3:Y:S01]  /*1890*/  S2R R15, SR_TID.X ;  /* 0x00000000000f7919 */ /* 0x000ee20000002100 */
[----:B------:R-:W-:-:S02]  /*18a0*/  UIADD3 UR17, UP2, UP1, UR15, UR6, UR16 ;  /* 0x000000060f117290 */ /* 0x000fc4000f95e010 */
[----:B------:R-:W-:Y:S01]  /*18b0*/  UIADD3.X UR6, UR9, UR51, UR56, UP4, UP3 ;  /* 0x0000003309067290 */ /* 0x000fe2000a7e6438 */
[----:B------:R-:W4:Y:S03]  /*18c0*/  S2R R22, SR_TID.X ;  /* 0x0000000000167919 */ /* 0x000f260000002100 */
[----:B------:R-:W-:Y:S01]  /*18d0*/  UIADD3.X UR16, UR10, UR6, UR12, UP2, UP1 ;  /* 0x000000060a107290 */ /* 0x000fe200097e240c */
[----:B------:R-:W5:Y:S02]  /*18e0*/  S2R R21, SR_TID.X ;  /* 0x0000000000157919 */ /* 0x000f640000002100 */
[----:B------:R-:W-:Y:S02]  /*18f0*/  ULDC.64 UR6, c[0x0][0x1a8] ;  /* 0x00006a0000067ab9 */ /* 0x000fe40000000a00 */
[----:B------:R-:W-:Y:S02]  /*1900*/  UIMAD UR6, UR60, UR6, URZ ;  /* 0x000000063c0672a4 */ /* 0x000fe4000f8e023f */
[----:B------:R-:W-:-:S02]  /*1910*/  ULDC.64 UR12, c[0x0][0x3c8] ;  /* 0x0000f200000c7ab9 */ /* 0x000fc40000000a00 */
        /* <DEDUP_REMOVED lines=11> */
[----:B------:R-:W-:Y:S01]  /*19d0*/  UIADD3 UR6, UR14, UR8, URZ ;  /* 0x000000080e067290 */ /* 0x000fe2000fffe03f */
[----:B------:R-:W-:Y:S01]  /*19e0*/  IADD3 R2, P1, R15, UR14, RZ ;  /* 0x0000000e0f027c10 */ /* 0x000fe2000ff3e0ff */
[----:B------:R-:W-:-:S03]  /*19f0*/  UIADD3 UR8, UR14, UR11, URZ ;  /* 0x0000000b0e087290 */ /* 0x000fc6000fffe03f */
[----:B------:R-:W-:Y:S01]  /*1a00*/  IADD3.X R7, R11, UR27, RZ, P1, !PT ;  /* 0x0000001b0b077c10 */ /* 0x000fe20008ffe4ff */
[----:B------:R-:W-:Y:S02]  /*1a10*/  UMOV UR27, 0x4 ;  /* 0x00000004001b7882 */ /* 0x000fe40000000000 */
[----:B------:R-:W-:Y:S02]  /*1a20*/  UIMAD.WIDE UR6, UR6, UR27, UR12 ;  /* 0x0000001b060672a5 */ /* 0x000fe4000f8e020c */
[----:B------:R-:W-:Y:S01]  /*1a30*/  IMAD R7, R7, c[0x0][0x190], RZ ;  /* 0x0000640007077a24 */ /* 0x000fe200078e02ff */
[----:B------:R-:W-:-:S04]  /*1a40*/  ULDC UR13, c[0x0][0x2e8] ;  /* 0x0000ba00000d7ab9 */ /* 0x000fc80000000800 */
[----:B------:R-:W-:Y:S02]  /*1a50*/  UMOV UR12, UR6 ;  /* 0x00000006000c7c82 */ /* 0x000fe40008000000 */
[----:B------:R-:W-:Y:S02]  /*1a60*/  UIADD3 UR6, -UR24, UR31, UR18 ;  /* 0x0000001f18067290 */ /* 0x000fe4000fffe112 */
[----:B------:R-:W-:Y:S02]  /*1a70*/  UMOV UR11, UR7 ;  /* 0x00000007000b7c82 */ /* 0x000fe40008000000 */
[----:B------:R-:W-:-:S04]  /*1a80*/  UIADD3 UR6, UR6, -UR13, URZ ;  /* 0x8000000d06067290 */ /* 0x000fc8000fffe03f */
[----:B------:R-:W-:-:S04]  /*1a90*/  USHF.R.S32.HI UR13, URZ, 0x1f, UR6 ;  /* 0x0000001f3f0d7899 */ /* 0x000fc80008011406 */
[----:B------:R-:W-:Y:S02]  /*1aa0*/  ULEA.HI UR13, UR13, UR6, URZ, 0x6 ;  /* 0x000000060d0d7291 */ /* 0x000fe4000f8f303f */
[----:B------:R-:W-:Y:S02]  /*1ab0*/  UIADD3 UR6, UR29, -0x1, URZ ;  /* 0xffffffff1d067890 */ /* 0x000fe4000fffe03f */
[----:B------:R-:W-:-:S04]  /*1ac0*/  USHF.R.S32.HI UR13, URZ, 0x6, UR13 ;  /* 0x000000063f0d7899 */ /* 0x000fc8000801140d */
[----:B------:R-:W-:-:S04]  /*1ad0*/  UISETP.LT.AND UP1, UPT, URZ, UR13, UPT ;  /* 0x0000000d3f00728c */ /* 0x000fc8000bf21270 */
[----:B------:R-:W-:-:S04]  /*1ae0*/  USEL UR13, URZ, UR13, !UP1 ;  /* 0x0000000d3f0d7287 */ /* 0x000fc8000c800000 */
[----:B------:R-:W-:Y:S01]  /*1af0*/  UISETP.GT.AND UP1, UPT, UR29, UR13, UPT ;  /* 0x0000000d1d00728c */ /* 0x000fe2000bf24270 */
[----:B--2---:R-:W-:-:S05]  /*1b00*/  IMAD.MOV.U32 R12, RZ, RZ, R4 ;  /* 0x000000ffff0c7224 */ /* 0x004fca00078e0004 */
[----:B------:R-:W-:-:S05]  /*1b10*/  SHF.R.S32.HI R13, RZ, 0x1f, R12 ;  /* 0x0000001fff0d7819 */ /* 0x000fca000001140c */
[C---:B------:R-:W-:Y:S01]  /*1b20*/  IMAD.WIDE.U32 R4, R2.reuse, c[0x0][0x190], R12 ;  /* 0x0000640002047a25 */ /* 0x040fe200078e000c */
[----:B------:R1:W-:Y:S03]  /*1b30*/  STL [R1+0x44], R13 ;  /* 0x0000440d01007387 */ /* 0x0003e60000100800 */
[----:B------:R-:W-:Y:S01]  /*1b40*/  IMAD R2, R2, c[0x0][0x194], R7 ;  /* 0x0000650002027a24 */ /* 0x000fe200078e0207 */
[----:B------:R-:W-:-:S04]  /*1b50*/  IADD3 R6, P1, R4, UR30, RZ ;  /* 0x0000001e04067c10 */ /* 0x000fc8000ff3e0ff */
[----:B------:R-:W-:Y:S02]  /*1b60*/  IADD3.X R7, R5, UR28, R2, P1, !PT ;  /* 0x0000001c05077c10 */ /* 0x000fe40008ffe402 */
[----:B-----5:R-:W-:Y:S02]  /*1b70*/  SHF.R.S32.HI R2, RZ, 0x1f, R21 ;  /* 0x0000001fff027819 */ /* 0x020fe40000011415 */
[----:B------:R-:W-:Y:S02]  /*1b80*/  IADD3 R4, P1, R12, UR22, RZ ;  /* 0x000000160c047c10 */ /* 0x000fe4000ff3e0ff */
[----:B------:R-:W-:Y:S02]  /*1b90*/  LEA.HI R2, R2, R21, RZ, 0x5 ;  /* 0x0000001502027211 */ /* 0x000fe400078f28ff */
[----:B------:R-:W-:Y:S02]  /*1ba0*/  IADD3.X R5, R13, UR26, RZ, P1, !PT ;  /* 0x0000001a0d057c10 */ /* 0x000fe40008ffe4ff */
[----:B------:R-:W-:-:S02]  /*1bb0*/  LOP3.LUT R9, R2, 0xffffffe0, RZ, 0xc0, !PT ;  /* 0xffffffe002097812 */ /* 0x000fc400078ec0ff */
[----:B------:R-:W-:Y:S01]  /*1bc0*/  SHF.R.S32.HI R2, RZ, 0x5, R2 ;  /* 0x00000005ff027819 */ /* 0x000fe20000011402 */
[----:B------:R-:W-:-:S04]  /*1bd0*/  IMAD.WIDE.U32 R4, R8, c[0x0][0x370], R4 ;  /* 0x0000dc0008047a25 */ /* 0x000fc800078e0004 */
[----:B------:R-:W-:Y:S01]  /*1be0*/  IMAD.IADD R21, R21, 0x1, -R9 ;  /* 0x0000000115157824 */ /* 0x000fe200078e0a09 */
[----:B------:R-:W-:-:S03]  /*1bf0*/  IADD3 R5, R5, UR9, RZ ;  /* 0x0000000905057c10 */ /* 0x000fc6000fffe0ff */
[----:B------:R-:W-:-:S05]  /*1c00*/  IMAD R2, R2, UR48, R21 ;  /* 0x0000003002027c24 */ /* 0x000fca000f8e0215 */
[----:B------:R-:W-:-:S04]  /*1c10*/  IADD3 R9, P1, R2, UR17, RZ ;  /* 0x0000001102097c10 */ /* 0x000fc8000ff3e0ff */
[----:B------:R-:W-:Y:S01]  /*1c20*/  LEA.HI.X.SX32 R8, R2, UR16, 0x1, P1 ;  /* 0x0000001002087c11 */ /* 0x000fe200088f0eff */
[----:B------:R-:W-:Y:S01]  /*1c30*/  IMAD.U32 R2, RZ, RZ, UR37 ;  /* 0x00000025ff027e24 */ /* 0x000fe2000f8e00ff */
[C---:B------:R-:W-:Y:S01]  /*1c40*/  LEA R234, P1, R9.reuse, c[0x0][0x350], 0x2 ;  /* 0x0000d40009ea7a11 */ /* 0x040fe200078210ff */
[----:B------:R-:W-:Y:S02]  /*1c50*/  ULDC.64 UR16, c[0x0][0x200] ;  /* 0x0000800000107ab9 */ /* 0x000fe40000000a00 */
[C---:B------:R-:W-:Y:S01]  /*1c60*/  IMAD.WIDE.U32 R4, R2.reuse, c[0x0][0x378], R4 ;  /* 0x0000de0002047a25 */ /* 0x040fe200078e0004 */
[----:B------:R-:W-:Y:S01]  /*1c70*/  LEA.HI.X R235, R9, c[0x0][0x354], R8, 0x2, P1 ;  /* 0x0000d50009eb7a11 */ /* 0x000fe200008f1408 */
[----:B------:R-:W-:Y:S01]  /*1c80*/  UIMAD.WIDE UR8, UR8, UR27, UR16 ;  /* 0x0000001b080872a5 */ /* 0x000fe2000f8e0210 */
[----:B------:R-:W-:Y:S01]  /*1c90*/  PLOP3.LUT P1, PT, PT, PT, UP1, 0x80, 0x0 ;  /* 0x000000000000781c */ /* 0x000fe20003f2f018 */
[----:B------:R-:W-:Y:S01]  /*1ca0*/  IMAD.WIDE.U32 R6, R2, c[0x0][0x1a8], R6 ;  /* 0x00006a0002067a25 */ /* 0x000fe200078e0006 */
[----:B------:R-:W-:-:S03]  /*1cb0*/  IADD3 R5, R5, UR10, RZ ;  /* 0x0000000a05057c10 */ /* 0x000fc6000fffe0ff */
[----:B------:R-:W-:Y:S01]  /*1cc0*/  IMAD R2, R11, c[0x0][0x370], RZ ;  /* 0x0000dc000b027a24 */ /* 0x000fe200078e02ff */
[----:B------:R-:W-:Y:S01]  /*1cd0*/  IADD3 R7, R7, UR15, RZ ;  /* 0x0000000f07077c10 */ /* 0x000fe2000fffe0ff */
[----:B------:R-:W-:Y:S01]  /*1ce0*/  IMAD.WIDE.U32 R4, R15, c[0x0][0x370], R4 ;  /* 0x0000dc000f047a25 */ /* 0x000fe200078e0004 */
[----:B------:R-:W-:-:S03]  /*1cf0*/  LEA R242, P3, R6, c[0x0][0x160], 0x1 ;  /* 0x0000580006f27a11 */ /* 0x000fc600078608ff */
[----:B------:R-:W-:Y:S01]  /*1d00*/  IMAD R2, R15, c[0x0][0x374], R2 ;  /* 0x0000dd000f027a24 */ /* 0x000fe200078e0202 */
[----:B------:R-:W-:Y:S02]  /*1d10*/  LEA R240, P2, R4, c[0x0][0x330], 0x1 ;  /* 0x0000cc0004f07a11 */ /* 0x000fe400078408ff */
[----:B------:R-:W-:Y:S01]  /*1d20*/  LEA.HI.X R243, R6, c[0x0][0x164], R7, 0x1, P3 ;  /* 0x0000590006f37a11 */ /* 0x000fe200018f0c07 */
[----:B------:R-:W-:-:S05]  /*1d30*/  IMAD.IADD R2, R5, 0x1, R2 ;  /* 0x0000000105027824 */ /* 0x000fca00078e0202 */
[----:B------:R-:W-:Y:S01]  /*1d40*/  LEA.HI.X R241, R4, c[0x0][0x334], R2, 0x1, P2 ;  /* 0x0000cd0004f17a11 */ /* 0x000fe200010f0c02 */
        /* <DEDUP_REMOVED lines=19> */
.L_x_832:
        /* <DEDUP_REMOVED lines=18> */
.L_x_833:
        /* <DEDUP_REMOVED lines=30> */
.L_x_835:
[----:B------:R-:W-:Y:S05]  /*2180*/  BSYNC B0 ;  /* 0x0000000000007941 */ /* 0x000fea0003800000 */
.L_x_834:
        /* <DEDUP_REMOVED lines=17> */
.L_x_837:
[----:B------:R-:W-:Y:S05]  /*22a0*/  BSYNC B0 ;  /* 0x0000000000007941 */ /* 0x000fea0003800000 */
.L_x_836:
        /* <DEDUP_REMOVED lines=27> */
.L_x_839:
[----:B------:R-:W-:Y:S05]  /*2460*/  BSYNC B0 ;  /* 0x0000000000007941 */ /* 0x000fea0003800000 */
.L_x_838:
        /* <DEDUP_REMOVED lines=15> */
.L_x_831:
[----:B-1----:R-:W2:Y:S01]  /*2560*/  LDL R6, [R1+0x48] ;  /* 0x0000480001067983 */ /* 0x002ea20000100800 */
[----:B------:R-:W-:Y:S01]  /*2570*/  PLOP3.LUT P0, PT, PT, PT, UP6, 0x80, 0x0 ;  /* 0x000000000000781c */ /* 0x000fe20003f0f068 */
[----:B------:R-:W-:Y:S01]  /*2580*/  ULEA.HI UR7, UR6, UR6, URZ, 0x1 ;  /* 0x0000000606077291 */ /* 0x000fe2000f8f083f */
[----:B------:R-:W-:Y:S01]  /*2590*/  IADD3 R8, R15, 0x20, RZ ;  /* 0x000000200f087810 */ /* 0x000fe20007ffe0ff */
[----:B------:R-:W-:Y:S01]  /*25a0*/  IMAD.MOV.U32 R226, RZ, RZ, 0x40 ;  /* 0x00000040ffe27424 */ /* 0x000fe200078e00ff */
[----:B------:R-:W-:Y:S01]  /*25b0*/  BSSY B0, `(.L_x_841) ;  /* 0x000003f000007945 */ /* 0x000fe20003800000 */
[----:B------:R-:W-:-:S02]  /*25c0*/  ULOP3.LUT UR7, UR7, 0xfffffffe, URZ, 0xc0, !UPT ;  /* 0xfffffffe07077892 */ /* 0x000fc4000f8ec03f */
[C---:B------:R-:W-:Y:S02]  /*25d0*/  IMAD.WIDE.U32 R4, R226.reuse, c[0x0][0x370], RZ ;  /* 0x0000dc00e2047a25 */ /* 0x040fe400078e00ff */
[----:B------:R-:W-:Y:S02]  /*25e0*/  UIADD3 UR7, UR6, -UR7, URZ ;  /* 0x8000000706077290 */ /* 0x000fe4000fffe03f */
[----:B------:R-:W-:Y:S02]  /*25f0*/  IMAD R2, R226, c[0x0][0x374], RZ ;  /* 0x0000dd00e2027a24 */ /* 0x000fe400078e02ff */
[----:B------:R-:W-:Y:S01]  /*2600*/  UISETP.NE.AND UP0, UPT, UR7, 0x1, UPT ;  /* 0x000000010700788c */ /* 0x000fe2000bf05270 */
[----:B------:R-:W-:Y:S01]  /*2610*/  @P0 BAR.SYNC.DEFER_BLOCKING 0x0 ;  /* 0x0000000000000b1d */ /* 0x000fe20000010000 */
[----:B------:R-:W-:-:S04]  /*2620*/  UIMAD UR7, UR6, -0x40, UR31 ;  /* 0xffffffc0060778a4 */ /* 0x000fc8000f8e021f */
[----:B------:R-:W-:Y:S02]  /*2630*/  PLOP3.LUT P0, PT, PT, PT, UP0, 0x80, 0x0 ;  /* 0x000000000000781c */ /* 0x000fe40003f0f008 */
[----:B------:R-:W-:Y:S02]  /*2640*/  ISETP.GE.AND P1, PT, R8, UR7, PT ;  /* 0x0000000708007c0c */ /* 0x000fe4000bf26270 */
[----:B------:R-:W-:-:S11]  /*2650*/  ISETP.GE.AND P2, PT, R15, UR7, PT ;  /* 0x000000070f007c0c */ /* 0x000fd6000bf46270 */
[----:B------:R-:W-:Y:S02]  /*2660*/  @!P1 IADD3 R4, P3, R240, R4, RZ ;  /* 0x00000004f0049210 */ /* 0x000fe40007f7e0ff */
[----:B------:R1:W-:Y:S02]  /*2670*/  @P2 STS.128 [R237+0x10000], RZ ;  /* 0x010000ffed002388 */ /* 0x0003e40000000c00 */
[----:B------:R-:W-:Y:S02]  /*2680*/  @!P1 IADD3.X R5, R241, R5, R2, P3, !PT ;  /* 0x00000005f1059210 */ /* 0x000fe40001ffe402 */
        /* <DEDUP_REMOVED lines=42> */
.L_x_842:
[----:B------:R-:W-:Y:S01]  /*2930*/  @!PT LDS RZ, [RZ] ;  /* 0x00000000fffff984 */ /* 0x000fe20000000800 */
[----:B------:R-:W-:Y:S01]  /*2940*/  @!PT LDS RZ, [RZ] ;  /* 0x00000000fffff984 */ /* 0x000fe20000000800 */
[----:B------:R-:W-:Y:S01]  /*2950*/  @!PT LDS RZ, [RZ] ;  /* 0x00000000fffff984 */ /* 0x000fe20000000800 */
[----:B-1----:R1:W-:Y:S04]  /*2960*/  LDGSTS.E.BYPASS.LTC128B.128 [R236], [R242.64] ;  /* 0x00000000f2ec7fae */ /* 0x0023e8000b901d44 */
[----:B------:R1:W-:Y:S04]  /*2970*/  LDGSTS.E.BYPASS.LTC128B.128 [R236+0x2000], [R242.64+0x80] ;  /* 0x02000080f2ec7fae */ /* 0x0003e8000b901d44 */
[----:B------:R1:W-:Y:S04]  /*2980*/  LDGSTS.E.BYPASS.LTC128B.128 [R236+0x4000], [R242.64+0x100] ;  /* 0x04000100f2ec7fae */ /* 0x0003e8000b901d44 */
[----:B------:R1:W-:Y:S02]  /*2990*/  LDGSTS.E.BYPASS.LTC128B.128 [R236+0x6000], [R242.64+0x180] ;  /* 0x06000180f2ec7fae */ /* 0x0003e4000b901d44 */
.L_x_843:
[----:B------:R-:W-:Y:S05]  /*29a0*/  BSYNC B0 ;  /* 0x0000000000007941 */ /* 0x000fea0003800000 */
.L_x_841:
        /* <DEDUP_REMOVED lines=21> */
.L_x_845:
        /* <DEDUP_REMOVED lines=9> */
.L_x_846:
[----:B------:R-:W-:Y:S05]  /*2b90*/  BSYNC B0 ;  /* 0x0000000000007941 */ /* 0x000fea0003800000 */
.L_x_844:
[----:B------:R-:W-:Y:S01]  /*2ba0*/  ULDC.64 UR14, c[0x0][0x1a0] ;  /* 0x00006800000e7ab9 */ /* 0x000fe20000000a00 */
[----:B--2---:R-:W-:Y:S01]  /*2bb0*/  IMAD.U32 R4, RZ, RZ, UR18 ;  /* 0x00000012ff047e24 */ /* 0x004fe2000f8e00ff */
[----:B------:R-:W-:Y:S01]  /*2bc0*/  UIMAD UR10, UR19, UR14, URZ ;  /* 0x0000000e130a72a4 */ /* 0x000fe2000f8e023f */
[----:B------:R-:W2:Y:S01]  /*2bd0*/  LDL R22, [R1+0x4c] ;  /* 0x00004c0001167983 */ /* 0x000ea20000100800 */
[----:B------:R-:W-:Y:S01]  /*2be0*/  ULDC.64 UR16, c[0x0][0x198] ;  /* 0x0000660000107ab9 */ /* 0x000fe20000000a00 */
[----:B------:R-:W-:Y:S01]  /*2bf0*/  IMAD.WIDE.U32 R6, R4, c[0x0][0x198], R12 ;  /* 0x0000660004067a25 */ /* 0x000fe200078e000c */
[----:B------:R-:W-:-:S02]  /*2c00*/  UIMAD UR10, UR18, UR15, UR10 ;  /* 0x0000000f120a72a4 */ /* 0x000fc4000f8e020a */
[----:B------:R-:W-:Y:S01]  /*2c10*/  UIMAD UR16, UR19, UR16, URZ ;  /* 0x00000010131072a4 */ /* 0x000fe2000f8e023f */
[----:B------:R-:W-:Y:S01]  /*2c20*/  IMAD.WIDE.U32 R4, R4, c[0x0][0x1a0], R12 ;  /* 0x0000680004047a25 */ /* 0x000fe200078e000c */
[----:B------:R-:W-:Y:S02]  /*2c30*/  IADD3 R6, P3, R6, UR23, RZ ;  /* 0x0000001706067c10 */ /* 0x000fe4000ff7e0ff */
[----:B------:R-:W-:Y:S01]  /*2c40*/  MOV R9, UR10 ;  /* 0x0000000a00097c02 */ /* 0x000fe20008000f00 */
[----:B------:R-:W-:Y:S01]  /*2c50*/  UIMAD UR10, UR32, -0x40, UR24 ;  /* 0xffffffc0200a78a4 */ /* 0x000fe2000f8e0218 */
[----:B------:R-:W-:Y:S01]  /*2c60*/  IADD3 R4, P2, R4, UR20, RZ ;  /* 0x0000001404047c10 */ /* 0x000fe2000ff5e0ff */
[----:B------:R-:W-:-:S03]  /*2c70*/  UIMAD UR17, UR18, UR17, UR16 ;  /* 0x00000011121172a4 */ /* 0x000fc6000f8e0210 */
[----:B------:R-:W-:Y:S02]  /*2c80*/  IADD3.X R5, R5, UR21, R9, P2, !PT ;  /* 0x0000001505057c10 */ /* 0x000fe400097fe409 */
[----:B------:R-:W-:Y:S01]  /*2c90*/  ISETP.GE.AND P1, PT, R8, UR10, PT ;  /* 0x0000000a08007c0c */ /* 0x000fe2000bf26270 */
[----:B------:R-:W-:Y:S01]  /*2ca0*/  IMAD.U32 R2, RZ, RZ, UR17 ;  /* 0x00000011ff027e24 */ /* 0x000fe2000f8e00ff */
[----:B------:R-:W-:Y:S01]  /*2cb0*/  ISETP.GE.AND P2, PT, R15, UR10, PT ;  /* 0x0000000a0f007c0c */ /* 0x000fe2000bf46270 */
[----:B------:R-:W-:Y:S02]  /*2cc0*/  IMAD R8, R10, c[0x0][0x1b0], RZ ;  /* 0x00006c000a087a24 */ /* 0x000fe400078e02ff */
[----:B------:R-:W-:Y:S01]  /*2cd0*/  IMAD.WIDE.U32 R4, R0, c[0x0][0x1b8], R4 ;  /* 0x00006e0000047a25 */ /* 0x000fe200078e0004 */
[----:B------:R-:W-:-:S03]  /*2ce0*/  IADD3.X R7, R7, UR25, R2, P3, !PT ;  /* 0x0000001907077c10 */ /* 0x000fc60009ffe402 */
[----:B------:R-:W-:Y:S02]  /*2cf0*/  IMAD R2, R10, c[0x0][0x1b8], RZ ;  /* 0x00006e000a027a24 */ /* 0x000fe400078e02ff */
[C---:B------:R-:W-:Y:S02]  /*2d00*/  IMAD R8, R0.reuse, c[0x0][0x1b4], R8 ;  /* 0x00006d0000087a24 */ /* 0x040fe400078e0208 */
[C---:B------:R-:W-:Y:S01]  /*2d10*/  IMAD R2, R0.reuse, c[0x0][0x1bc], R2 ;  /* 0x00006f0000027a24 */ /* 0x040fe200078e0202 */
[----:B------:R-:W-:Y:S01]  /*2d20*/  @!P1 IADD3 R18, P3, R15, 0x20, RZ ;  /* 0x000000200f129810 */ /* 0x000fe20007f7e0ff */
[----:B------:R-:W-:Y:S01]  /*2d30*/  IMAD.WIDE.U32 R6, R0, c[0x0][0x1b0], R6 ;  /* 0x00006c0000067a25 */ /* 0x000fe200078e0006 */
[----:B------:R-:W-:-:S03]  /*2d40*/  @!P1 MOV R12, R4 ;  /* 0x00000004000c9202 */ /* 0x000fc60000000f00 */
[----:B------:R-:W-:Y:S01]  /*2d50*/  IMAD.IADD R5, R5, 0x1, R2 ;  /* 0x0000000105057824 */ /* 0x000fe200078e0202 */
[----:B------:R-:W-:Y:S01]  /*2d60*/  @!P1 IADD3.X R2, RZ, R11, RZ, P3, !PT ;  /* 0x0000000bff029210 */ /* 0x000fe20001ffe4ff */
[----:B------:R-:W-:Y:S01]  /*2d70*/  IMAD.IADD R7, R7, 0x1, R8 ;  /* 0x0000000107077824 */ /* 0x000fe200078e0208 */
[----:B------:R-:W-:Y:S01]  /*2d80*/  @!P1 IADD3 R0, P3, R15, 0x20, RZ ;  /* 0x000000200f009810 */ /* 0x000fe20007f7e0ff */
[----:B------:R-:W-:Y:S02]  /*2d90*/  @!P1 IMAD.MOV.U32 R8, RZ, RZ, R6 ;  /* 0x000000ffff089224 */ /* 0x000fe400078e0006 */
[----:B------:R-:W-:Y:S02]  /*2da0*/  @!P1 IMAD R2, R2, c[0x0][0x198], RZ ;  /* 0x0000660002029a24 */ /* 0x000fe400078e02ff */
[----:B------:R-:W-:Y:S02]  /*2db0*/  @!P1 IMAD.MOV.U32 R9, RZ, RZ, R7 ;  /* 0x000000ffff099224 */ /* 0x000fe400078e0007 */
[----:B------:R-:W-:-:S02]  /*2dc0*/  @!P2 IMAD R14, R11, c[0x0][0x198], RZ ;  /* 0x000066000b0eaa24 */ /* 0x000fc400078e02ff */
[----:B------:R-:W-:Y:S02]  /*2dd0*/  @!P1 IMAD.X R10, RZ, RZ, R11, P3 ;  /* 0x000000ffff0a9224 */ /* 0x000fe400018e060b */
[C---:B------:R-:W-:Y:S02]  /*2de0*/  @!P1 IMAD R20, R18.reuse, c[0x0][0x19c], R2 ;  /* 0x0000670012149a24 */ /* 0x040fe400078e0202 */
[----:B------:R-:W-:Y:S02]  /*2df0*/  @!P2 IMAD R11, R11, c[0x0][0x1a0], RZ ;  /* 0x000068000b0baa24 */ /* 0x000fe400078e02ff */
[----:B------:R-:W-:-:S04]  /*2e00*/  @!P1 IMAD.WIDE.U32 R18, R18, c[0x0][0x198], R8 ;  /* 0x0000660012129a25 */ /* 0x000fc800078e0008 */
[C---:B------:R-:W-:Y:S02]  /*2e10*/  @!P2 IMAD R8, R15.reuse, c[0x0][0x19c], R14 ;  /* 0x000067000f08aa24 */ /* 0x040fe400078e020e */
[----:B------:R-:W-:-:S04]  /*2e20*/  @!P2 IMAD.WIDE.U32 R16, R15, c[0x0][0x198], R6 ;  /* 0x000066000f10aa25 */ /* 0x000fc800078e0006 */
[----:B------:R-:W-:Y:S02]  /*2e30*/  @!P1 IMAD.MOV.U32 R13, RZ, RZ, R5 ;  /* 0x000000ffff0d9224 */ /* 0x000fe400078e0005 */
[----:B------:R-:W-:Y:S02]  /*2e40*/  @!P1 IMAD R2, R10, c[0x0][0x1a0], RZ ;  /* 0x000068000a029a24 */ /* 0x000fe400078e02ff */
[C---:B------:R-:W-:Y:S01]  /*2e50*/  @!P2 IMAD R11, R15.reuse, c[0x0][0x1a4], R11 ;  /* 0x000069000f0baa24 */ /* 0x040fe200078e020b */
[----:B------:R-:W-:Y:S01]  /*2e60*/  @!P2 LEA R10, P6, R16, c[0x0][0x168], 0x1 ;  /* 0x00005a00100aaa11 */ /* 0x000fe200078c08ff */
[----:B------:R-:W-:Y:S01]  /*2e70*/  @!P2 IMAD.WIDE.U32 R14, R15, c[0x0][0x1a0], R4 ;  /* 0x000068000f0eaa25 */ /* 0x000fe200078e0004 */
[----:B------:R-:W-:-:S03]  /*2e80*/  @!P2 IADD3 R5, R17, R8, RZ ;  /* 0x000000081105a210 */ /* 0x000fc60007ffe0ff */
[C---:B------:R-:W-:Y:S02]  /*2e90*/  @!P1 IMAD R2, R0.reuse, c[0x0][0x1a4], R2 ;  /* 0x0000690000029a24 */ /* 0x040fe400078e0202 */
[----:B------:R-:W-:Y:S01]  /*2ea0*/  @!P1 IMAD.WIDE.U32 R12, R0, c[0x0][0x1a0], R12 ;  /* 0x00006800000c9a25 */ /* 0x000fe200078e000c */
[----:B------:R-:W-:-:S03]  /*2eb0*/  @!P1 LEA R8, P5, R18, c[0x0][0x168], 0x1 ;  /* 0x00005a0012089a11 */ /* 0x000fc600078a08ff */
[----:B------:R-:W-:Y:S01]  /*2ec0*/  @!P2 IMAD.IADD R0, R15, 0x1, R11 ;  /* 0x000000010f00a824 */ /* 0x000fe200078e020b */
[----:B------:R-:W-:Y:S01]  /*2ed0*/  @!P2 LEA.HI.X R11, R16, c[0x0][0x16c], R5, 0x1, P6 ;  /* 0x00005b00100baa11 */ /* 0x000fe200030f0c05 */
[----:B------:R-:W-:Y:S01]  /*2ee0*/  @!P1 IMAD.IADD R7, R19, 0x1, R20 ;  /* 0x0000000113079824 */ /* 0x000fe200078e0214 */
[----:B------:R-:W-:Y:S01]  /*2ef0*/  @P2 STS.128 [R237+0x18000], RZ ;  /* 0x018000ffed002388 */ /* 0x000fe20000000c00 */
[----:B------:R-:W-:-:S03]  /*2f00*/  @!P2 LEA R6, P4, R14, c[0x0][0x170], 0x1 ;  /* 0x00005c000e06aa11 */ /* 0x000fc600078808ff */
[----:B------:R-:W-:Y:S01]  /*2f10*/  @P2 STS.128 [R237+0x1a000], RZ ;  /* 0x01a000ffed002388 */ /* 0x000fe20000000c00 */
[----:B------:R-:W-:-:S03]  /*2f20*/  @!P1 LEA.HI.X R9, R18, c[0x0][0x16c], R7, 0x1, P5 ;  /* 0x00005b0012099a11 */ /* 0x000fc600028f0c07 */
[----:B------:R-:W-:Y:S04]  /*2f30*/  @P2 STS.128 [R237+0x1c000], RZ ;  /* 0x01c000ffed002388 */ /* 0x000fe80000000c00 */
[----:B------:R-:W-:Y:S04]  /*2f40*/  @P2 STS.128 [R237+0x1e000], RZ ;  /* 0x01e000ffed002388 */ /* 0x000fe80000000c00 */
[----:B------:R-:W-:Y:S01]  /*2f50*/  @!PT LDS RZ, [RZ] ;  /* 0x00000000fffff984 */ /* 0x000fe20000000800 */
[----:B------:R-:W-:Y:S01]  /*2f60*/  @!PT LDS RZ, [RZ] ;  /* 0x00000000fffff984 */ /* 0x000fe20000000800 */
[----:B------:R-:W-:Y:S01]  /*2f70*/  @!PT LDS RZ, [RZ] ;  /* 0x00000000fffff984 */ /* 0x000fe20000000800 */
[----:B------:R3:W-:Y:S04]  /*2f80*/  @!P2 LDGSTS.E.BYPASS.LTC128B.128 [R237+0x18000], [R10.64] ;  /* 0x180000000aedafae */ /* 0x0007e8000b901d44 */
[----:B------:R3:W-:Y:S01]  /*2f90*/  @!P2 LDGSTS.E.BYPASS.LTC128B.128 [R237+0x1a000], [R10.64+0x80] ;  /* 0x1a0000800aedafae */ /* 0x0007e2000b901d44 */
[----:B------:R-:W-:-:S03]  /*2fa0*/  @!P2 LEA.HI.X R7, R14, c[0x0][0x174], R0, 0x1, P4 ;  /* 0x00005d000e07aa11 */ /* 0x000fc600020f0c00 */
        /* <DEDUP_REMOVED lines=22> */
[----:B----4-:R-:W-:-:S03]  /*3110*/  IMAD.MOV.U32 R8, RZ, RZ, c[0x0][0x308] ;  /* 0x0000c200ff087624 */ /* 0x010fc600078e00ff */
[----:B------:R1:W-:Y:S01]  /*3120*/  @!P2 LDGSTS.E.BYPASS.LTC128B.128 [R237+0x24000], [R6.64+0x100] ;  /* 0x2400010006edafae */ /* 0x0003e2000b901d44 */
[----:B------:R-:W-:-:S03]  /*3130*/  IMAD.MOV.U32 R9, RZ, RZ, c[0x0][0x30c] ;  /* 0x0000c300ff097624 */ /* 0x000fc600078e00ff */
[----:B------:R1:W-:Y:S04]  /*3140*/  @!P2 LDGSTS.E.BYPASS.LTC128B.128 [R237+0x26000], [R6.64+0x180] ;  /* 0x2600018006edafae */ /* 0x0003e8000b901d44 */
[----:B------:R-:W-:Y:S04]  /*3150*/  @P1 STS.128 [R237+0x21000], RZ ;  /* 0x021000ffed001388 */ /* 0x000fe80000000c00 */
[----:B------:R-:W-:Y:S04]  /*3160*/  @P1 STS.128 [R237+0x23000], RZ ;  /* 0x023000ffed001388 */ /* 0x000fe80000000c00 */
[----:B------:R-:W-:Y:S04]  /*3170*/  @P1 STS.128 [R237+0x25000], RZ ;  /* 0x025000ffed001388 */ /* 0x000fe80000000c00 */
[----:B------:R-:W-:Y:S01]  /*3180*/  @P1 STS.128 [R237+0x27000], RZ ;  /* 0x027000ffed001388 */ /* 0x000fe20000000c00 */
[----:B------:R-:W-:-:S03]  /*3190*/  ISETP.GE.AND P2, PT, R239, UR7, PT ;  /* 0x00000007ef007c0c */ /* 0x000fc6000bf46270 */
[----:B-1----:R1:W4:Y:S04]  /*31a0*/  LDG.E.64 R6, [R8.64+0x8] ;  /* 0x0000080408067981 */ /* 0x002328000c1e1b00 */
[----:B-1----:R-:W2:Y:S01]  /*31b0*/  LDG.E.64 R8, [R8.64] ;  /* 0x0000000408087981 */ /* 0x002ea2000c1e1b00 */
[----:B------:R-:W-:Y:S02]  /*31c0*/  @!P1 IADD3 R2, R13, R2, RZ ;  /* 0x000000020d029210 */ /* 0x000fe40007ffe0ff */
[----:B------:R-:W-:-:S04]  /*31d0*/  @!P1 LEA R4, P3, R12, c[0x0][0x170], 0x1 ;  /* 0x00005c000c049a11 */ /* 0x000fc800078608ff */
[----:B------:R-:W-:Y:S02]  /*31e0*/  @!P1 LEA.HI.X R5, R12, c[0x0][0x174], R2, 0x1, P3 ;  /* 0x00005d000c059a11 */ /* 0x000fe400018f0c02 */
[----:B------:R-:W-:-:S03]  /*31f0*/  IADD3 R0, R239, 0x8, RZ ;  /* 0x00000008ef007810 */ /* 0x000fc60007ffe0ff */
[----:B------:R-:W-:Y:S01]  /*3200*/  @!PT LDS RZ, [RZ] ;  /* 0x00000000fffff984 */ /* 0x000fe20000000800 */
[----:B------:R-:W-:Y:S01]  /*3210*/  @!PT LDS RZ, [RZ] ;  /* 0x00000000fffff984 */ /* 0x000fe20000000800 */
[----:B------:R-:W-:Y:S01]  /*3220*/  @!PT LDS RZ, [RZ] ;  /* 0x00000000fffff984 */ /* 0x000fe20000000800 */
[----:B------:R1:W-:Y:S04]  /*3230*/  @!P1 LDGSTS.E.BYPASS.LTC128B.128 [R237+0x21000], [R4.64] ;  /* 0x2100000004ed9fae */ /* 0x0003e8000b901d44 */
[----:B------:R1:W-:Y:S04]  /*3240*/  @!P1 LDGSTS.E.BYPASS.LTC128B.128 [R237+0x23000], [R4.64+0x80] ;  /* 0x2300008004ed9fae */ /* 0x0003e8000b901d44 */
[----:B------:R1:W-:Y:S04]  /*3250*/  @!P1 LDGSTS.E.BYPASS.LTC128B.128 [R237+0x25000], [R4.64+0x100] ;  /* 0x2500010004ed9fae */ /* 0x0003e8000b901d44 */
[----:B------:R1:W-:Y:S01]  /*3260*/  @!P1 LDGSTS.E.BYPASS.LTC128B.128 [R237+0x27000], [R4.64+0x180] ;  /* 0x2700018004ed9fae */ /* 0x0003e2000b901d44 */
[----:B------:R-:W-:Y:S01]  /*3270*/  ISETP.GE.AND P1, PT, R0, UR7, PT ;  /* 0x0000000700007c0c */ /* 0x000fe2000bf26270 */
[----:B------:R-:W-:-:S02]  /*3280*/  IMAD.MOV.U32 R248, RZ, RZ, 0x7f800000 ;  /* 0x7f800000fff87424 */ /* 0x000fc400078e00ff */
[----:B------:R-:W-:Y:S01]  /*3290*/  IMAD.MOV.U32 R249, RZ, RZ, 0x7f800000 ;  /* 0x7f800000fff97424 */ /* 0x000fe200078e00ff */
[----:B------:R-:W-:Y:S01]  /*32a0*/  SHF.R.S32.HI R0, RZ, 0x1f, R21 ;  /* 0x0000001fff007819 */ /* 0x000fe20000011415 */
[----:B------:R-:W0:Y:S01]  /*32b0*/  LDGDEPBAR ;  /* 0x00000000000079af */ /* 0x000e220000000000 */
[----:B------:R-:W-:Y:S02]  /*32c0*/  IADD3 R2, R233, 0x4000, RZ ;  /* 0x00004000e9027810 */ /* 0x000fe40007ffe0ff */
[----:B-1----:R-:W-:-:S05]  /*32d0*/  MOV R4, 0x4 ;  /* 0x0000000400047802 */ /* 0x002fca0000000f00 */
[----:B------:R-:W-:-:S05]  /*32e0*/  IMAD.WIDE R4, R239, R4, UR8 ;  /* 0x00000008ef047e25 */ /* 0x000fca000f8e0204 */
[----:B------:R1:W5:Y:S04]  /*32f0*/  @!P2 LDG.E R248, [R4.64] ;  /* 0x0000000404f8a981 */ /* 0x000368000c1e1900 */
[----:B------:R1:W5:Y:S01]  /*3300*/  @!P1 LDG.E R249, [R4.64+0x20] ;  /* 0x0000200404f99981 */ /* 0x000362000c1e1900 */
[----:B------:R-:W-:-:S05]  /*3310*/  SEL R2, R2, R233, !P0 ;  /* 0x000000e902027207 */ /* 0x000fca0004000000 */
[----:B------:R-:W-:Y:S01]  /*3320*/  IMAD.SHL.U32 R219, R2, 0x2, RZ ;  /* 0x0000000202db7824 */ /* 0x000fe200078e00ff */
[----:B------:R-:W-:Y:S01]  /*3330*/  MOV R231, 0x20 ;  /* 0x0000002000e77802 */ /* 0x000fe20000000f00 */
[----:B------:R-:W-:Y:S01]  /*3340*/  IMAD.SHL.U32 R222, R233, 0x2, RZ ;  /* 0x00000002e9de7824 */ /* 0x000fe200078e00ff */
        /* <DEDUP_REMOVED lines=65> */
[----:B----4-:R-:W-:-:S04]  /*3760*/  IADD3 R250, P2, P1, R6, UR46, R21 ;  /* 0x0000002e06fa7c10 */ /* 0x010fc8000f95e015 */
[----:B------:R-:W-:-:S05]  /*3770*/  IADD3.X R0, R7, UR50, R0, P2, P1 ;  /* 0x0000003207007c10 */ /* 0x000fca00097e2400 */
[----:B------:R4:W-:Y:S02]  /*3780*/  STL [R1+0x38], R0 ;  /* 0x0000380001007387 */ /* 0x0009e40000100800 */
[----:B----4-:R-:W-:-:S04]  /*3790*/  IADD3 R0, R232, 0x4000, RZ ;  /* 0x00004000e8007810 */ /* 0x010fc80007ffe0ff */
[----:B------:R-:W-:-:S05]  /*37a0*/  SEL R0, R0, R232, !P0 ;  /* 0x000000e800007207 */ /* 0x000fca0004000000 */
[----:B------:R-:W-:Y:S01]  /*37b0*/  IMAD.SHL.U32 R2, R0, 0x2, RZ ;  /* 0x0000000200027824 */ /* 0x000fe200078e00ff */
[----:B------:R-:W-:Y:S01]  /*37c0*/  MOV R0, c[0x0][0x22c] ;  /* 0x00008b0000007a02 */ /* 0x000fe20000000f00 */
[----:B--2---:R2:W4:Y:S04]  /*37d0*/  R2UR UR14, R9 ;  /* 0x00000000090e73c2 */ /* 0x00452800000e0000 */
[----:B------:R-:W-:-:S04]  /*37e0*/  IMAD R0, R0, c[0x0][0x1c0], RZ ;  /* 0x0000700000007a24 */ /* 0x000fc800078e02ff */
[----:B------:R1:W3:Y:S01]  /*37f0*/  R2UR UR15, R8 ;  /* 0x00000000080f73c2 */ /* 0x0002e200000e0000 */
[C---:B------:R-:W-:Y:S01]  /*3800*/  IMAD.SHL.U32 R238, R0.reuse, 0x8, RZ ;  /* 0x0000000800ee7824 */ /* 0x040fe200078e00ff */
[----:B--2---:R-:W-:-:S04]  /*3810*/  SHF.L.U32 R9, R0, 0x4, RZ ;  /* 0x0000000400097819 */ /* 0x004fc800000006ff */
[C---:B------:R-:W-:Y:S02]  /*3820*/  IADD3 R7, R9.reuse, 0x40, RZ ;  /* 0x0000004009077810 */ /* 0x040fe40007ffe0ff */
[C---:B------:R-:W-:Y:S02]  /*3830*/  IADD3 R6, R9.reuse, 0x60, RZ ;  /* 0x0000006009067810 */ /* 0x040fe40007ffe0ff */
[C---:B-1----:R-:W-:Y:S02]  /*3840*/  IADD3 R8, R9.reuse, 0x20, RZ ;  /* 0x0000002009087810 */ /* 0x042fe40007ffe0ff */
[C---:B------:R-:W-:Y:S02]  /*3850*/  IADD3 R5, R9.reuse, 0x80, RZ ;  /* 0x0000008009057810 */ /* 0x040fe40007ffe0ff */
[C---:B------:R-:W-:Y:S02]  /*3860*/  IADD3 R4, R9.reuse, 0xa0, RZ ;  /* 0x000000a009047810 */ /* 0x040fe40007ffe0ff */
[C---:B---3--:R-:W-:Y:S01]  /*3870*/  IADD3 R10, R9.reuse, 0xc0, RZ ;  /* 0x000000c0090a7810 */ /* 0x048fe20007ffe0ff */
[----:B------:R-:W-:Y:S01]  /*3880*/  IMAD.IADD R7, R238, 0x1, R7 ;  /* 0x00000001ee077824 */ /* 0x000fe200078e0207 */
[----:B------:R-:W-:-:S02]  /*3890*/  IADD3 R9, R9, 0xe0, RZ ;  /* 0x000000e009097810 */ /* 0x000fc40007ffe0ff */
[C---:B------:R-:W-:Y:S01]  /*38a0*/  IADD3 R8, R238.reuse, R8, RZ ;  /* 0x00000008ee087210 */ /* 0x040fe20007ffe0ff */
[C---:B------:R-:W-:Y:S01]  /*38b0*/  IMAD.IADD R5, R238.reuse, 0x1, R5 ;  /* 0x00000001ee057824 */ /* 0x040fe200078e0205 */
[C---:B------:R-:W-:Y:S02]  /*38c0*/  IADD3 R6, R238.reuse, R6, RZ ;  /* 0x00000006ee067210 */ /* 0x040fe40007ffe0ff */
        /* <DEDUP_REMOVED lines=22> */
[----:B------:R1:W-:Y:S01]  /*3a30*/  STL [R1+0x14], R8 ;  /* 0x0000140801007387 */ /* 0x0003e20000100800 */
[C---:B------:R-:W-:Y:S01]  /*3a40*/  IMAD.IADD R252, R238.reuse, 0x1, R9 ;  /* 0x00000001eefc7824 */ /* 0x040fe200078e0209 */
[----:B------:R-:W-:-:S02]  /*3a50*/  IADD3 R9, R238, R8, RZ ;  /* 0x00000008ee097210 */ /* 0x000fc40007ffe0ff */
[----:B------:R2:W-:Y:S01]  /*3a60*/  STL [R1+0x10], R7 ;  /* 0x0000100701007387 */ /* 0x0005e20000100800 */
[----:B------:R-:W-:-:S03]  /*3a70*/  IADD3 R0, R238, R0, RZ ;  /* 0x00000000ee007210 */ /* 0x000fc60007ffe0ff */
[----:B------:R3:W-:Y:S04]  /*3a80*/  STL [R1+0xc], R6 ;  /* 0x00000c0601007387 */ /* 0x0007e80000100800 */
[----:B------:R4:W-:Y:S04]  /*3a90*/  STL [R1+0x8], R5 ;  /* 0x0000080501007387 */ /* 0x0009e80000100800 */
[----:B------:R4:W-:Y:S04]  /*3aa0*/  STL [R1+0x4], R4 ;  /* 0x0000040401007387 */ /* 0x0009e80000100800 */
[----:B------:R-:W-:Y:S01]  /*3ab0*/  STL [R1+0x2c], R9 ;  /* 0x00002c0901007387 */ /* 0x000fe20000100800 */
[----:B-1----:R-:W-:-:S03]  /*3ac0*/  IMAD.IADD R8, R238, 0x1, R7 ;  /* 0x00000001ee087824 */ /* 0x002fc600078e0207 */
[----:B------:R1:W-:Y:S01]  /*3ad0*/  STL [R1], R0 ;  /* 0x0000000001007387 */ /* 0x0003e20000100800 */
[----:B--2---:R-:W-:-:S03]  /*3ae0*/  IADD3 R7, R238, R6, RZ ;  /* 0x00000006ee077210 */ /* 0x004fc60007ffe0ff */
[----:B------:R2:W-:Y:S01]  /*3af0*/  STL [R1+0x28], R8 ;  /* 0x0000280801007387 */ /* 0x0005e20000100800 */
[----:B---3--:R-:W-:-:S03]  /*3b00*/  IMAD.IADD R6, R238, 0x1, R5 ;  /* 0x00000001ee067824 */ /* 0x008fc600078e0205 */
[----:B------:R2:W-:Y:S01]  /*3b10*/  STL [R1+0x24], R7 ;  /* 0x0000240701007387 */ /* 0x0005e20000100800 */
[----:B----4-:R-:W-:-:S03]  /*3b20*/  IADD3 R5, R238, R4, RZ ;  /* 0x00000004ee057210 */ /* 0x010fc60007ffe0ff */
[----:B------:R2:W-:Y:S01]  /*3b30*/  STL [R1+0x20], R6 ;  /* 0x0000200601007387 */ /* 0x0005e20000100800 */
[----:B------:R-:W-:-:S03]  /*3b40*/  IMAD.IADD R4, R238, 0x1, R0 ;  /* 0x00000001ee047824 */ /* 0x000fc600078e0200 */
[----:B------:R2:W-:Y:S04]  /*3b50*/  STL [R1+0x1c], R5 ;  /* 0x00001c0501007387 */ /* 0x0005e80000100800 */
[----:B------:R2:W-:Y:S01]  /*3b60*/  STL [R1+0x18], R4 ;  /* 0x0000180401007387 */ /* 0x0005e20000100800 */
[----:B------:R-:W-:-:S05]  /*3b70*/  R2P PR, R22, 0x6 ;  /* 0x0000000616007804 */ /* 0x000fca0000000000 */
[----:B------:R-:W-:Y:S02]  /*3b80*/  SEL R231, R231, 0xffffffe0, !P1 ;  /* 0xffffffe0e7e77807 */ /* 0x000fe40004800000 */
[----:B------:R-:W-:-:S03]  /*3b90*/  SEL R226, R226, 0xffffffc0, !P2 ;  /* 0xffffffc0e2e27807 */ /* 0x000fc60005000000 */
[----:B------:R-:W-:Y:S02]  /*3ba0*/  IMAD.IADD R228, R227, 0x1, R231 ;  /* 0x00000001e3e47824 */ /* 0x000fe400078e02e7 */
[--C-:B------:R-:W-:Y:S01]  /*3bb0*/  IMAD.IADD R223, R231, 0x1, R222.reuse ;  /* 0x00000001e7df7824 */ /* 0x100fe200078e02de */
[----:B------:R-:W-:Y:S01]  /*3bc0*/  CS2R R22, SRZ ;  /* 0x0000000000167805 */ /* 0x000fe2000001ff00 */
[----:B------:R-:W-:Y:S01]  /*3bd0*/  CS2R R20, SRZ ;  /* 0x0000000000147805 */ /* 0x000fe2000001ff00 */
[----:B------:R-:W-:Y:S01]  /*3be0*/  IMAD.WIDE.U32 R250, R250, -0x2daee0ad, RZ ;  /* 0xd2511f53fafa7825 */ /* 0x000fe200078e00ff */
[----:B------:R-:W-:Y:S02]  /*3bf0*/  IADD3 R229, R227, R226, RZ ;  /* 0x000000e2e3e57210 */ /* 0x000fe40007ffe0ff */
[C---:B------:R-:W-:Y:S01]  /*3c00*/  IADD3 R230, R226.reuse, R228, RZ ;  /* 0x000000e4e2e67210 */ /* 0x040fe20007ffe0ff */
[----:B------:R-:W-:Y:S01]  /*3c10*/  IMAD.IADD R225, R226, 0x1, R222 ;  /* 0x00000001e2e17824 */ /* 0x000fe200078e02de */
[----:B-1----:R-:W-:Y:S01]  /*3c20*/  IADD3 R0, R238, R252, RZ ;  /* 0x000000fcee007210 */ /* 0x002fe20007ffe0ff */
[----:B------:R-:W-:Y:S01]  /*3c30*/  IMAD.IADD R224, R226, 0x1, R223 ;  /* 0x00000001e2e07824 */ /* 0x000fe200078e02df */
[----:B------:R-:W-:-:S02]  /*3c40*/  UIADD3 UR30, UR15, -0x61c88647, URZ ;  /* 0x9e3779b90f1e7890 */ /* 0x000fc4000fffe03f */
[----:B------:R-:W-:Y:S02]  /*3c50*/  UIADD3 UR29, UR14, -0x4498517b, URZ ;  /* 0xbb67ae850e1d7890 */ /* 0x000fe4000fffe03f */
[----:B------:R-:W-:Y:S02]  /*3c60*/  UIADD3 UR28, UR15, 0x3c6ef372, URZ ;  /* 0x3c6ef3720f1c7890 */ /* 0x000fe4000fffe03f */
[----:B------:R-:W-:Y:S02]  /*3c70*/  UIADD3 UR27, UR14, 0x76cf5d0a, URZ ;  /* 0x76cf5d0a0e1b7890 */ /* 0x000fe4000fffe03f */
[----:B------:R-:W-:Y:S02]  /*3c80*/  UIADD3 UR26, UR15, -0x255992d5, URZ ;  /* 0xdaa66d2b0f1a7890 */ /* 0x000fe4000fffe03f */
[----:B------:R-:W-:Y:S02]  /*3c90*/  UIADD3 UR25, UR14, 0x32370b8f, URZ ;  /* 0x32370b8f0e197890 */ /* 0x000fe4000fffe03f */
[----:B------:R-:W-:-:S02]  /*3ca0*/  UIADD3 UR23, UR15, 0x78dde6e4, URZ ;  /* 0x78dde6e40f177890 */ /* 0x000fc4000fffe03f */
[----:B------:R-:W-:Y:S02]  /*3cb0*/  UIADD3 UR22, UR14, -0x126145ec, URZ ;  /* 0xed9eba140e167890 */ /* 0x000fe4000fffe03f */
[----:B------:R-:W-:Y:S02]  /*3cc0*/  UIADD3 UR21, UR15, 0x1715609d, URZ ;  /* 0x1715609d0f157890 */ /* 0x000fe4000fffe03f */
[----:B------:R-:W-:Y:S02]  /*3cd0*/  UIADD3 UR20, UR14, -0x56f99767, URZ ;  /* 0xa90668990e147890 */ /* 0x000fe4000fffe03f */
[----:B------:R-:W-:Y:S02]  /*3ce0*/  UIADD3 UR19, UR15, -0x4ab325aa, URZ ;  /* 0xb54cda560f137890 */ /* 0x000fe4000fffe03f */
[----:B--2---:R-:W-:Y:S02]  /*3cf0*/  UIADD3 UR18, UR14, 0x646e171e, URZ ;  /* 0x646e171e0e127890 */ /* 0x004fe4000fffe03f */
.L_x_849:
[----:B------:R-:W0:Y:S01]  /*3d00*/  LDGDEPBAR ;  /* 0x00000000000079af */ /* 0x000e220000000000 */
[C---:B------:R-:W-:Y:S01]  /*3d10*/  IMAD.IADD R105, R219.reuse, 0x1, R231 ;  /* 0x00000001db697824 */ /* 0x040fe200078e02e7 */
[----:B------:R-:W-:Y:S01]  /*3d20*/  USHF.L.U32 UR7, UR6, 0x6, URZ ;  /* 0x0000000606077899 */ /* 0x000fe2000800063f */
[--C-:B------:R-:W-:Y:S01]  /*3d30*/  IMAD.IADD R104, R219, 0x1, R226.reuse ;  /* 0x00000001db687824 */ /* 0x100fe200078e02e2 */
[----:B-----5:R-:W-:Y:S01]  /*3d40*/  FSETP.NEU.FTZ.AND P0, PT, R248, -INF , PT ;  /* 0xff800000f800780b */ /* 0x020fe20003f1d000 */
[----:B------:R-:W-:Y:S01]  /*3d50*/  IMAD.IADD R0, R105, 0x1, R226 ;  /* 0x0000000169007824 */ /* 0x000fe200078e02e2 */
[----:B------:R-:W2:Y:S01]  /*3d60*/  LDL R107, [R1+0x3c] ;  /* 0x00003c00016b7983 */ /* 0x000ea20000100800 */
[----:B------:R-:W-:Y:S01]  /*3d70*/  UISETP.GE.AND UP0, UPT, UR7, UR17, UPT ;  /* 0x000000110700728c */ /* 0x000fe2000bf06270 */
[----:B------:R-:W-:Y:S01]  /*3d80*/  IMAD.U32 R106, RZ, RZ, UR7 ;  /* 0x00000007ff6a7e24 */ /* 0x000fe2000f8e00ff */
[----:B------:R-:W-:Y:S01]  /*3d90*/  UISETP.GT.AND UP2, UPT, UR6, UR13, UPT ;  /* 0x0000000d0600728c */ /* 0x000fe2000bf44270 */
[----:B------:R-:W-:Y:S01]  /*3da0*/  IMAD.MOV.U32 R110, RZ, RZ, c[0x0][0x22c] ;  /* 0x00008b00ff6e7624 */ /* 0x000fe200078e00ff */
[----:B------:R-:W-:Y:S01]  /*3db0*/  UISETP.LT.AND UP0, UPT, UR16, UR24, UP0 ;  /* 0x000000181000728c */ /* 0x000fe20008701270 */
[----:B------:R-:W3:Y:S02]  /*3dc0*/  LDL R108, [R1+0x50] ;  /* 0x00005000016c7983 */ /* 0x000ee40000100800 */
[----:B------:R-:W-:Y:S03]  /*3dd0*/  IMAD R110, R110, c[0x0][0x1c0], RZ ;  /* 0x000070006e6e7a24 */ /* 0x000fe600078e02ff */
[----:B------:R-:W-:Y:S01]  /*3de0*/  PLOP3.LUT P4, PT, PT, PT, UP0, 0x80, 0x0 ;  /* 0x000000000000781c */ /* 0x000fe20003f8f008 */
[----:B------:R-:W-:Y:S01]  /*3df0*/  IMAD.U32 R110, R110, -0x40, RZ ;  /* 0xffffffc06e6e7824 */ /* 0x000fe200078e00ff */
[----:B------:R-:W-:Y:S04]  /*3e00*/  DEPBAR.LE SB0, 0x0 ;  /* 0x000080000000791a */ /* 0x000fe80000000000 */
[----:B------:R-:W-:Y:S06]  /*3e10*/  BAR.SYNC.DEFER_BLOCKING 0x0 ;  /* 0x0000000000007b1d */ /* 0x000fec0000010000 */
[----:B------:R-:W-:Y:S06]  /*3e20*/  LDSM.16.M88.4 R16, [R219] ;  /* 0x00000000db10783b */ /* 0x000fec0000000200 */
[----:B------:R-:W1:Y:S06]  /*3e30*/  LDSM.16.M88.4 R8, [R218+0x18000] ;  /* 0x01800000da08783b */ /* 0x000e6c0000000200 */
[----:B------:R-:W4:Y:S06]  /*3e40*/  LDSM.16.M88.4 R84, [R218+0x18800] ;  /* 0x01880000da54783b */ /* 0x000f2c0000000200 */
[----:B------:R-:W-:Y:S06]  /*3e50*/  LDSM.16.M88.4 R88, [R105] ;  /* 0x000000006958783b */ /* 0x000fec0000000200 */
[----:B------:R-:W4:Y:S06]  /*3e60*/  LDSM.16.M88.4 R92, [R3+0x18000] ;  /* 0x01800000035c783b */ /* 0x000f2c0000000200 */
[----:B------:R-:W4:Y:S06]  /*3e70*/  LDSM.16.M88.4 R96, [R3+0x18800] ;  /* 0x018800000360783b */ /* 0x000f2c0000000200 */
[----:B------:R-:W-:Y:S01]  /*3e80*/  LDSM.16.M88.4 R100, [R217+0x18000] ;  /* 0x01800000d964783b */ /* 0x000fe20000000200 */
[C---:B-1----:R-:W-:Y:S08]  /*3e90*/  HMMA.16816.F32.BF16 R4, R16.reuse, R8, RZ ;  /* 0x000000081004723c */ /* 0x042ff000000418ff */
[C---:B------:R-:W-:Y:S08]  /*3ea0*/  HMMA.16816.F32.BF16 R8, R16.reuse, R10, RZ ;  /* 0x0000000a1008723c */ /* 0x040ff000000418ff */
[C---:B----4-:R-:W-:Y:S08]  /*3eb0*/  HMMA.16816.F32.BF16 R12, R16.reuse, R84, RZ ;  /* 0x00000054100c723c */ /* 0x050ff000000418ff */
[----:B------:R-:W-:Y:S01]  /*3ec0*/  HMMA.16816.F32.BF16 R16, R16, R86, RZ ;  /* 0x000000561010723c */ /* 0x000fe200000418ff */
[----:B------:R-:W1:Y:S07]  /*3ed0*/  LDSM.16.M88.4 R84, [R104] ;  /* 0x000000006854783b */ /* 0x000e6e0000000200 */
[C---:B------:R-:W-:Y:S08]  /*3ee0*/  HMMA.16816.F32.BF16 R4, R88.reuse, R92, R4 ;  /* 0x0000005c5804723c */ /* 0x040ff00000041804 */
[C---:B------:R-:W-:Y:S01]  /*3ef0*/  HMMA.16816.F32.BF16 R8, R88.reuse, R94, R8 ;  /* 0x0000005e5808723c */ /* 0x040fe20000041808 */
[----:B------:R-:W4:Y:S07]  /*3f00*/  LDSM.16.M88.4 R92, [R217+0x18800] ;  /* 0x01880000d95c783b */ /* 0x000f2e0000000200 */
[C---:B------:R-:W-:Y:S08]  /*3f10*/  HMMA.16816.F32.BF16 R12, R88.reuse, R96, R12 ;  /* 0x00000060580c723c */ /* 0x040ff0000004180c */
[----:B------:R-:W-:Y:S01]  /*3f20*/  HMMA.16816.F32.BF16 R16, R88, R98, R16 ;  /* 0x000000625810723c */ /* 0x000fe20000041810 */
[----:B------:R-:W-:Y:S06]  /*3f30*/  LDSM.16.M88.4 R88, [R0] ;  /* 0x000000000058783b */ /* 0x000fec0000000200 */
[----:B------:R-:W4:Y:S01]  /*3f40*/  LDSM.16.M88.4 R96, [R216+0x18000] ;  /* 0x01800000d860783b */ /* 0x000f220000000200 */
[C---:B-1----:R-:W-:Y:S08]  /*3f50*/  HMMA.16816.F32.BF16 R4, R84.reuse, R100, R4 ;  /* 0x000000645404723c */ /* 0x042ff00000041804 */
[C---:B------:R-:W-:Y:S01]  /*3f60*/  HMMA.16816.F32.BF16 R8, R84.reuse, R102, R8 ;  /* 0x000000665408723c */ /* 0x040fe20000041808 */
[----:B------:R-:W1:Y:S07]  /*3f70*/  LDSM.16.M88.4 R100, [R216+0x18800] ;  /* 0x01880000d864783b */ /* 0x000e6e0000000200 */
[C---:B----4-:R-:W-:Y:S08]  /*3f80*/  HMMA.16816.F32.BF16 R12, R84.reuse, R92, R12 ;  /* 0x0000005c540c723c */ /* 0x050ff0000004180c */
[----:B------:R-:W-:Y:S01]  /*3f90*/  HMMA.16816.F32.BF16 R16, R84, R94, R16 ;  /* 0x0000005e5410723c */ /* 0x000fe20000041810 */
[----:B------:R-:W-:Y:S06]  /*3fa0*/  LDSM.16.M88.4 R84, [R219+0x2000] ;  /* 0x00200000db54783b */ /* 0x000fec0000000200 */
[----:B------:R-:W4:Y:S01]  /*3fb0*/  LDSM.16.M88.4 R92, [R218+0x1a000] ;  /* 0x01a00000da5c783b */ /* 0x000f220000000200 */
[C---:B------:R-:W-:Y:S08]  /*3fc0*/  HMMA.16816.F32.BF16 R4, R88.reuse, R96, R4 ;  /* 0x000000605804723c */ /* 0x040ff00000041804 */
[C---:B------:R-:W-:Y:S01]  /*3fd0*/  HMMA.16816.F32.BF16 R8, R88.reuse, R98, R8 ;  /* 0x000000625808723c */ /* 0x040fe20000041808 */
[----:B------:R-:W4:Y:S07]  /*3fe0*/  LDSM.16.M88.4 R96, [R218+0x1a800] ;  /* 0x01a80000da60783b */ /* 0x000f2e0000000200 */
[C---:B-1----:R-:W-:Y:S08]  /*3ff0*/  HMMA.16816.F32.BF16 R12, R88.reuse, R100, R12 ;  /* 0x00000064580c723c */ /* 0x042ff0000004180c */
[----:B------:R-:W-:Y:S01]  /*4000*/  HMMA.16816.F32.BF16 R16, R88, R102, R16 ;  /* 0x000000665810723c */ /* 0x000fe20000041810 */
[----:B------:R-:W-:Y:S06]  /*4010*/  LDSM.16.M88.4 R88, [R105+0x2000] ;  /* 0x002000006958783b */ /* 0x000fec0000000200 */
[----:B------:R-:W-:Y:S01]  /*4020*/  LDSM.16.M88.4 R100, [R3+0x1a800] ;  /* 0x01a800000364783b */ /* 0x000fe20000000200 */
[C---:B----4-:R-:W-:Y:S08]  /*4030*/  HMMA.16816.F32.BF16 R4, R84.reuse, R92, R4 ;  /* 0x0000005c5404723c */ /* 0x050ff00000041804 */
        /* <DEDUP_REMOVED lines=19> */
[----:B------:R-:W4:Y:S01]  /*4170*/  LDSM.16.M88.4 R96, [R218+0x1c000] ;  /* 0x01c00000da60783b */ /* 0x000f220000000200 */
[C---:B-1----:R-:W-:Y:S08]  /*4180*/  HMMA.16816.F32.BF16 R4, R88.reuse, R92, R4 ;  /* 0x0000005c5804723c */ /* 0x042ff00000041804 */
[C---:B------:R-:W-:Y:S01]  /*4190*/  HMMA.16816.F32.BF16 R8, R88.reuse, R94, R8 ;  /* 0x0000005e5808723c */ /* 0x040fe20000041808 */
[----:B------:R-:W1:Y:S07]  /*41a0*/  LDSM.16.M88.4 R92, [R218+0x1c800] ;  /* 0x01c80000da5c783b */ /* 0x000e6e0000000200 */
[C---:B------:R-:W-:Y:S08]  /*41b0*/  HMMA.16816.F32.BF16 R12, R88.reuse, R100, R12 ;  /* 0x00000064580c723c */ /* 0x040ff0000004180c */
[----:B------:R-:W-:Y:S01]  /*41c0*/  HMMA.16816.F32.BF16 R16, R88, R102, R16 ;  /* 0x000000665810723c */ /* 0x000fe20000041810 */
[----:B------:R-:W-:Y:S06]  /*41d0*/  LDSM.16.M88.4 R88, [R105+0x4000] ;  /* 0x004000006958783b */ /* 0x000fec0000000200 */
[----:B------:R-:W-:Y:S01]  /*41e0*/  LDSM.16.M88.4 R100, [R3+0x1c800] ;  /* 0x01c800000364783b */ /* 0x000fe20000000200 */
[C---:B----4-:R-:W-:Y:S08]  /*41f0*/  HMMA.16816.F32.BF16 R4, R84.reuse, R96, R4 ;  /* 0x000000605404723c */ /* 0x050ff00000041804 */
[C---:B------:R-:W-:Y:S01]  /*4200*/  HMMA.16816.F32.BF16 R8, R84.reuse, R98, R8 ;  /* 0x000000625408723c */ /* 0x040fe20000041808 */
[----:B------:R-:W4:Y:S07]  /*4210*/  LDSM.16.M88.4 R96, [R3+0x1c000] ;  /* 0x01c000000360783b */ /* 0x000f2e0000000200 */
[C---:B-1----:R-:W-:Y:S08]  /*4220*/  HMMA.16816.F32.BF16 R12, R84.reuse, R92, R12 ;  /* 0x0000005c540c723c */ /* 0x042ff0000004180c */
[----:B------:R-:W-:Y:S01]  /*4230*/  HMMA.16816.F32.BF16 R16, R84, R94, R16 ;  /* 0x0000005e5410723c */ /* 0x000fe20000041810 */
[----:B------:R-:W-:Y:S06]  /*4240*/  LDSM.16.M88.4 R84, [R104+0x4000] ;  /* 0x004000006854783b */ /* 0x000fec0000000200 */
[----:B------:R-:W1:Y:S01]  /*4250*/  LDSM.16.M88.4 R92, [R217+0x1c000] ;  /* 0x01c00000d95c783b */ /* 0x000e620000000200 */
[C---:B----4-:R-:W-:Y:S08]  /*4260*/  HMMA.16816.F32.BF16 R4, R88.reuse, R96, R4 ;  /* 0x000000605804723c */ /* 0x050ff00000041804 */
[C---:B------:R-:W-:Y:S01]  /*4270*/  HMMA.16816.F32.BF16 R8, R88.reuse, R98, R8 ;  /* 0x000000625808723c */ /* 0x040fe20000041808 */
[----:B------:R-:W4:Y:S07]  /*4280*/  LDSM.16.M88.4 R96, [R217+0x1c800] ;  /* 0x01c80000d960783b */ /* 0x000f2e0000000200 */
[C---:B------:R-:W-:Y:S08]  /*4290*/  HMMA.16816.F32.BF16 R12, R88.reuse, R100, R12 ;  /* 0x00000064580c723c */ /* 0x040ff0000004180c */
[----:B------:R-:W-:Y:S01]  /*42a0*/  HMMA.16816.F32.BF16 R16, R88, R102, R16 ;  /* 0x000000665810723c */ /* 0x000fe20000041810 */
[----:B------:R-:W-:Y:S06]  /*42b0*/  LDSM.16.M88.4 R88, [R0+0x4000] ;  /* 0x004000000058783b */ /* 0x000fec0000000200 */
[----:B------:R-:W-:Y:S01]  /*42c0*/  LDSM.16.M88.4 R100, [R216+0x1c800] ;  /* 0x01c80000d864783b */ /* 0x000fe20000000200 */
[C---:B-1----:R-:W-:Y:S08]  /*42d0*/  HMMA.16816.F32.BF16 R4, R84.reuse, R92, R4 ;  /* 0x0000005c5404723c */ /* 0x042ff00000041804 */
[C---:B------:R-:W-:Y:S01]  /*42e0*/  HMMA.16816.F32.BF16 R8, R84.reuse, R94, R8 ;  /* 0x0000005e5408723c */ /* 0x040fe20000041808 */
[----:B------:R-:W1:Y:S07]  /*42f0*/  LDSM.16.M88.4 R92, [R216+0x1c000] ;  /* 0x01c00000d85c783b */ /* 0x000e6e0000000200 */
[C---:B----4-:R-:W-:Y:S08]  /*4300*/  HMMA.16816.F32.BF16 R12, R84.reuse, R96, R12 ;  /* 0x00000060540c723c */ /* 0x050ff0000004180c */
        /* <DEDUP_REMOVED lines=9> */
[----:B------:R-:W2:Y:S01]  /*43a0*/  LDSM.16.M88.4 R100, [R3+0x1e000] ;  /* 0x01e000000364783b */ /* 0x000ea20000000200 */
[C---:B----4-:R-:W-:Y:S08]  /*43b0*/  HMMA.16816.F32.BF16 R4, R84.reuse, R96, R4 ;  /* 0x000000605404723c */ /* 0x050ff00000041804 */
[C---:B------:R-:W-:Y:S01]  /*43c0*/  HMMA.16816.F32.BF16 R8, R84.reuse, R98, R8 ;  /* 0x000000625408723c */ /* 0x040fe20000041808 */
[----:B------:R-:W4:Y:S07]  /*43d0*/  LDSM.16.M88.4 R96, [R3+0x1e800] ;  /* 0x01e800000360783b */ /* 0x000f2e0000000200 */
[C---:B-1----:R-:W-:Y:S08]  /*43e0*/  HMMA.16816.F32.BF16 R12, R84.reuse, R92, R12 ;  /* 0x0000005c540c723c */ /* 0x042ff0000004180c */
[----:B------:R-:W-:Y:S01]  /*43f0*/  HMMA.16816.F32.BF16 R16, R84, R94, R16 ;  /* 0x0000005e5410723c */ /* 0x000fe20000041810 */
[----:B------:R-:W-:Y:S06]  /*4400*/  LDSM.16.M88.4 R84, [R104+0x6000] ;  /* 0x006000006854783b */ /* 0x000fec0000000200 */
[----:B------:R-:W1:Y:S01]  /*4410*/  LDSM.16.M88.4 R92, [R217+0x1e000] ;  /* 0x01e00000d95c783b */ /* 0x000e620000000200 */
[C---:B--2---:R-:W-:Y:S08]  /*4420*/  HMMA.16816.F32.BF16 R4, R88.reuse, R100, R4 ;  /* 0x000000645804723c */ /* 0x044ff00000041804 */
[C---:B------:R-:W-:Y:S01]  /*4430*/  HMMA.16816.F32.BF16 R8, R88.reuse, R102, R8 ;  /* 0x000000665808723c */ /* 0x040fe20000041808 */
[----:B------:R-:W-:Y:S07]  /*4440*/  LDSM.16.M88.4 R100, [R216+0x1e000] ;  /* 0x01e00000d864783b */ /* 0x000fee0000000200 */
[C---:B----4-:R-:W-:Y:S08]  /*4450*/  HMMA.16816.F32.BF16 R12, R88.reuse, R96, R12 ;  /* 0x00000060580c723c */ /* 0x050ff0000004180c */
[----:B------:R-:W-:Y:S01]  /*4460*/  HMMA.16816.F32.BF16 R16, R88, R98, R16 ;  /* 0x000000625810723c */ /* 0x000fe20000041810 */
[----:B------:R-:W2:Y:S06]  /*4470*/  LDSM.16.M88.4 R88, [R217+0x1e800] ;  /* 0x01e80000d958783b */ /* 0x000eac0000000200 */
[----:B------:R4:W3:Y:S01]  /*4480*/  LDSM.16.M88.4 R96, [R0+0x6000] ;  /* 0x006000000060783b */ /* 0x0008e20000000200 */
[C---:B-1----:R-:W-:Y:S05]  /*4490*/  HMMA.16816.F32.BF16 R4, R84.reuse, R92, R4 ;  /* 0x0000005c5404723c */ /* 0x042fea0000041804 */
[----:B------:R-:W1:Y:S02]  /*44a0*/  @!P4 S2R R92, SR_TID.X ;  /* 0x00000000005cc919 */ /* 0x000e640000002100 */
[----:B------:R-:W-:Y:S01]  /*44b0*/  FMUL.FTZ R93, R249, 1.4426950216293334961 ;  /* 0x3fb8aa3bf95d7820 */ /* 0x000fe20000410000 */
[C---:B------:R-:W-:Y:S01]  /*44c0*/  HMMA.16816.F32.BF16 R8, R84.reuse, R94, R8 ;  /* 0x0000005e5408723c */ /* 0x040fe20000041808 */
[----:B----4-:R-:W-:Y:S05]  /*44d0*/  IMAD.U32 R0, RZ, RZ, UR31 ;  /* 0x0000001fff007e24 */ /* 0x010fea000f8e00ff */
[----:B------:R-:W-:Y:S02]  /*44e0*/  @!P4 IADD3 R0, -R0, 0x1, R239 ;  /* 0x000000010000c810 */ /* 0x000fe40007ffe1ef */
[C---:B--2---:R-:W-:Y:S07]  /*44f0*/  HMMA.16816.F32.BF16 R12, R84.reuse, R88, R12 ;  /* 0x00000058540c723c */ /* 0x044fee000004180c */
[----:B------:R-:W-:Y:S01]  /*4500*/  FMUL.FTZ R89, R248, 1.4426950216293334961 ;  /* 0x3fb8aa3bf8597820 */ /* 0x000fe20000410000 */
[----:B------:R-:W-:Y:S04]  /*4510*/  HMMA.16816.F32.BF16 R16, R84, R90, R16 ;  /* 0x0000005a5410723c */ /* 0x000fe80000041810 */
[----:B------:R-:W-:Y:S02]  /*4520*/  FSEL R89, R89, RZ, P0 ;  /* 0x000000ff59597208 */ /* 0x000fe40000000000 */
[----:B------:R-:W-:Y:S01]  /*4530*/  FSETP.NEU.FTZ.AND P0, PT, R249, -INF , PT ;  /* 0xff800000f900780b */ /* 0x000fe20003f1d000 */
[----:B------:R-:W-:Y:S01]  /*4540*/  IMAD.U32 R86, RZ, RZ, UR6 ;  /* 0x00000006ff567e24 */ /* 0x000fe2000f8e00ff */
[C---:B---3--:R-:W-:Y:S01]  /*4550*/  HMMA.16816.F32.BF16 R4, R96.reuse, R100, R4 ;  /* 0x000000646004723c */ /* 0x048fe20000041804 */
[----:B------:R-:W2:Y:S04]  /*4560*/  LDL R100, [R1+0x38] ;  /* 0x0000380001647983 */ /* 0x000ea80000100800 */
[----:B-1----:R-:W-:Y:S01]  /*4570*/  @!P4 IMAD.SHL.U32 R85, R92, 0x2, RZ ;  /* 0x000000025c55c824 */ /* 0x002fe200078e00ff */
[----:B------:R-:W-:Y:S01]  /*4580*/  @!P4 IADD3 R84, R106, UR24, R0 ;  /* 0x000000186a54cc10 */ /* 0x000fe2000fffe000 */
[----:B------:R-:W-:Y:S01]  /*4590*/  IMAD R94, R86, 0x4, R107 ;  /* 0x00000004565e7824 */ /* 0x000fe200078e026b */
[C---:B------:R-:W-:Y:S01]  /*45a0*/  HMMA.16816.F32.BF16 R8, R96.reuse, R102, R8 ;  /* 0x000000666008723c */ /* 0x040fe20000041808 */
[----:B------:R-:W1:Y:S03]  /*45b0*/  S2R R107, SR_TID.X ;  /* 0x00000000006b7919 */ /* 0x000e660000002100 */
[----:B------:R-:W-:Y:S01]  /*45c0*/  @!P4 LOP3.LUT R85, R108, 0x6, R85, 0xf8, !PT ;  /* 0x000000066c55c812 */ /* 0x000fe200078ef855 */
[----:B------:R-:W-:Y:S01]  /*45d0*/  IMAD.U32 R0, RZ, RZ, UR32 ;  /* 0x00000020ff007e24 */ /* 0x000fe2000f8e00ff */
[----:B------:R-:W-:Y:S01]  /*45e0*/  @!P4 IMNMX R88, R84, UR24, PT ;  /* 0x000000185458cc17 */ /* 0x000fe2000b800200 */
[----:B------:R-:W3:Y:S01]  /*45f0*/  S2R R108, SR_TID.X ;  /* 0x00000000006c7919 */ /* 0x000ee20000002100 */
[----:B------:R-:W-:Y:S04]  /*4600*/  IMAD.U32 R92, RZ, RZ, UR32 ;  /* 0x00000020ff5c7e24 */ /* 0x000fe8000f8e00ff */
[----:B------:R-:W-:Y:S02]  /*4610*/  @!P4 IMAD R0, R0, 0x40, R85 ;  /* 0x000000400000c824 */ /* 0x000fe400078e0255 */
[----:B------:R-:W-:Y:S03]  /*4620*/  IMAD.WIDE.U32 R94, R94, -0x326172a9, RZ ;  /* 0xcd9e8d575e5e7825 */ /* 0x000fe600078e00ff */
[CC--:B------:R-:W-:Y:S02]  /*4630*/  @!P4 ISETP.GE.AND P1, PT, R0.reuse, R88.reuse, PT ;  /* 0x000000580000c20c */ /* 0x0c0fe40003f26270 */
[----:B------:R-:W-:Y:S02]  /*4640*/  @!P4 IADD3 R90, R0, 0x1, RZ ;  /* 0x00000001005ac810 */ /* 0x000fe40007ffe0ff */
[----:B------:R-:W-:Y:S02]  /*4650*/  @!P4 FSEL R4, R4, -INF , !P1 ;  /* 0xff8000000404c808 */ /* 0x000fe40004800000 */
[----:B------:R-:W-:Y:S02]  /*4660*/  @!P4 ISETP.GE.AND P1, PT, R90, R88, PT ;  /* 0x000000585a00c20c */ /* 0x000fe40003f26270 */
[----:B-1----:R-:W-:Y:S01]  /*4670*/  SHF.R.S32.HI R107, RZ, 0x1f, R107 ;  /* 0x0000001fff6b7819 */ /* 0x002fe2000001146b */
[--C-:B------:R-:W-:Y:S01]  /*4680*/  FFMA.FTZ R85, R4, c[0x0][0x23c], -R89.reuse ;  /* 0x00008f0004557a23 */ /* 0x100fe20000010859 */
[----:B------:R-:W-:Y:S02]  /*4690*/  @!P4 FSEL R5, R5, -INF , !P1 ;  /* 0xff8000000505c808 */ /* 0x000fe40004800000 */
[----:B------:R-:W-:Y:S01]  /*46a0*/  @!P4 IADD3 R4, R84, 0x8, RZ ;  /* 0x000000085404c810 */ /* 0x000fe20007ffe0ff */
[----:B------:R1:W-:Y:S01]  /*46b0*/  MUFU.EX2 R103, R85 ;  /* 0x0000005500677308 */ /* 0x0003e20000000800 */
[----:B---3--:R-:W-:Y:S01]  /*46c0*/  LEA.HI R107, R107, R108, RZ, 0x7 ;  /* 0x0000006c6b6b7211 */ /* 0x008fe200078f38ff */
[----:B------:R-:W-:Y:S01]  /*46d0*/  FFMA.FTZ R91, R5, c[0x0][0x23c], -R89 ;  /* 0x00008f00055b7a23 */ /* 0x000fe20000010859 */
[----:B------:R-:W-:Y:S02]  /*46e0*/  @!P4 IMNMX R4, R4, UR24, PT ;  /* 0x000000180404cc17 */ /* 0x000fe4000b800200 */
[----:B------:R-:W-:Y:S02]  /*46f0*/  SHF.R.S32.HI R107, RZ, 0x7, R107 ;  /* 0x00000007ff6b7819 */ /* 0x000fe4000001146b */
[-C--:B------:R-:W-:Y:S02]  /*4700*/  @!P4 ISETP.GE.AND P1, PT, R0, R4.reuse, PT ;  /* 0x000000040000c20c */ /* 0x080fe40003f26270 */
[----:B------:R-:W-:Y:S01]  /*4710*/  FSEL R5, R93, RZ, P0 ;  /* 0x000000ff5d057208 */ /* 0x000fe20000000000 */
[----:B------:R-:W-:Y:S01]  /*4720*/  IMAD R92, R92, 0x2, R107 ;  /* 0x000000025c5c7824 */ /* 0x000fe200078e026b */
[----:B------:R-:W-:Y:S01]  /*4730*/  @!P4 FSEL R6, R6, -INF , !P1 ;  /* 0xff8000000606c808 */ /* 0x000fe20004800000 */
[----:B------:R3:W-:Y:S01]  /*4740*/  MUFU.EX2 R107, R91 ;  /* 0x0000005b006b7308 */ /* 0x0007e20000000800 */
[----:B------:R-:W-:Y:S03]  /*4750*/  @!P4 ISETP.GE.AND P0, PT, R90, R4, PT ;  /* 0x000000045a00c20c */ /* 0x000fe60003f06270 */
[--C-:B------:R-:W-:Y:S01]  /*4760*/  FFMA.FTZ R6, R6, c[0x0][0x23c], -R5.reuse ;  /* 0x00008f0006067a23 */ /* 0x100fe20000010805 */
[----:B------:R-:W-:Y:S05]  /*4770*/  @!P4 FSEL R7, R7, -INF , !P0 ;  /* 0xff8000000707c808 */ /* 0x000fea0004000000 */
[----:B------:R4:W-:Y:S01]  /*4780*/  MUFU.EX2 R109, R6 ;  /* 0x00000006006d7308 */ /* 0x0009e20000000800 */
[----:B------:R-:W-:Y:S01]  /*4790*/  FFMA.FTZ R7, R7, c[0x0][0x23c], -R5 ;  /* 0x00008f0007077a23 */ /* 0x000fe20000010805 */
[----:B-1----:R-:W1:Y:S08]  /*47a0*/  LDSM.16.M88.4 R84, [R216+0x1e800] ;  /* 0x01e80000d854783b */ /* 0x002e700000000200 */
[----:B------:R1:W-:Y:S01]  /*47b0*/  MUFU.EX2 R108, R7 ;  /* 0x00000007006c7308 */ /* 0x0003e20000000800 */
[----:B---3--:R-:W-:Y:S05]  /*47c0*/  LOP3.LUT R91, R251, UR14, R92, 0x96, !PT ;  /* 0x0000000efb5b7c12 */ /* 0x008fea000f8e965c */
[----:B------:R-:W-:Y:S05]  /*47d0*/  IMAD.WIDE.U32 R90, R91, -0x326172a9, RZ ;  /* 0xcd9e8d575b5a7825 */ /* 0x000fea00078e00ff */
[----:B------:R-:W-:Y:S01]  /*47e0*/  LOP3.LUT R94, R91, UR30, R94, 0x96, !PT ;  /* 0x0000001e5b5e7c12 */ /* 0x000fe2000f8e965e */
[C---:B-1----:R-:W-:Y:S08]  /*47f0*/  HMMA.16816.F32.BF16 R12, R96.reuse, R84, R12 ;  /* 0x00000054600c723c */ /* 0x042ff0000004180c */
[----:B------:R-:W-:Y:S04]  /*4800*/  HMMA.16816.F32.BF16 R16, R96, R86, R16 ;  /* 0x000000566010723c */ /* 0x000fe80000041810 */
[----:B--2---:R-:W-:Y:S01]  /*4810*/  LOP3.LUT R92, R95, UR15, R100, 0x96, !PT ;  /* 0x0000000f5f5c7c12 */ /* 0x004fe2000f8e9664 */
[----:B------:R-:W-:Y:S01]  /*4820*/  IMAD.WIDE.U32 R94, R94, -0x2daee0ad, RZ ;  /* 0xd2511f535e5e7825 */ /* 0x000fe200078e00ff */
[----:B------:R-:W-:Y:S03]  /*4830*/  @!P4 IADD3 R100, R0, 0x8, RZ ;  /* 0x000000080064c810 */ /* 0x000fe60007ffe0ff */
[----:B------:R-:W-:Y:S01]  /*4840*/  IMAD.WIDE.U32 R92, R92, -0x2daee0ad, RZ ;  /* 0xd2511f535c5c7825 */ /* 0x000fe200078e00ff */
[-C--:B------:R-:W-:Y:S04]  /*4850*/  @!P4 ISETP.GE.AND P0, PT, R100, R88.reuse, PT ;  /* 0x000000586400c20c */ /* 0x080fe80003f06270 */
[----:B------:R-:W-:Y:S02]  /*4860*/  @!P4 FSEL R8, R8, -INF , !P0 ;  /* 0xff8000000808c808 */ /* 0x000fe40004000000 */
[----:B----4-:R-:W-:Y:S02]  /*4870*/  LOP3.LUT R6, R93, UR29, R250, 0x96, !PT ;  /* 0x0000001d5d067c12 */ /* 0x010fe4000f8e96fa */
[----:B------:R-:W-:Y:S01]  /*4880*/  @!P4 IADD3 R93, R0, 0x9, RZ ;  /* 0x00000009005dc810 */ /* 0x000fe20007ffe0ff */
[----:B------:R-:W-:Y:S01]  /*4890*/  FFMA.FTZ R8, R8, c[0x0][0x23c], -R89 ;  /* 0x00008f0008087a23 */ /* 0x000fe20000010859 */
[----:B------:R-:W-:Y:S01]  /*48a0*/  LOP3.LUT R91, R95, UR27, R92, 0x96, !PT ;  /* 0x0000001b5f5b7c12 */ /* 0x000fe2000f8e965c */
[----:B------:R-:W-:Y:S01]  /*48b0*/  IMAD.WIDE.U32 R6, R6, -0x326172a9, RZ ;  /* 0xcd9e8d5706067825 */ /* 0x000fe200078e00ff */
        /* <DEDUP_REMOVED lines=277> */
[C---:B------:R-:W-:Y:S02]  /*5a10*/  LEA R234, P0, R110.reuse, R234, 0x2 ;  /* 0x000000ea6eea7211 */ /* 0x040fe400078010ff */
[-C--:B------:R-:W-:Y:S02]  /*5a20*/  FSEL R9, R9, R92.reuse, P5 ;  /* 0x0000005c09097208 */ /* 0x080fe40002800000 */
[----:B------:R-:W-:Y:S02]  /*5a30*/  LEA.HI.X.SX32 R235, R110, R235, 0x2, P0 ;  /* 0x000000eb6eeb7211 */ /* 0x000fe400000f16ff */
[----:B------:R-:W-:Y:S01]  /*5a40*/  FSETP.GE.FTZ.AND P0, PT, R106, RZ, PT ;  /* 0x000000ff6a00720b */ /* 0x000fe20003f16000 */
[C---:B-1----:R-:W-:Y:S08]  /*5a50*/  HMMA.16816.F32.BF16 R12, R84.reuse, R88, R12 ;  /* 0x00000058540c723c */ /* 0x042ff0000004180c */
[----:B------:R-:W-:Y:S07]  /*5a60*/  HMMA.16816.F32.BF16 R16, R84, R90, R16 ;  /* 0x0000005a5410723c */ /* 0x000fee0000041810 */
[----:B------:R-:W-:Y:S09]  /*5a70*/  FMUL.FTZ R86, R104, R9 ;  /* 0x0000000968567220 */ /* 0x000ff20000410000 */
        /* <DEDUP_REMOVED lines=12> */
[C---:B------:R-:W-:Y:S01]  /*5b40*/  FADD.FTZ R7, -R0.reuse, R11 ;  /* 0x0000000b00077221 */ /* 0x040fe20000010100 */
        /* <DEDUP_REMOVED lines=12> */
[----:B------:R-:W-:Y:S01]  /*5c10*/  FSETP.GE.FTZ.AND P2, PT, R96, RZ, PT ;  /* 0x000000ff6000720b */ /* 0x000fe20003f56000 */
[----:B------:R-:W-:Y:S01]  /*5c20*/  FADD.FTZ R6, -R0, R14 ;  /* 0x0000000e00067221 */ /* 0x000fe20000010100 */
[----:B------:R-:W-:Y:S01]  /*5c30*/  FSEL R7, R7, R0, P0 ;  /* 0x0000000007077208 */ /* 0x000fe20000000000 */
[----:B------:R-:W-:Y:S01]  /*5c40*/  FMUL.FTZ R14, R106, R4 ;  /* 0x000000046a0e7220 */ /* 0x000fe20000410000 */
[----:B------:R-:W-:Y:S01]  /*5c50*/  PLOP3.LUT P0, PT, PT, PT, UP2, 0x80, 0x0 ;  /* 0x000000000000781c */ /* 0x000fe20003f0f028 */
        /* <DEDUP_REMOVED lines=38> */
.L_x_847:
        /* <DEDUP_REMOVED lines=36> */
[-C--:B------:R-:W-:Y:S08]  /*6100*/  HMMA.16816.F32.BF16 R60, R12, R86.reuse, R60 ;  /* 0x000000560c3c723c */ /* 0x080ff0000004183c */
[C---:B------:R-:W-:Y:S01]  /*6110*/  HMMA.16816.F32.BF16 R64, R4.reuse, R86, R64 ;  /* 0x000000560440723c */ /* 0x040fe20000041840 */
[----:B------:R-:W2:Y:S07]  /*6120*/  LDSM.16.MT88.4 R84, [R220+0x2a800] ;  /* 0x02a80000dc54783b */ /* 0x000eae0000004200 */
[-C--:B-----5:R-:W-:Y:S08]  /*6130*/  HMMA.16816.F32.BF16 R68, R4, R88.reuse, R68 ;  /* 0x000000580444723c */ /* 0x0a0ff00000041844 */
[C---:B------:R-:W-:Y:S08]  /*6140*/  HMMA.16816.F32.BF16 R72, R12.reuse, R88, R72 ;  /* 0x000000580c48723c */ /* 0x040ff00000041848 */
[-C--:B------:R-:W-:Y:S01]  /*6150*/  HMMA.16816.F32.BF16 R76, R12, R90.reuse, R76 ;  /* 0x0000005a0c4c723c */ /* 0x080fe2000004184c */
[----:B------:R-:W-:Y:S07]  /*6160*/  LDSM.16.MT88.4 R12, [R0+0x14800] ;  /* 0x01480000000c783b */ /* 0x000fee0000004200 */
        /* <DEDUP_REMOVED lines=17> */
[----:B------:R-:W1:Y:S07]  /*6280*/  LDSM.16.MT88.4 R12, [R0+0x11000] ;  /* 0x01100000000c783b */ /* 0x000e6e0000004200 */
[-C--:B----4-:R-:W-:Y:S08]  /*6290*/  HMMA.16816.F32.BF16 R68, R8, R88.reuse, R68 ;  /* 0x000000580844723c */ /* 0x090ff00000041844 */
        /* <DEDUP_REMOVED lines=21> */
[-C--:B---3--:R-:W-:Y:S08]  /*63f0*/  HMMA.16816.F32.BF16 R68, R4, R88.reuse, R68 ;  /* 0x000000580444723c */ /* 0x088ff00000041844 */
        /* <DEDUP_REMOVED lines=11> */
[-C--:B---3--:R-:W-:Y:S08]  /*64b0*/  HMMA.16816.F32.BF16 R36, R8, R4.reuse, R36 ;  /* 0x000000040824723c */ /* 0x088ff00000041824 */
[C---:B------:R-:W-:Y:S08]  /*64c0*/  HMMA.16816.F32.BF16 R40, R84.reuse, R4, R40 ;  /* 0x000000045428723c */ /* 0x040ff00000041828 */
[-C--:B------:R-:W-:Y:S08]  /*64d0*/  HMMA.16816.F32.BF16 R44, R84, R6.reuse, R44 ;  /* 0x00000006542c723c */ /* 0x080ff0000004182c */
[C---:B------:R-:W-:Y:S08]  /*64e0*/  HMMA.16816.F32.BF16 R48, R8.reuse, R6, R48 ;  /* 0x000000060830723c */ /* 0x040ff00000041830 */
[-C--:B------:R-:W-:Y:S08]  /*64f0*/  HMMA.16816.F32.BF16 R52, R8, R16.reuse, R52 ;  /* 0x000000100834723c */ /* 0x080ff00000041834 */
        /* <DEDUP_REMOVED lines=29> */
.L_x_848:
[----:B------:R-:W-:Y:S01]  /*66d0*/  LDSM.16.M88.4 R128, [R227] ;  /* 0x00000000e380783b */ /* 0x000fe20000000200 */
[----:B------:R-:W-:Y:S02]  /*66e0*/  @UP2 UIADD3 UR10, UP0, UR8, -0x100, URZ ;  /* 0xffffff00080a2890 */ /* 0x000fe4000ff1e03f */
[----:B------:R-:W-:Y:S02]  /*66f0*/  UISETP.GT.AND UP1, UPT, UR6, UR13, UPT ;  /* 0x0000000d0600728c */ /* 0x000fe4000bf24270 */
[----:B------:R-:W2:Y:S01]  /*6700*/  LDSM.16.MT88.4 R16, [R0+0x18000] ;  /* 0x018000000010783b */ /* 0x000ea20000004200 */
[----:B------:R-:W-:Y:S02]  /*6710*/  @UP2 UIADD3.X UR7, UR9, -0x1, URZ, UP0, !UPT ;  /* 0xffffffff09072890 */ /* 0x000fe400087fe43f */
[----:B------:R-:W-:Y:S02]  /*6720*/  @UP2 UMOV UR8, UR10 ;  /* 0x0000000a00082c82 */ /* 0x000fe40008000000 */
[----:B------:R-:W3:Y:S03]  /*6730*/  LDSM.16.M88.4 R124, [R227+0x1000] ;  /* 0x00100000e37c783b */ /* 0x000ee60000000200 */
[----:B------:R-:W-:Y:S02]  /*6740*/  @UP2 UMOV UR9, UR7 ;  /* 0x0000000700092c82 */ /* 0x000fe40008000000 */
[----:B------:R-:W4:Y:S01]  /*6750*/  LDSM.16.MT88.4 R96, [R0+0x1a000] ;  /* 0x01a000000060783b */ /* 0x000f220000004200 */
[----:B------:R-:W-:Y:S02]  /*6760*/  ULOP3.LUT UR7, UR6, 0x1, URZ, 0xc0, !UPT ;  /* 0x0000000106077892 */ /* 0x000fe4000f8ec03f */
[----:B------:R-:W-:Y:S02]  /*6770*/  UIADD3 UR6, UR6, -0x1, URZ ;  /* 0xffffffff06067890 */ /* 0x000fe4000fffe03f */
[----:B------:R-:W1:Y:S01]  /*6780*/  LDSM.16.MT88.4 R112, [R0+0x1c000] ;  /* 0x01c000000070783b */ /* 0x000e620000004200 */
[----:B------:R-:W-:Y:S04]  /*6790*/  UISETP.NE.U32.AND UP0, UPT, UR7, 0x1, UPT ;  /* 0x000000010700788c */ /* 0x000fe8000bf05070 */
        /* <DEDUP_REMOVED lines=72> */
[C---:B------:R-:W-:Y:S07]  /*6c20*/  HMMA.16816.F32.BF16 R88, R212.reuse, R196, R88 ;  /* 0x000000c4d458723c */ /* 0x040fee0000041858 */
[C---:B------:R-:W-:Y:S01]  /*6c30*/  LEA R196, P1, R238.reuse, R234, 0x2 ;  /* 0x000000eaeec47211 */ /* 0x040fe200078210ff */
[-C--:B------:R-:W-:Y:S01]  /*6c40*/  HMMA.16816.F32.BF16 R92, R212, R198.reuse, R92 ;  /* 0x000000c6d45c723c */ /* 0x080fe2000004185c */
[----:B-1----:R-:W-:Y:S03]  /*6c50*/  IMAD.MOV.U32 R0, RZ, RZ, 0x4 ;  /* 0x00000004ff007424 */ /* 0x002fe600078e00ff */
[-C--:B------:R-:W-:Y:S04]  /*6c60*/  LEA.HI.X.SX32 R197, R238, R235.reuse, 0x2, P1 ;  /* 0x000000ebeec57211 */ /* 0x080fe800008f16ff */
[C---:B------:R-:W-:Y:S07]  /*6c70*/  HMMA.16816.F32.BF16 R96, R200.reuse, R198, R96 ;  /* 0x000000c6c860723c */ /* 0x040fee0000041860 */
[----:B------:R-:W-:Y:S01]  /*6c80*/  @P0 IMAD.WIDE R198, R239, R0, UR8 ;  /* 0x00000008efc60e25 */ /* 0x000fe2000f8e0200 */
[-C--:B----4-:R-:W-:Y:S04]  /*6c90*/  HMMA.16816.F32.BF16 R100, R200, R208.reuse, R100 ;  /* 0x000000d0c864723c */ /* 0x090fe80000041864 */
[----:B------:R1:W5:Y:S01]  /*6ca0*/  @P0 LDG.E R248, [R198.64] ;  /* 0x00000004c6f80981 */ /* 0x000362000c1e1900 */
[----:B------:R-:W-:Y:S03]  /*6cb0*/  IMAD.MOV.U32 R0, RZ, RZ, c[0x0][0x22c] ;  /* 0x00008b00ff007624 */ /* 0x000fe600078e00ff */
[C---:B------:R-:W-:Y:S01]  /*6cc0*/  HMMA.16816.F32.BF16 R104, R212.reuse, R208, R104 ;  /* 0x000000d0d468723c */ /* 0x040fe20000041868 */
[----:B------:R1:W5:Y:S03]  /*6cd0*/  @P0 LDG.E R249, [R198.64+0x20] ;  /* 0x00002004c6f90981 */ /* 0x000366000c1e1900 */
[----:B------:R-:W-:Y:S02]  /*6ce0*/  IMAD R0, R0, c[0x0][0x1c0], RZ ;  /* 0x0000700000007a24 */ /* 0x000fe400078e02ff */
[----:B------:R-:W-:Y:S01]  /*6cf0*/  RED.E.ADD.F32.FTZ.RN.STRONG.GPU [R234.64], R4 ;  /* 0x00000004ea00798e */ /* 0x000fe2000c10e784 */
[----:B------:R-:W-:Y:S01]  /*6d00*/  IMAD.MOV.U32 R208, RZ, RZ, c[0x0][0x22c] ;  /* 0x00008b00ffd07624 */ /* 0x000fe200078e00ff */
[-C--:B------:R-:W-:Y:S01]  /*6d10*/  HMMA.16816.F32.BF16 R108, R212, R210.reuse, R108 ;  /* 0x000000d2d46c723c */ /* 0x080fe2000004186c */
[----:B------:R-:W-:Y:S02]  /*6d20*/  IMAD.MOV.U32 R209, RZ, RZ, c[0x0][0x22c] ;  /* 0x00008b00ffd17624 */ /* 0x000fe400078e00ff */
[----:B------:R-:W-:Y:S01]  /*6d30*/  RED.E.ADD.F32.FTZ.RN.STRONG.GPU [R196.64], R5 ;  /* 0x00000005c400798e */ /* 0x000fe2000c10e784 */
[----:B------:R-:W-:Y:S02]  /*6d40*/  IMAD.SHL.U32 R0, R0, 0x10, RZ ;  /* 0x0000001000007824 */ /* 0x000fe400078e00ff */
[----:B------:R-:W-:Y:S02]  /*6d50*/  IMAD R208, R208, c[0x0][0x1c0], RZ ;  /* 0x00007000d0d07a24 */ /* 0x000fe400078e02ff */
[C---:B------:R-:W-:Y:S04]  /*6d60*/  HMMA.16816.F32.BF16 R112, R200.reuse, R210, R112 ;  /* 0x000000d2c870723c */ /* 0x040fe80000041870 */
[----:B------:R-:W-:Y:S02]  /*6d70*/  IMAD R208, R208, 0x18, RZ ;  /* 0x00000018d0d07824 */ /* 0x000fe400078e02ff */
[----:B------:R-:W-:Y:S02]  /*6d80*/  IMAD R209, R209, c[0x0][0x1c0], RZ ;  /* 0x00007000d1d17a24 */ /* 0x000fe400078e02ff */
[-C--:B--2---:R-:W-:Y:S01]  /*6d90*/  HMMA.16816.F32.BF16 R116, R200, R204.reuse, R116 ;  /* 0x000000ccc874723c */ /* 0x084fe20000041874 */
[----:B------:R-:W-:Y:S03]  /*6da0*/  IMAD.MOV.U32 R211, RZ, RZ, c[0x0][0x22c] ;  /* 0x00008b00ffd37624 */ /* 0x000fe600078e00ff */
[CC--:B-1----:R-:W-:Y:S01]  /*6db0*/  LEA R198, P0, R0.reuse, R234.reuse, 0x2 ;  /* 0x000000ea00c67211 */ /* 0x0c2fe200078010ff */
[----:B------:R-:W-:Y:S02]  /*6dc0*/  IMAD R209, R209, 0x28, RZ ;  /* 0x00000028d1d17824 */ /* 0x000fe400078e02ff */
[----:B------:R-:W-:Y:S01]  /*6dd0*/  IMAD R211, R211, c[0x0][0x1c0], RZ ;  /* 0x00007000d3d37a24 */ /* 0x000fe200078e02ff */
[C---:B------:R-:W-:Y:S01]  /*6de0*/  HMMA.16816.F32.BF16 R120, R212.reuse, R204, R120 ;  /* 0x000000ccd478723c */ /* 0x040fe20000041878 */
[----:B------:R-:W2:Y:S03]  /*6df0*/  LDL R205, [R1+0x14] ;  /* 0x0000140001cd7983 */ /* 0x000ea60000100800 */
[-C--:B------:R-:W-:Y:S01]  /*6e00*/  LEA.HI.X.SX32 R199, R0, R235.reuse, 0x2, P0 ;  /* 0x000000eb00c77211 */ /* 0x080fe200000f16ff */
[----:B------:R-:W-:Y:S01]  /*6e10*/  IMAD.SHL.U32 R211, R211, 0x20, RZ ;  /* 0x00000020d3d37824 */ /* 0x000fe200078e00ff */
[----:B------:R-:W3:Y:S01]  /*6e20*/  LDL R204, [R1+0x2c] ;  /* 0x00002c0001cc7983 */ /* 0x000ee20000100800 */
[----:B------:R-:W-:Y:S01]  /*6e30*/  IMAD.MOV.U32 R210, RZ, RZ, c[0x0][0x22c] ;  /* 0x00008b00ffd27624 */ /* 0x000fe200078e00ff */
[-C--:B------:R-:W-:Y:S03]  /*6e40*/  HMMA.16816.F32.BF16 R124, R212, R206.reuse, R124 ;  /* 0x000000ced47c723c */ /* 0x080fe6000004187c */
[----:B------:R1:W-:Y:S01]  /*6e50*/  RED.E.ADD.F32.FTZ.RN.STRONG.GPU [R198.64], R6 ;  /* 0x00000006c600798e */ /* 0x0003e2000c10e784 */
[----:B------:R-:W-:Y:S04]  /*6e60*/  IMAD R210, R210, c[0x0][0x1c0], RZ ;  /* 0x00007000d2d27a24 */ /* 0x000fe800078e02ff */
[----:B------:R-:W-:Y:S04]  /*6e70*/  HMMA.16816.F32.BF16 R128, R200, R206, R128 ;  /* 0x000000cec880723c */ /* 0x000fe80000041880 */
[----:B------:R-:W-:Y:S03]  /*6e80*/  IMAD R210, R210, 0x38, RZ ;  /* 0x00000038d2d27824 */ /* 0x000fe600078e02ff */
[CC--:B------:R-:W-:Y:S02]  /*6e90*/  LEA R202, P1, R208.reuse, R234.reuse, 0x2 ;  /* 0x000000ead0ca7211 */ /* 0x0c0fe400078210ff */
[CC--:B------:R-:W-:Y:S03]  /*6ea0*/  LEA R200, P0, R211.reuse, R234.reuse, 0x2 ;  /* 0x000000ead3c87211 */ /* 0x0c0fe600078010ff */
[-C--:B------:R-:W-:Y:S01]  /*6eb0*/  LEA.HI.X.SX32 R203, R208, R235.reuse, 0x2, P1 ;  /* 0x000000ebd0cb7211 */ /* 0x080fe200008f16ff */
[----:B------:R-:W-:Y:S01]  /*6ec0*/  IMAD.MOV.U32 R208, RZ, RZ, c[0x0][0x22c] ;  /* 0x00008b00ffd07624 */ /* 0x000fe200078e00ff */
[-C--:B------:R-:W-:Y:S03]  /*6ed0*/  LEA.HI.X.SX32 R201, R211, R235.reuse, 0x2, P0 ;  /* 0x000000ebd3c97211 */ /* 0x080fe600000f16ff */
[----:B------:R4:W-:Y:S01]  /*6ee0*/  RED.E.ADD.F32.FTZ.RN.STRONG.GPU [R202.64], R7 ;  /* 0x00000007ca00798e */ /* 0x0009e2000c10e784 */
[----:B------:R-:W-:Y:S01]  /*6ef0*/  IMAD R208, R208, c[0x0][0x1c0], RZ ;  /* 0x00007000d0d07a24 */ /* 0x000fe200078e02ff */
[CC--:B-1----:R-:W-:Y:S03]  /*6f00*/  LEA R198, P2, R209.reuse, R234.reuse, 0x2 ;  /* 0x000000ead1c67211 */ /* 0x0c2fe600078410ff */
[----:B------:R-:W-:Y:S01]  /*6f10*/  RED.E.ADD.F32.FTZ.RN.STRONG.GPU [R200.64], R8 ;  /* 0x00000008c800798e */ /* 0x000fe2000c10e784 */
[----:B------:R-:W-:Y:S01]  /*6f20*/  IMAD R208, R208, 0x30, RZ ;  /* 0x00000030d0d07824 */ /* 0x000fe200078e02ff */
[-C--:B------:R-:W-:Y:S02]  /*6f30*/  LEA R6, P0, R210, R234.reuse, 0x2 ;  /* 0x000000ead2067211 */ /* 0x080fe400078010ff */
[-C--:B------:R-:W-:Y:S01]  /*6f40*/  LEA.HI.X.SX32 R199, R209, R235.reuse, 0x2, P2 ;  /* 0x000000ebd1c77211 */ /* 0x080fe200010f16ff */
[----:B------:R-:W-:Y:S01]  /*6f50*/  IMAD.MOV.U32 R209, RZ, RZ, c[0x0][0x22c] ;  /* 0x00008b00ffd17624 */ /* 0x000fe200078e00ff */
[CC--:B------:R-:W-:Y:S03]  /*6f60*/  LEA R4, P1, R208.reuse, R234.reuse, 0x2 ;  /* 0x000000ead0047211 */ /* 0x0c0fe600078210ff */
[----:B------:R1:W-:Y:S01]  /*6f70*/  RED.E.ADD.F32.FTZ.RN.STRONG.GPU [R198.64], R9 ;  /* 0x00000009c600798e */ /* 0x0003e2000c10e784 */
[-C--:B------:R-:W-:Y:S01]  /*6f80*/  LEA.HI.X.SX32 R5, R208, R235.reuse, 0x2, P1 ;  /* 0x000000ebd0057211 */ /* 0x080fe200008f16ff */
[----:B------:R-:W-:Y:S02]  /*6f90*/  IMAD.MOV.U32 R208, RZ, RZ, c[0x0][0x22c] ;  /* 0x00008b00ffd07624 */ /* 0x000fe400078e00ff */
[----:B------:R-:W-:Y:S02]  /*6fa0*/  IMAD R209, R209, c[0x0][0x1c0], RZ ;  /* 0x00007000d1d17a24 */ /* 0x000fe400078e02ff */
[----:B------:R1:W-:Y:S01]  /*6fb0*/  RED.E.ADD.F32.FTZ.RN.STRONG.GPU [R4.64], R10 ;  /* 0x0000000a0400798e */ /* 0x0003e2000c10e784 */
[----:B------:R-:W-:Y:S02]  /*6fc0*/  IMAD R208, R208, c[0x0][0x1c0], RZ ;  /* 0x00007000d0d07a24 */ /* 0x000fe400078e02ff */
[----:B------:R-:W-:Y:S02]  /*6fd0*/  IMAD.SHL.U32 R209, R209, 0x10, RZ ;  /* 0x00000010d1d17824 */ /* 0x000fe400078e00ff */
[----:B------:R-:W-:Y:S01]  /*6fe0*/  IMAD.SHL.U32 R208, R208, 0x10, RZ ;  /* 0x00000010d0d07824 */ /* 0x000fe200078e00ff */
[-C--:B----4-:R-:W-:Y:S02]  /*6ff0*/  LEA.HI.X.SX32 R7, R210, R235.reuse, 0x2, P0 ;  /* 0x000000ebd2077211 */ /* 0x090fe400000f16ff */
[C---:B------:R-:W-:Y:S02]  /*7000*/  IADD3 R210, R209.reuse, 0x20, RZ ;  /* 0x00000020d1d27810 */ /* 0x040fe40007ffe0ff */
[----:B------:R-:W-:Y:S01]  /*7010*/  IADD3 R208, R208, 0x20, RZ ;  /* 0x00000020d0d07810 */ /* 0x000fe20007ffe0ff */
[----:B------:R4:W-:Y:S02]  /*7020*/  RED.E.ADD.F32.FTZ.RN.STRONG.GPU [R6.64], R11 ;  /* 0x0000000b0600798e */ /* 0x0009e4000c10e784 */
[----:B------:R-:W-:Y:S03]  /*7030*/  IMAD.IADD R210, R238, 0x1, R210 ;  /* 0x00000001eed27824 */ /* 0x000fe600078e02d2 */
[----:B------:R-:W-:Y:S05]  /*7040*/  RED.E.ADD.F32.FTZ.RN.STRONG.GPU [R234.64+0x80], R16 ;  /* 0x00008010ea00798e */ /* 0x000fea000c10e784 */
[----:B-1----:R-:W3:Y:S05]  /*7050*/  LDL R199, [R1+0x10] ;  /* 0x0000100001c77983 */ /* 0x002eea0000100800 */
[----:B------:R-:W3:Y:S01]  /*7060*/  LDL R198, [R1+0x28] ;  /* 0x0000280001c67983 */ /* 0x000ee20000100800 */
[CC--:B------:R-:W-:Y:S04]  /*7070*/  LEA R4, P0, R208.reuse, R234.reuse, 0x2 ;  /* 0x000000ead0047211 */ /* 0x0c0fe800078010ff */
[----:B------:R-:W-:Y:S01]  /*7080*/  RED.E.ADD.F32.FTZ.RN.STRONG.GPU [R196.64+0x80], R17 ;  /* 0x00008011c400798e */ /* 0x000fe2000c10e784 */
[-C--:B------:R-:W-:Y:S02]  /*7090*/  LEA.HI.X.SX32 R5, R208, R235.reuse, 0x2, P0 ;  /* 0x000000ebd0057211 */ /* 0x080fe400000f16ff */
[C---:B------:R-:W-:Y:S02]  /*70a0*/  IADD3 R208, R209.reuse, 0x20, RZ ;  /* 0x00000020d1d07810 */ /* 0x040fe40007ffe0ff */
[----:B------:R-:W-:Y:S01]  /*70b0*/  IADD3 R209, R209, 0x20, RZ ;  /* 0x00000020d1d17810 */ /* 0x000fe20007ffe0ff */
[----:B------:R-:W-:Y:S01]  /*70c0*/  RED.E.ADD.F32.FTZ.RN.STRONG.GPU [R4.64], R18 ;  /* 0x000000120400798e */ /* 0x000fe2000c10e784 */
[-C--:B----4-:R-:W-:Y:S01]  /*70d0*/  LEA R6, P1, R210, R234.reuse, 0x2 ;  /* 0x000000ead2067211 */ /* 0x090fe200078210ff */
[C---:B------:R-:W-:Y:S02]  /*70e0*/  IMAD.IADD R208, R238.reuse, 0x1, R208 ;  /* 0x00000001eed07824 */ /* 0x040fe400078e02d0 */
[----:B------:R-:W-:Y:S01]  /*70f0*/  IMAD.IADD R209, R238, 0x1, R209 ;  /* 0x00000001eed17824 */ /* 0x000fe200078e02d1 */
[-C--:B------:R-:W-:Y:S01]  /*7100*/  LEA.HI.X.SX32 R7, R210, R235.reuse, 0x2, P1 ;  /* 0x000000ebd2077211 */ /* 0x080fe200008f16ff */
[C---:B------:R-:W-:Y:S02]  /*7110*/  IMAD.IADD R208, R238.reuse, 0x1, R208 ;  /* 0x00000001eed07824 */ /* 0x040fe400078e02d0 */
[C---:B------:R-:W-:Y:S02]  /*7120*/  IMAD.IADD R209, R238.reuse, 0x1, R209 ;  /* 0x00000001eed17824 */ /* 0x040fe400078e02d1 */
[----:B------:R-:W-:Y:S01]  /*7130*/  RED.E.ADD.F32.FTZ.RN.STRONG.GPU [R6.64], R19 ;  /* 0x000000130600798e */ /* 0x000fe2000c10e784 */
[----:B------:R-:W-:Y:S02]  /*7140*/  IMAD.IADD R208, R238, 0x1, R208 ;  /* 0x00000001eed07824 */ /* 0x000fe400078e02d0 */
[CC--:B------:R-:W-:Y:S03]  /*7150*/  LEA R10, P0, R209.reuse, R234.reuse, 0x2 ;  /* 0x000000ead10a7211 */ /* 0x0c0fe600078010ff */
[CC--:B------:R-:W-:Y:S02]  /*7160*/  LEA R8, P2, R208.reuse, R234.reuse, 0x2 ;  /* 0x000000ead0087211 */ /* 0x0c0fe400078410ff */
[-C--:B------:R-:W-:Y:S01]  /*7170*/  LEA.HI.X.SX32 R11, R209, R235.reuse, 0x2, P0 ;  /* 0x000000ebd10b7211 */ /* 0x080fe200000f16ff */
[----:B------:R-:W-:Y:S01]  /*7180*/  IMAD.MOV.U32 R209, RZ, RZ, c[0x0][0x22c] ;  /* 0x00008b00ffd17624 */ /* 0x000fe200078e00ff */
[-C--:B------:R-:W-:Y:S01]  /*7190*/  LEA.HI.X.SX32 R9, R208, R235.reuse, 0x2, P2 ;  /* 0x000000ebd0097211 */ /* 0x080fe200010f16ff */
[----:B------:R-:W-:Y:S02]  /*71a0*/  IMAD.MOV.U32 R208, RZ, RZ, c[0x0][0x22c] ;  /* 0x00008b00ffd07624 */ /* 0x000fe400078e00ff */
[----:B------:R1:W-:Y:S01]  /*71b0*/  RED.E.ADD.F32.FTZ.RN.STRONG.GPU [R10.64], R12 ;  /* 0x0000000c0a00798e */ /* 0x0003e2000c10e784 */
[----:B------:R-:W-:Y:S02]  /*71c0*/  IMAD R209, R209, c[0x0][0x1c0], RZ ;  /* 0x00007000d1d17a24 */ /* 0x000fe400078e02ff */
[----:B------:R-:W-:Y:S02]  /*71d0*/  IMAD R208, R208, c[0x0][0x1c0], RZ ;  /* 0x00007000d0d07a24 */ /* 0x000fe400078e02ff */
[----:B------:R4:W-:Y:S01]  /*71e0*/  RED.E.ADD.F32.FTZ.RN.STRONG.GPU [R8.64], R13 ;  /* 0x0000000d0800798e */ /* 0x0009e2000c10e784 */
[----:B------:R-:W-:Y:S02]  /*71f0*/  IMAD.SHL.U32 R209, R209, 0x10, RZ ;  /* 0x00000010d1d17824 */ /* 0x000fe400078e00ff */
[----:B------:R-:W-:Y:S03]  /*7200*/  IMAD.SHL.U32 R208, R208, 0x10, RZ ;  /* 0x00000010d0d07824 */ /* 0x000fe600078e00ff */
[C---:B------:R-:W-:Y:S02]  /*7210*/  IADD3 R202, R209.reuse, 0x40, RZ ;  /* 0x00000040d1ca7810 */ /* 0x040fe40007ffe0ff */
[----:B------:R-:W-:Y:S01]  /*7220*/  IADD3 R200, R208, 0x40, RZ ;  /* 0x00000040d0c87810 */ /* 0x000fe20007ffe0ff */
[----:B------:R-:W-:Y:S01]  /*7230*/  IMAD.MOV.U32 R208, RZ, RZ, c[0x0][0x22c] ;  /* 0x00008b00ffd07624 */ /* 0x000fe200078e00ff */
[----:B------:R-:W-:Y:S01]  /*7240*/  IADD3 R201, R209, 0x40, RZ ;  /* 0x00000040d1c97810 */ /* 0x000fe20007ffe0ff */
[----:B------:R-:W-:Y:S02]  /*7250*/  IMAD.IADD R202, R238, 0x1, R202 ;  /* 0x00000001eeca7824 */ /* 0x000fe400078e02ca */
[----:B------:R-:W-:Y:S02]  /*7260*/  IMAD R208, R208, c[0x0][0x1c0], RZ ;  /* 0x00007000d0d07a24 */ /* 0x000fe400078e02ff */
[----:B------:R-:W-:Y:S02]  /*7270*/  IMAD.IADD R201, R238, 0x1, R201 ;  /* 0x00000001eec97824 */ /* 0x000fe400078e02c9 */
[----:B------:R-:W-:Y:S02]  /*7280*/  IMAD.SHL.U32 R208, R208, 0x10, RZ ;  /* 0x00000010d0d07824 */ /* 0x000fe400078e00ff */
[----:B------:R-:W-:Y:S03]  /*7290*/  IMAD.IADD R201, R238, 0x1, R201 ;  /* 0x00000001eec97824 */ /* 0x000fe600078e02c9 */
[----:B-1----:R-:W-:Y:S01]  /*72a0*/  IADD3 R12, R208, 0x60, RZ ;  /* 0x00000060d00c7810 */ /* 0x002fe20007ffe0ff */
[----:B------:R-:W-:Y:S01]  /*72b0*/  IMAD.MOV.U32 R208, RZ, RZ, c[0x0][0x22c] ;  /* 0x00008b00ffd07624 */ /* 0x000fe200078e00ff */
[----:B----4-:R-:W4:Y:S03]  /*72c0*/  LDL R13, [R1+0x8] ;  /* 0x00000800010d7983 */ /* 0x010f260000100800 */
[----:B------:R-:W-:Y:S04]  /*72d0*/  IMAD R208, R208, c[0x0][0x1c0], RZ ;  /* 0x00007000d0d07a24 */ /* 0x000fe800078e02ff */
[----:B------:R-:W-:Y:S01]  /*72e0*/  IMAD.SHL.U32 R208, R208, 0x10, RZ ;  /* 0x00000010d0d07824 */ /* 0x000fe200078e00ff */
[CC--:B--2---:R-:W-:Y:S04]  /*72f0*/  LEA R4, P1, R205.reuse, R234.reuse, 0x2 ;  /* 0x000000eacd047211 */ /* 0x0c4fe800078210ff */
[-C--:B------:R-:W-:Y:S02]  /*7300*/  LEA.HI.X.SX32 R5, R205, R235.reuse, 0x2, P1 ;  /* 0x000000ebcd057211 */ /* 0x080fe400008f16ff */
[CC--:B---3--:R-:W-:Y:S03]  /*7310*/  LEA R6, P0, R204.reuse, R234.reuse, 0x2 ;  /* 0x000000eacc067211 */ /* 0x0c8fe600078010ff */
[----:B------:R1:W-:Y:S01]  /*7320*/  RED.E.ADD.F32.FTZ.RN.STRONG.GPU [R4.64], R14 ;  /* 0x0000000e0400798e */ /* 0x0003e2000c10e784 */
[-C--:B------:R-:W-:Y:S05]  /*7330*/  LEA.HI.X.SX32 R7, R204, R235.reuse, 0x2, P0 ;  /* 0x000000ebcc077211 */ /* 0x080fea00000f16ff */
[----:B------:R2:W-:Y:S05]  /*7340*/  RED.E.ADD.F32.FTZ.RN.STRONG.GPU [R6.64], R15 ;  /* 0x0000000f0600798e */ /* 0x0005ea000c10e784 */
[----:B------:R-:W-:Y:S05]  /*7350*/  RED.E.ADD.F32.FTZ.RN.STRONG.GPU [R234.64+0x100], R84 ;  /* 0x00010054ea00798e */ /* 0x000fea000c10e784 */
[----:B------:R-:W-:Y:S05]  /*7360*/  RED.E.ADD.F32.FTZ.RN.STRONG.GPU [R196.64+0x100], R85 ;  /* 0x00010055c400798e */ /* 0x000fea000c10e784 */
[----:B-1----:R-:W3:Y:S01]  /*7370*/  LDL R14, [R1+0x24] ;  /* 0x00002400010e7983 */ /* 0x002ee20000100800 */
[CC--:B------:R-:W-:Y:S04]  /*7380*/  LEA R4, P0, R200.reuse, R234.reuse, 0x2 ;  /* 0x000000eac8047211 */ /* 0x0c0fe800078010ff */
[-C--:B------:R-:W-:Y:S01]  /*7390*/  LEA.HI.X.SX32 R5, R200, R235.reuse, 0x2, P0 ;  /* 0x000000ebc8057211 */ /* 0x080fe200000f16ff */
[----:B--2---:R-:W2:Y:S01]  /*73a0*/  LDL R15, [R1+0xc] ;  /* 0x00000c00010f7983 */ /* 0x004ea20000100800 */
[----:B------:R-:W-:Y:S01]  /*73b0*/  IADD3 R200, R209, 0x40, RZ ;  /* 0x00000040d1c87810 */ /* 0x000fe20007ffe0ff */
[----:B------:R-:W-:Y:S01]  /*73c0*/  IMAD.MOV.U32 R209, RZ, RZ, c[0x0][0x22c] ;  /* 0x00008b00ffd17624 */ /* 0x000fe200078e00ff */
[-C--:B------:R-:W-:Y:S02]  /*73d0*/  LEA R6, P1, R202, R234.reuse, 0x2 ;  /* 0x000000eaca067211 */ /* 0x080fe400078210ff */
[----:B------:R1:W-:Y:S01]  /*73e0*/  RED.E.ADD.F32.FTZ.RN.STRONG.GPU [R4.64], R86 ;  /* 0x000000560400798e */ /* 0x0003e2000c10e784 */
[----:B------:R-:W-:Y:S01]  /*73f0*/  IMAD.IADD R200, R238, 0x1, R200 ;  /* 0x00000001eec87824 */ /* 0x000fe200078e02c8 */
[-C--:B------:R-:W-:Y:S01]  /*7400*/  LEA.HI.X.SX32 R7, R202, R235.reuse, 0x2, P1 ;  /* 0x000000ebca077211 */ /* 0x080fe200008f16ff */
[----:B------:R-:W-:Y:S01]  /*7410*/  IMAD R209, R209, c[0x0][0x1c0], RZ ;  /* 0x00007000d1d17a24 */ /* 0x000fe200078e02ff */
[CC--:B------:R-:W-:Y:S01]  /*7420*/  LEA R10, P0, R201.reuse, R234.reuse, 0x2 ;  /* 0x000000eac90a7211 */ /* 0x0c0fe200078010ff */
[C---:B------:R-:W-:Y:S02]  /*7430*/  IMAD.IADD R200, R238.reuse, 0x1, R200 ;  /* 0x00000001eec87824 */ /* 0x040fe400078e02c8 */
[----:B------:R1:W-:Y:S01]  /*7440*/  RED.E.ADD.F32.FTZ.RN.STRONG.GPU [R6.64], R87 ;  /* 0x000000570600798e */ /* 0x0003e2000c10e784 */
[-C--:B------:R-:W-:Y:S01]  /*7450*/  LEA.HI.X.SX32 R11, R201, R235.reuse, 0x2, P0 ;  /* 0x000000ebc90b7211 */ /* 0x080fe200000f16ff */
[----:B------:R-:W-:Y:S02]  /*7460*/  IMAD.IADD R200, R238, 0x1, R200 ;  /* 0x00000001eec87824 */ /* 0x000fe400078e02c8 */
[----:B------:R-:W-:Y:S02]  /*7470*/  IMAD.SHL.U32 R209, R209, 0x10, RZ ;  /* 0x00000010d1d17824 */ /* 0x000fe400078e00ff */
[----:B------:R-:W-:Y:S01]  /*7480*/  RED.E.ADD.F32.FTZ.RN.STRONG.GPU [R10.64], R88 ;  /* 0x000000580a00798e */ /* 0x000fe2000c10e784 */
[CC--:B------:R-:W-:Y:S02]  /*7490*/  LEA R8, P2, R200.reuse, R234.reuse, 0x2 ;  /* 0x000000eac8087211 */ /* 0x0c0fe400078410ff */
[C---:B------:R-:W-:Y:S02]  /*74a0*/  IADD3 R18, R209.reuse, 0x60, RZ ;  /* 0x00000060d1127810 */ /* 0x040fe40007ffe0ff */
[-C--:B------:R-:W-:Y:S02]  /*74b0*/  LEA.HI.X.SX32 R9, R200, R235.reuse, 0x2, P2 ;  /* 0x000000ebc8097211 */ /* 0x080fe400010f16ff */
[C---:B------:R-:W-:Y:S01]  /*74c0*/  IADD3 R17, R209.reuse, 0x60, RZ ;  /* 0x00000060d1117810 */ /* 0x040fe20007ffe0ff */
[C---:B------:R-:W-:Y:S01]  /*74d0*/  IMAD.IADD R18, R238.reuse, 0x1, R18 ;  /* 0x00000001ee127824 */ /* 0x040fe200078e0212 */
[----:B------:R-:W-:Y:S01]  /*74e0*/  IADD3 R16, R209, 0x60, RZ ;  /* 0x00000060d1107810 */ /* 0x000fe20007ffe0ff */
[----:B------:R1:W-:Y:S01]  /*74f0*/  RED.E.ADD.F32.FTZ.RN.STRONG.GPU [R8.64], R89 ;  /* 0x000000590800798e */ /* 0x0003e2000c10e784 */
[----:B------:R-:W-:Y:S02]  /*7500*/  IMAD.MOV.U32 R209, RZ, RZ, c[0x0][0x22c] ;  /* 0x00008b00ffd17624 */ /* 0x000fe400078e00ff */
[C---:B------:R-:W-:Y:S01]  /*7510*/  IMAD.IADD R17, R238.reuse, 0x1, R17 ;  /* 0x00000001ee117824 */ /* 0x040fe200078e0211 */
[CC--:B-1----:R-:W-:Y:S01]  /*7520*/  LEA R4, P1, R199.reuse, R234.reuse, 0x2 ;  /* 0x000000eac7047211 */ /* 0x0c2fe200078210ff */
[C---:B------:R-:W-:Y:S02]  /*7530*/  IMAD.IADD R16, R238.reuse, 0x1, R16 ;  /* 0x00000001ee107824 */ /* 0x040fe400078e0210 */
[C---:B------:R-:W-:Y:S01]  /*7540*/  IMAD.IADD R17, R238.reuse, 0x1, R17 ;  /* 0x00000001ee117824 */ /* 0x040fe200078e0211 */
[-C--:B------:R-:W-:Y:S01]  /*7550*/  LEA.HI.X.SX32 R5, R199, R235.reuse, 0x2, P1 ;  /* 0x000000ebc7057211 */ /* 0x080fe200008f16ff */
[----:B------:R-:W-:Y:S01]  /*7560*/  IMAD.IADD R16, R238, 0x1, R16 ;  /* 0x00000001ee107824 */ /* 0x000fe200078e0210 */
[-C--:B------:R-:W-:Y:S01]  /*7570*/  LEA R6, P0, R198, R234.reuse, 0x2 ;  /* 0x000000eac6067211 */ /* 0x080fe200078010ff */
[----:B------:R-:W-:Y:S02]  /*7580*/  IMAD R209, R209, c[0x0][0x1c0], RZ ;  /* 0x00007000d1d17a24 */ /* 0x000fe400078e02ff */
[----:B------:R1:W-:Y:S01]  /*7590*/  RED.E.ADD.F32.FTZ.RN.STRONG.GPU [R4.64], R90 ;  /* 0x0000005a0400798e */ /* 0x0003e2000c10e784 */
[----:B------:R-:W-:Y:S01]  /*75a0*/  IMAD.IADD R16, R238, 0x1, R16 ;  /* 0x00000001ee107824 */ /* 0x000fe200078e0210 */
[-C--:B------:R-:W-:Y:S01]  /*75b0*/  LEA.HI.X.SX32 R7, R198, R235.reuse, 0x2, P0 ;  /* 0x000000ebc6077211 */ /* 0x080fe200000f16ff */
[----:B------:R-:W-:Y:S04]  /*75c0*/  IMAD.SHL.U32 R209, R209, 0x10, RZ ;  /* 0x00000010d1d17824 */ /* 0x000fe800078e00ff */
[----:B------:R1:W-:Y:S05]  /*75d0*/  RED.E.ADD.F32.FTZ.RN.STRONG.GPU [R6.64], R91 ;  /* 0x0000005b0600798e */ /* 0x0003ea000c10e784 */
[----:B------:R-:W-:Y:S01]  /*75e0*/  RED.E.ADD.F32.FTZ.RN.STRONG.GPU [R234.64+0x180], R96 ;  /* 0x00018060ea00798e */ /* 0x000fe2000c10e784 */
[CC--:B------:R-:W-:Y:S04]  /*75f0*/  LEA R8, P2, R16.reuse, R234.reuse, 0x2 ;  /* 0x000000ea10087211 */ /* 0x0c0fe800078410ff */
[----:B------:R-:W-:Y:S01]  /*7600*/  RED.E.ADD.F32.FTZ.RN.STRONG.GPU [R196.64+0x180], R97 ;  /* 0x00018061c400798e */ /* 0x000fe2000c10e784 */
[-C--:B------:R-:W-:Y:S02]  /*7610*/  LEA.HI.X.SX32 R9, R16, R235.reuse, 0x2, P2 ;  /* 0x000000eb10097211 */ /* 0x080fe400010f16ff */
[----:B------:R-:W-:Y:S02]  /*7620*/  IADD3 R16, R209, 0x80, RZ ;  /* 0x00000080d1107810 */ /* 0x000fe40007ffe0ff */
[----:B------:R-:W-:Y:S03]  /*7630*/  LDSM.16.MT88.4 R88, [R2+0x6000] ;  /* 0x006000000258783b */ /* 0x000fe60000004200 */
[----:B------:R-:W-:Y:S01]  /*7640*/  IMAD.IADD R16, R238, 0x1, R16 ;  /* 0x00000001ee107824 */ /* 0x000fe200078e0210 */
[-C--:B-1----:R-:W-:Y:S03]  /*7650*/  LEA R4, P0, R12, R234.reuse, 0x2 ;  /* 0x000000ea0c047211 */ /* 0x082fe600078010ff */
[----:B------:R-:W-:Y:S01]  /*7660*/  IMAD.IADD R16, R238, 0x1, R16 ;  /* 0x00000001ee107824 */ /* 0x000fe200078e0210 */
[-C--:B------:R-:W-:Y:S02]  /*7670*/  LEA.HI.X.SX32 R5, R12, R235.reuse, 0x2, P0 ;  /* 0x000000eb0c057211 */ /* 0x080fe400000f16ff */
[----:B------:R-:W4:Y:S01]  /*7680*/  LDL R12, [R1+0x20] ;  /* 0x00002000010c7983 */ /* 0x000f220000100800 */
[CC--:B------:R-:W-:Y:S02]  /*7690*/  LEA R6, P1, R18.reuse, R234.reuse, 0x2 ;  /* 0x000000ea12067211 */ /* 0x0c0fe400078210ff */
[CC--:B------:R-:W-:Y:S02]  /*76a0*/  LEA R10, P0, R17.reuse, R234.reuse, 0x2 ;  /* 0x000000ea110a7211 */ /* 0x0c0fe400078010ff */
[----:B------:R-:W-:Y:S01]  /*76b0*/  RED.E.ADD.F32.FTZ.RN.STRONG.GPU [R4.64], R98 ;  /* 0x000000620400798e */ /* 0x000fe2000c10e784 */
[-C--:B------:R-:W-:Y:S02]  /*76c0*/  LEA.HI.X.SX32 R7, R18, R235.reuse, 0x2, P1 ;  /* 0x000000eb12077211 */ /* 0x080fe400008f16ff */
[-C--:B------:R-:W-:Y:S02]  /*76d0*/  LEA.HI.X.SX32 R11, R17, R235.reuse, 0x2, P0 ;  /* 0x000000eb110b7211 */ /* 0x080fe400000f16ff */
[----:B------:R-:W4:Y:S01]  /*76e0*/  LDL R17, [R1+0x4] ;  /* 0x0000040001117983 */ /* 0x000f220000100800 */
[----:B------:R-:W-:Y:S04]  /*76f0*/  IADD3 R18, R209, 0x80, RZ ;  /* 0x00000080d1127810 */ /* 0x000fe80007ffe0ff */
[----:B------:R3:W-:Y:S01]  /*7700*/  RED.E.ADD.F32.FTZ.RN.STRONG.GPU [R6.64], R99 ;  /* 0x000000630600798e */ /* 0x0007e2000c10e784 */
[----:B------:R-:W-:Y:S04]  /*7710*/  IMAD.IADD R18, R238, 0x1, R18 ;  /* 0x00000001ee127824 */ /* 0x000fe800078e0212 */
[----:B------:R-:W-:Y:S05]  /*7720*/  RED.E.ADD.F32.FTZ.RN.STRONG.GPU [R10.64], R92 ;  /* 0x0000005c0a00798e */ /* 0x000fea000c10e784 */
[----:B------:R1:W-:Y:S05]  /*7730*/  RED.E.ADD.F32.FTZ.RN.STRONG.GPU [R8.64], R93 ;  /* 0x0000005d0800798e */ /* 0x0003ea000c10e784 */
[----:B------:R-:W-:Y:S01]  /*7740*/  LDSM.16.MT88.4 R96, [R220+0x28800] ;  /* 0x02880000dc60783b */ /* 0x000fe20000004200 */
[CC--:B---3--:R-:W-:Y:S04]  /*7750*/  LEA R6, P0, R14.reuse, R234.reuse, 0x2 ;  /* 0x000000ea0e067211 */ /* 0x0c8fe800078010ff */
[-C--:B------:R-:W-:Y:S02]  /*7760*/  LEA.HI.X.SX32 R7, R14, R235.reuse, 0x2, P0 ;  /* 0x000000eb0e077211 */ /* 0x080fe400000f16ff */
[CC--:B--2---:R-:W-:Y:S02]  /*7770*/  LEA R4, P1, R15.reuse, R234.reuse, 0x2 ;  /* 0x000000ea0f047211 */ /* 0x0c4fe400078210ff */
[----:B------:R-:W-:Y:S01]  /*7780*/  IADD3 R14, R208, 0x80, RZ ;  /* 0x00000080d00e7810 */ /* 0x000fe20007ffe0ff */
[----:B------:R-:W-:Y:S01]  /*7790*/  IMAD.MOV.U32 R208, RZ, RZ, c[0x0][0x22c] ;  /* 0x00008b00ffd07624 */ /* 0x000fe200078e00ff */
[-C--:B------:R-:W-:Y:S02]  /*77a0*/  LEA.HI.X.SX32 R5, R15, R235.reuse, 0x2, P1 ;  /* 0x000000eb0f057211 */ /* 0x080fe400008f16ff */
[----:B------:R-:W-:Y:S01]  /*77b0*/  IADD3 R15, R209, 0x80, RZ ;  /* 0x00000080d10f7810 */ /* 0x000fe20007ffe0ff */
[----:B------:R-:W-:Y:S02]  /*77c0*/  IMAD R208, R208, c[0x0][0x1c0], RZ ;  /* 0x00007000d0d07a24 */ /* 0x000fe400078e02ff */
[----:B------:R2:W-:Y:S01]  /*77d0*/  RED.E.ADD.F32.FTZ.RN.STRONG.GPU [R4.64], R94 ;  /* 0x0000005e0400798e */ /* 0x0005e2000c10e784 */
[----:B------:R-:W-:Y:S02]  /*77e0*/  IMAD.MOV.U32 R209, RZ, RZ, c[0x0][0x22c] ;  /* 0x00008b00ffd17624 */ /* 0x000fe400078e00ff */
[----:B------:R-:W-:Y:S02]  /*77f0*/  IMAD.IADD R15, R238, 0x1, R15 ;  /* 0x00000001ee0f7824 */ /* 0x000fe400078e020f */
[----:B------:R3:W-:Y:S01]  /*7800*/  RED.E.ADD.F32.FTZ.RN.STRONG.GPU [R6.64], R95 ;  /* 0x0000005f0600798e */ /* 0x0007e2000c10e784 */
[----:B------:R-:W-:Y:S02]  /*7810*/  IMAD.SHL.U32 R208, R208, 0x10, RZ ;  /* 0x00000010d0d07824 */ /* 0x000fe400078e00ff */
[C---:B------:R-:W-:Y:S02]  /*7820*/  IMAD.IADD R15, R238.reuse, 0x1, R15 ;  /* 0x00000001ee0f7824 */ /* 0x040fe400078e020f */
[----:B------:R-:W-:Y:S01]  /*7830*/  RED.E.ADD.F32.FTZ.RN.STRONG.GPU [R234.64+0x200], R100 ;  /* 0x00020064ea00798e */ /* 0x000fe2000c10e784 */
[----:B------:R-:W-:Y:S02]  /*7840*/  IMAD R209, R209, c[0x0][0x1c0], RZ ;  /* 0x00007000d1d17a24 */ /* 0x000fe400078e02ff */
[----:B------:R-:W-:Y:S02]  /*7850*/  IMAD.IADD R15, R238, 0x1, R15 ;  /* 0x00000001ee0f7824 */ /* 0x000fe400078e020f */
[----:B------:R-:W-:Y:S01]  /*7860*/  RED.E.ADD.F32.FTZ.RN.STRONG.GPU [R196.64+0x200], R101 ;  /* 0x00020065c400798e */ /* 0x000fe2000c10e784 */
[----:B------:R-:W-:Y:S02]  /*7870*/  IMAD.SHL.U32 R209, R209, 0x10, RZ ;  /* 0x00000010d1d17824 */ /* 0x000fe400078e00ff */
[-C--:B-1----:R-:W-:Y:S02]  /*7880*/  LEA R8, P2, R15, R234.reuse, 0x2 ;  /* 0x000000ea0f087211 */ /* 0x082fe400078410ff */
[----:B------:R-:W-:Y:S01]  /*7890*/  LDSM.16.MT88.4 R92, [R2+0x800] ;  /* 0x00080000025c783b */ /* 0x000fe20000004200 */
[----:B------:R-:W-:Y:S02]  /*78a0*/  IADD3 R84, R209, 0xa0, RZ ;  /* 0x000000a0d1547810 */ /* 0x000fe40007ffe0ff */
[-C--:B------:R-:W-:Y:S02]  /*78b0*/  LEA.HI.X.SX32 R9, R15, R235.reuse, 0x2, P2 ;  /* 0x000000eb0f097211 */ /* 0x080fe400010f16ff */
[----:B------:R-:W-:Y:S01]  /*78c0*/  IADD3 R15, R208, 0xa0, RZ ;  /* 0x000000a0d00f7810 */ /* 0x000fe20007ffe0ff */
[----:B------:R-:W-:Y:S01]  /*78d0*/  IMAD.IADD R84, R238, 0x1, R84 ;  /* 0x00000001ee547824 */ /* 0x000fe200078e0254 */
[CC--:B--2---:R-:W-:Y:S01]  /*78e0*/  LEA R4, P0, R14.reuse, R234.reuse, 0x2 ;  /* 0x000000ea0e047211 */ /* 0x0c4fe200078010ff */
[----:B------:R-:W-:Y:S01]  /*78f0*/  IMAD.MOV.U32 R208, RZ, RZ, c[0x0][0x22c] ;  /* 0x00008b00ffd07624 */ /* 0x000fe200078e00ff */
[C---:B------:R-:W-:Y:S02]  /*7900*/  IADD3 R19, R209.reuse, 0xa0, RZ ;  /* 0x000000a0d1137810 */ /* 0x040fe40007ffe0ff */
[-C--:B------:R-:W-:Y:S01]  /*7910*/  LEA.HI.X.SX32 R5, R14, R235.reuse, 0x2, P0 ;  /* 0x000000eb0e057211 */ /* 0x080fe200000f16ff */
[----:B------:R-:W-:Y:S01]  /*7920*/  IMAD R208, R208, c[0x0][0x1c0], RZ ;  /* 0x00007000d0d07a24 */ /* 0x000fe200078e02ff */
[----:B------:R-:W2:Y:S01]  /*7930*/  LDL R14, [R1+0x1c] ;  /* 0x00001c00010e7983 */ /* 0x000ea20000100800 */
[-C--:B---3--:R-:W-:Y:S01]  /*7940*/  LEA R6, P1, R18, R234.reuse, 0x2 ;  /* 0x000000ea12067211 */ /* 0x088fe200078210ff */
[----:B------:R-:W-:Y:S01]  /*7950*/  IMAD.IADD R19, R238, 0x1, R19 ;  /* 0x00000001ee137824 */ /* 0x000fe200078e0213 */
[-C--:B------:R-:W-:Y:S01]  /*7960*/  LEA R10, P0, R16, R234.reuse, 0x2 ;  /* 0x000000ea100a7211 */ /* 0x080fe200078010ff */
[----:B------:R-:W-:Y:S01]  /*7970*/  IMAD.SHL.U32 R208, R208, 0x10, RZ ;  /* 0x00000010d0d07824 */ /* 0x000fe200078e00ff */
[----:B------:R4:W-:Y:S01]  /*7980*/  RED.E.ADD.F32.FTZ.RN.STRONG.GPU [R4.64], R102 ;  /* 0x000000660400798e */ /* 0x0009e2000c10e784 */
[-C--:B------:R-:W-:Y:S01]  /*7990*/  LEA.HI.X.SX32 R7, R18, R235.reuse, 0x2, P1 ;  /* 0x000000eb12077211 */ /* 0x080fe200008f16ff */
[----:B------:R-:W-:Y:S01]  /*79a0*/  IMAD.IADD R19, R238, 0x1, R19 ;  /* 0x00000001ee137824 */ /* 0x000fe200078e0213 */
[-C--:B------:R-:W-:Y:S02]  /*79b0*/  LEA.HI.X.SX32 R11, R16, R235.reuse, 0x2, P0 ;  /* 0x000000eb100b7211 */ /* 0x080fe400000f16ff */
[----:B------:R-:W3:Y:S01]  /*79c0*/  LDL R16, [R1] ;  /* 0x0000000001107983 */ /* 0x000ee20000100800 */
[----:B------:R-:W-:Y:S01]  /*79d0*/  IADD3 R18, R209, 0xa0, RZ ;  /* 0x000000a0d1127810 */ /* 0x000fe20007ffe0ff */
[----:B------:R-:W-:Y:S03]  /*79e0*/  IMAD.MOV.U32 R209, RZ, RZ, c[0x0][0x22c] ;  /* 0x00008b00ffd17624 */ /* 0x000fe600078e00ff */
[----:B------:R1:W-:Y:S01]  /*79f0*/  RED.E.ADD.F32.FTZ.RN.STRONG.GPU [R6.64], R103 ;  /* 0x000000670600798e */ /* 0x0003e2000c10e784 */
[C---:B------:R-:W-:Y:S02]  /*7a00*/  IMAD.IADD R18, R238.reuse, 0x1, R18 ;  /* 0x00000001ee127824 */ /* 0x040fe400078e0212 */
[----:B------:R-:W-:Y:S02]  /*7a10*/  IMAD R209, R209, c[0x0][0x1c0], RZ ;  /* 0x00007000d1d17a24 */ /* 0x000fe400078e02ff */
[----:B------:R-:W-:Y:S01]  /*7a20*/  RED.E.ADD.F32.FTZ.RN.STRONG.GPU [R10.64], R104 ;  /* 0x000000680a00798e */ /* 0x000fe2000c10e784 */
[C---:B------:R-:W-:Y:S02]  /*7a30*/  IMAD.IADD R18, R238.reuse, 0x1, R18 ;  /* 0x00000001ee127824 */ /* 0x040fe400078e0212 */
[----:B------:R-:W-:Y:S02]  /*7a40*/  IMAD.SHL.U32 R209, R209, 0x10, RZ ;  /* 0x00000010d1d17824 */ /* 0x000fe400078e00ff */
[----:B------:R1:W-:Y:S01]  /*7a50*/  RED.E.ADD.F32.FTZ.RN.STRONG.GPU [R8.64], R105 ;  /* 0x000000690800798e */ /* 0x0003e2000c10e784 */
[----:B------:R-:W-:Y:S04]  /*7a60*/  IMAD.IADD R18, R238, 0x1, R18 ;  /* 0x00000001ee127824 */ /* 0x000fe800078e0212 */
[----:B------:R-:W-:Y:S01]  /*7a70*/  LDSM.16.MT88.4 R100, [R2+0x2800] ;  /* 0x002800000264783b */ /* 0x000fe20000004200 */
[CC--:B----4-:R-:W-:Y:S04]  /*7a80*/  LEA R4, P1, R13.reuse, R234.reuse, 0x2 ;  /* 0x000000ea0d047211 */ /* 0x0d0fe800078210ff */
[-C--:B------:R-:W-:Y:S05]  /*7a90*/  LEA.HI.X.SX32 R5, R13, R235.reuse, 0x2, P1 ;  /* 0x000000eb0d057211 */ /* 0x080fea00008f16ff */
[----:B------:R4:W-:Y:S01]  /*7aa0*/  RED.E.ADD.F32.FTZ.RN.STRONG.GPU [R4.64], R106 ;  /* 0x0000006a0400798e */ /* 0x0009e2000c10e784 */
[CC--:B-1----:R-:W-:Y:S04]  /*7ab0*/  LEA R6, P0, R12.reuse, R234.reuse, 0x2 ;  /* 0x000000ea0c067211 */ /* 0x0c2fe800078010ff */
[-C--:B------:R-:W-:Y:S02]  /*7ac0*/  LEA.HI.X.SX32 R7, R12, R235.reuse, 0x2, P0 ;  /* 0x000000eb0c077211 */ /* 0x080fe400000f16ff */
[CC--:B------:R-:W-:Y:S03]  /*7ad0*/  LEA R12, P1, R84.reuse, R234.reuse, 0x2 ;  /* 0x000000ea540c7211 */ /* 0x0c0fe600078210ff */
[----:B------:R1:W-:Y:S01]  /*7ae0*/  RED.E.ADD.F32.FTZ.RN.STRONG.GPU [R6.64], R107 ;  /* 0x0000006b0600798e */ /* 0x0003e2000c10e784 */
[-C--:B------:R-:W-:Y:S02]  /*7af0*/  LEA.HI.X.SX32 R13, R84, R235.reuse, 0x2, P1 ;  /* 0x000000eb540d7211 */ /* 0x080fe400008f16ff */
[CC--:B------:R-:W-:Y:S02]  /*7b00*/  LEA R8, P2, R18.reuse, R234.reuse, 0x2 ;  /* 0x000000ea12087211 */ /* 0x0c0fe400078410ff */
[----:B------:R-:W-:Y:S02]  /*7b10*/  RED.E.ADD.F32.FTZ.RN.STRONG.GPU [R234.64+0x280], R112 ;  /* 0x00028070ea00798e */ /* 0x000fe4000c10e784 */
[-C--:B------:R-:W-:Y:S02]  /*7b20*/  LEA.HI.X.SX32 R9, R18, R235.reuse, 0x2, P2 ;  /* 0x000000eb12097211 */ /* 0x080fe400010f16ff */
[----:B------:R-:W-:Y:S01]  /*7b30*/  IADD3 R18, R208, 0xc0, RZ ;  /* 0x000000c0d0127810 */ /* 0x000fe20007ffe0ff */
[----:B------:R-:W-:Y:S04]  /*7b40*/  RED.E.ADD.F32.FTZ.RN.STRONG.GPU [R196.64+0x280], R113 ;  /* 0x00028071c400798e */ /* 0x000fe8000c10e784 */
[----:B------:R-:W-:Y:S01]  /*7b50*/  IMAD.IADD R18, R238, 0x1, R18 ;  /* 0x00000001ee127824 */ /* 0x000fe200078e0212 */
[----:B------:R-:W-:Y:S01]  /*7b60*/  LDSM.16.MT88.4 R84, [R2+0x4000] ;  /* 0x004000000254783b */ /* 0x000fe20000004200 */
[CC--:B----4-:R-:W-:Y:S04]  /*7b70*/  LEA R4, P0, R15.reuse, R234.reuse, 0x2 ;  /* 0x000000ea0f047211 */ /* 0x0d0fe800078010ff */
[----:B------:R-:W-:Y:S01]  /*7b80*/  LDSM.16.MT88.4 R104, [R2+0x4800] ;  /* 0x004800000268783b */ /* 0x000fe20000004200 */
[-C--:B------:R-:W-:Y:S02]  /*7b90*/  LEA.HI.X.SX32 R5, R15, R235.reuse, 0x2, P0 ;  /* 0x000000eb0f057211 */ /* 0x080fe400000f16ff */
[CC--:B------:R-:W-:Y:S02]  /*7ba0*/  LEA R10, P0, R19.reuse, R234.reuse, 0x2 ;  /* 0x000000ea130a7211 */ /* 0x0c0fe400078010ff */
[----:B------:R-:W4:Y:S02]  /*7bb0*/  LDL R15, [R1+0x18] ;  /* 0x00001800010f7983 */ /* 0x000f240000100800 */
[-C--:B------:R-:W-:Y:S02]  /*7bc0*/  LEA.HI.X.SX32 R11, R19, R235.reuse, 0x2, P0 ;  /* 0x000000eb130b7211 */ /* 0x080fe400000f16ff */
[CC--:B-1----:R-:W-:Y:S01]  /*7bd0*/  LEA R6, P1, R17.reuse, R234.reuse, 0x2 ;  /* 0x000000ea11067211 */ /* 0x0c2fe200078210ff */
[----:B------:R-:W-:Y:S03]  /*7be0*/  RED.E.ADD.F32.FTZ.RN.STRONG.GPU [R4.64], R114 ;  /* 0x000000720400798e */ /* 0x000fe6000c10e784 */
[-C--:B------:R-:W-:Y:S02]  /*7bf0*/  LEA.HI.X.SX32 R7, R17, R235.reuse, 0x2, P1 ;  /* 0x000000eb11077211 */ /* 0x080fe400008f16ff */
[----:B------:R-:W-:Y:S05]  /*7c00*/  RED.E.ADD.F32.FTZ.RN.STRONG.GPU [R12.64], R115 ;  /* 0x000000730c00798e */ /* 0x000fea000c10e784 */
[----:B------:R-:W-:Y:S05]  /*7c10*/  RED.E.ADD.F32.FTZ.RN.STRONG.GPU [R10.64], R108 ;  /* 0x0000006c0a00798e */ /* 0x000fea000c10e784 */
[----:B------:R-:W-:Y:S05]  /*7c20*/  RED.E.ADD.F32.FTZ.RN.STRONG.GPU [R8.64], R109 ;  /* 0x0000006d0800798e */ /* 0x000fea000c10e784 */
[----:B------:R1:W-:Y:S02]  /*7c30*/  RED.E.ADD.F32.FTZ.RN.STRONG.GPU [R6.64], R110 ;  /* 0x0000006e0600798e */ /* 0x0003e4000c10e784 */
[CC--:B-1----:R-:W-:Y:S04]  /*7c40*/  LEA R6, P1, R18.reuse, R234.reuse, 0x2 ;  /* 0x000000ea12067211 */ /* 0x0c2fe800078210ff */
[-C--:B------:R-:W-:Y:S02]  /*7c50*/  LEA.HI.X.SX32 R7, R18, R235.reuse, 0x2, P1 ;  /* 0x000000eb12077211 */ /* 0x080fe400008f16ff */
[CC--:B--2---:R-:W-:Y:S04]  /*7c60*/  LEA R4, P0, R14.reuse, R234.reuse, 0x2 ;  /* 0x000000ea0e047211 */ /* 0x0c4fe800078010ff */
[-C--:B------:R-:W-:Y:S02]  /*7c70*/  LEA.HI.X.SX32 R5, R14, R235.reuse, 0x2, P0 ;  /* 0x000000eb0e057211 */ /* 0x080fe400000f16ff */
[----:B------:R-:W-:Y:S01]  /*7c80*/  IADD3 R14, R209, 0xc0, RZ ;  /* 0x000000c0d10e7810 */ /* 0x000fe20007ffe0ff */
[----:B------:R-:W-:Y:S02]  /*7c90*/  IMAD.MOV.U32 R209, RZ, RZ, c[0x0][0x22c] ;  /* 0x00008b00ffd17624 */ /* 0x000fe400078e00ff */
[----:B------:R1:W-:Y:S01]  /*7ca0*/  RED.E.ADD.F32.FTZ.RN.STRONG.GPU [R4.64], R111 ;  /* 0x0000006f0400798e */ /* 0x0003e2000c10e784 */
[CC--:B------:R-:W-:Y:S01]  /*7cb0*/  LEA R8, P0, R14.reuse, R234.reuse, 0x2 ;  /* 0x000000ea0e087211 */ /* 0x0c0fe200078010ff */
[----:B------:R-:W-:Y:S03]  /*7cc0*/  IMAD R209, R209, c[0x0][0x1c0], RZ ;  /* 0x00007000d1d17a24 */ /* 0x000fe600078e02ff */
[----:B------:R-:W-:Y:S01]  /*7cd0*/  RED.E.ADD.F32.FTZ.RN.STRONG.GPU [R234.64+0x300], R116 ;  /* 0x00030074ea00798e */ /* 0x000fe2000c10e784 */
[-C--:B------:R-:W-:Y:S01]  /*7ce0*/  LEA.HI.X.SX32 R9, R14, R235.reuse, 0x2, P0 ;  /* 0x000000eb0e097211 */ /* 0x080fe200000f16ff */
[----:B------:R-:W-:Y:S01]  /*7cf0*/  IMAD.SHL.U32 R209, R209, 0x10, RZ ;  /* 0x00000010d1d17824 */ /* 0x000fe200078e00ff */
[----:B------:R-:W-:Y:S02]  /*7d00*/  IADD3 R14, R208, 0xc0, RZ ;  /* 0x000000c0d00e7810 */ /* 0x000fe40007ffe0ff */
[----:B------:R-:W-:Y:S02]  /*7d10*/  RED.E.ADD.F32.FTZ.RN.STRONG.GPU [R196.64+0x300], R117 ;  /* 0x00030075c400798e */ /* 0x000fe4000c10e784 */
[----:B------:R-:W-:Y:S01]  /*7d20*/  IADD3 R17, R209, 0xc0, RZ ;  /* 0x000000c0d1117810 */ /* 0x000fe20007ffe0ff */
[C---:B------:R-:W-:Y:S02]  /*7d30*/  IMAD.IADD R14, R238.reuse, 0x1, R14 ;  /* 0x00000001ee0e7824 */ /* 0x040fe400078e020e */
[----:B------:R3:W-:Y:S02]  /*7d40*/  RED.E.ADD.F32.FTZ.RN.STRONG.GPU [R8.64], R118 ;  /* 0x000000760800798e */ /* 0x0007e4000c10e784 */
[C---:B------:R-:W-:Y:S02]  /*7d50*/  IMAD.IADD R14, R238.reuse, 0x1, R14 ;  /* 0x00000001ee0e7824 */ /* 0x040fe400078e020e */
[C---:B------:R-:W-:Y:S01]  /*7d60*/  IMAD.IADD R17, R238.reuse, 0x1, R17 ;  /* 0x00000001ee117824 */ /* 0x040fe200078e0211 */
[----:B------:R-:W-:Y:S03]  /*7d70*/  RED.E.ADD.F32.FTZ.RN.STRONG.GPU [R6.64], R119 ;  /* 0x000000770600798e */ /* 0x000fe6000c10e784 */
[----:B------:R-:W-:Y:S02]  /*7d80*/  IMAD.IADD R17, R238, 0x1, R17 ;  /* 0x00000001ee117824 */ /* 0x000fe400078e0211 */
[----:B------:R-:W-:Y:S01]  /*7d90*/  LDSM.16.MT88.4 R108, [R2+0x6800] ;  /* 0x00680000026c783b */ /* 0x000fe20000004200 */
[-C--:B-1----:R-:W-:Y:S01]  /*7da0*/  LEA R4, P0, R14, R234.reuse, 0x2 ;  /* 0x000000ea0e047211 */ /* 0x082fe200078010ff */
[----:B------:R-:W-:Y:S03]  /*7db0*/  IMAD.IADD R17, R238, 0x1, R17 ;  /* 0x00000001ee117824 */ /* 0x000fe600078e0211 */
[-C--:B------:R-:W-:Y:S02]  /*7dc0*/  LEA.HI.X.SX32 R5, R14, R235.reuse, 0x2, P0 ;  /* 0x000000eb0e057211 */ /* 0x080fe400000f16ff */
[-C--:B------:R-:W-:Y:S02]  /*7dd0*/  LEA R10, P2, R17, R234.reuse, 0x2 ;  /* 0x000000ea110a7211 */ /* 0x080fe400078410ff */
[----:B------:R-:W-:Y:S01]  /*7de0*/  IADD3 R14, R209, 0xe0, RZ ;  /* 0x000000e0d10e7810 */ /* 0x000fe20007ffe0ff */
[----:B------:R1:W-:Y:S01]  /*7df0*/  RED.E.ADD.F32.FTZ.RN.STRONG.GPU [R4.64], R120 ;  /* 0x000000780400798e */ /* 0x0003e2000c10e784 */
[-C--:B------:R-:W-:Y:S02]  /*7e00*/  LEA.HI.X.SX32 R11, R17, R235.reuse, 0x2, P2 ;  /* 0x000000eb110b7211 */ /* 0x080fe400010f16ff */
[CC--:B---3--:R-:W-:Y:S03]  /*7e10*/  LEA R8, P1, R16.reuse, R234.reuse, 0x2 ;  /* 0x000000ea10087211 */ /* 0x0c8fe600078210ff */
[----:B------:R2:W-:Y:S01]  /*7e20*/  RED.E.ADD.F32.FTZ.RN.STRONG.GPU [R10.64], R121 ;  /* 0x000000790a00798e */ /* 0x0005e2000c10e784 */
[-C--:B------:R-:W-:Y:S02]  /*7e30*/  LEA.HI.X.SX32 R9, R16, R235.reuse, 0x2, P1 ;  /* 0x000000eb10097211 */ /* 0x080fe400008f16ff */
[----:B------:R-:W-:Y:S03]  /*7e40*/  IADD3 R16, R0, 0xe0, RZ ;  /* 0x000000e000107810 */ /* 0x000fe60007ffe0ff */
[----:B------:R3:W-:Y:S02]  /*7e50*/  RED.E.ADD.F32.FTZ.RN.STRONG.GPU [R8.64], R122 ;  /* 0x0000007a0800798e */ /* 0x0007e4000c10e784 */
[----:B------:R-:W-:Y:S01]  /*7e60*/  IMAD.IADD R16, R238, 0x1, R16 ;  /* 0x00000001ee107824 */ /* 0x000fe200078e0210 */
[CC--:B-1----:R-:W-:Y:S02]  /*7e70*/  LEA R4, P1, R14.reuse, R234.reuse, 0x2 ;  /* 0x000000ea0e047211 */ /* 0x0c2fe400078210ff */
[CC--:B----4-:R-:W-:Y:S02]  /*7e80*/  LEA R6, P0, R15.reuse, R234.reuse, 0x2 ;  /* 0x000000ea0f067211 */ /* 0x0d0fe400078010ff */
[-C--:B------:R-:W-:Y:S02]  /*7e90*/  LEA.HI.X.SX32 R5, R14, R235.reuse, 0x2, P1 ;  /* 0x000000eb0e057211 */ /* 0x080fe400008f16ff */
[-C--:B------:R-:W-:Y:S02]  /*7ea0*/  LEA.HI.X.SX32 R7, R15, R235.reuse, 0x2, P0 ;  /* 0x000000eb0f077211 */ /* 0x080fe400000f16ff */
[C---:B------:R-:W-:Y:S02]  /*7eb0*/  IADD3 R15, R0.reuse, 0xe0, RZ ;  /* 0x000000e0000f7810 */ /* 0x040fe40007ffe0ff */
[----:B------:R-:W-:Y:S01]  /*7ec0*/  IADD3 R14, R0, 0xe0, RZ ;  /* 0x000000e0000e7810 */ /* 0x000fe20007ffe0ff */
[----:B------:R1:W-:Y:S01]  /*7ed0*/  RED.E.ADD.F32.FTZ.RN.STRONG.GPU [R6.64], R123 ;  /* 0x0000007b0600798e */ /* 0x0003e2000c10e784 */
[-C--:B------:R-:W-:Y:S01]  /*7ee0*/  LEA R12, P0, R16, R234.reuse, 0x2 ;  /* 0x000000ea100c7211 */ /* 0x080fe200078010ff */
[C---:B------:R-:W-:Y:S02]  /*7ef0*/  IMAD.IADD R15, R238.reuse, 0x1, R15 ;  /* 0x00000001ee0f7824 */ /* 0x040fe400078e020f */
[C---:B------:R-:W-:Y:S01]  /*7f00*/  IMAD.IADD R14, R238.reuse, 0x1, R14 ;  /* 0x00000001ee0e7824 */ /* 0x040fe200078e020e */
[----:B------:R-:W-:Y:S01]  /*7f10*/  RED.E.ADD.F32.FTZ.RN.STRONG.GPU [R234.64+0x380], R128 ;  /* 0x00038080ea00798e */ /* 0x000fe2000c10e784 */
[----:B------:R-:W-:Y:S01]  /*7f20*/  IMAD.IADD R15, R238, 0x1, R15 ;  /* 0x00000001ee0f7824 */ /* 0x000fe200078e020f */
[-C--:B------:R-:W-:Y:S01]  /*7f30*/  LEA.HI.X.SX32 R13, R16, R235.reuse, 0x2, P0 ;  /* 0x000000eb100d7211 */ /* 0x080fe200000f16ff */
[C---:B------:R-:W-:Y:S02]  /*7f40*/  IMAD.IADD R14, R238.reuse, 0x1, R14 ;  /* 0x00000001ee0e7824 */ /* 0x040fe400078e020e */
[----:B------:R-:W-:Y:S01]  /*7f50*/  RED.E.ADD.F32.FTZ.RN.STRONG.GPU [R196.64+0x380], R129 ;  /* 0x00038081c400798e */ /* 0x000fe2000c10e784 */
[CC--:B--2---:R-:W-:Y:S01]  /*7f60*/  LEA R10, P3, R15.reuse, R234.reuse, 0x2 ;  /* 0x000000ea0f0a7211 */ /* 0x0c4fe200078610ff */
[C---:B------:R-:W-:Y:S02]  /*7f70*/  IMAD.IADD R14, R238.reuse, 0x1, R14 ;  /* 0x00000001ee0e7824 */ /* 0x040fe400078e020e */
[----:B------:R-:W-:Y:S01]  /*7f80*/  IMAD.IADD R0, R238, 0x1, R252 ;  /* 0x00000001ee007824 */ /* 0x000fe200078e02fc */
[----:B------:R2:W-:Y:S01]  /*7f90*/  RED.E.ADD.F32.FTZ.RN.STRONG.GPU [R4.64], R130 ;  /* 0x000000820400798e */ /* 0x0005e2000c10e784 */
[-C--:B------:R-:W-:Y:S02]  /*7fa0*/  LEA.HI.X.SX32 R11, R15, R235.reuse, 0x2, P3 ;  /* 0x000000eb0f0b7211 */ /* 0x080fe400018f16ff */
[CC--:B---3--:R-:W-:Y:S02]  /*7fb0*/  LEA R8, P2, R14.reuse, R234.reuse, 0x2 ;  /* 0x000000ea0e087211 */ /* 0x0c8fe400078410ff */
[----:B------:R-:W-:Y:S02]  /*7fc0*/  RED.E.ADD.F32.FTZ.RN.STRONG.GPU [R12.64], R131 ;  /* 0x000000830c00798e */ /* 0x000fe4000c10e784 */
[-C--:B------:R-:W-:Y:S03]  /*7fd0*/  LEA.HI.X.SX32 R9, R14, R235.reuse, 0x2, P2 ;  /* 0x000000eb0e097211 */ /* 0x080fe600010f16ff */
[----:B------:R-:W-:Y:S01]  /*7fe0*/  RED.E.ADD.F32.FTZ.RN.STRONG.GPU [R10.64], R124 ;  /* 0x0000007c0a00798e */ /* 0x000fe2000c10e784 */
[CC--:B-1----:R-:W-:Y:S04]  /*7ff0*/  LEA R6, P1, R252.reuse, R234.reuse, 0x2 ;  /* 0x000000eafc067211 */ /* 0x0c2fe800078210ff */
[----:B------:R-:W-:Y:S01]  /*8000*/  RED.E.ADD.F32.FTZ.RN.STRONG.GPU [R8.64], R125 ;  /* 0x0000007d0800798e */ /* 0x000fe2000c10e784 */
[-C--:B------:R-:W-:Y:S02]  /*8010*/  LEA.HI.X.SX32 R7, R252, R235.reuse, 0x2, P1 ;  /* 0x000000ebfc077211 */ /* 0x080fe400008f16ff */
[----:B------:R-:W-:Y:S01]  /*8020*/  PLOP3.LUT P1, PT, PT, PT, UP0, 0x80, 0x0 ;  /* 0x000000000000781c */ /* 0x000fe20003f2f008 */
[----:B------:R-:W-:Y:S01]  /*8030*/  @UP2 UIADD3 UR12, UP0, UR12, -0x100, URZ ;  /* 0xffffff000c0c2890 */ /* 0x000fe2000ff1e03f */
[----:B------:R-:W-:Y:S03]  /*8040*/  LDSM.16.MT88.4 R8, [R2] ;  /* 0x000000000208783b */ /* 0x000fe60000004200 */
[----:B------:R-:W-:Y:S02]  /*8050*/  @UP2 UIADD3.X UR11, UR11, -0x1, URZ, UP0, !UPT ;  /* 0xffffffff0b0b2890 */ /* 0x000fe400087fe43f */
[----:B------:R-:W-:Y:S01]  /*8060*/  RED.E.ADD.F32.FTZ.RN.STRONG.GPU [R6.64], R126 ;  /* 0x0000007e0600798e */ /* 0x000fe2000c10e784 */
[C---:B--2---:R-:W-:Y:S04]  /*8070*/  LEA R4, P0, R0.reuse, R234, 0x2 ;  /* 0x000000ea00047211 */ /* 0x044fe800078010ff */
[----:B------:R-:W-:Y:S01]  /*8080*/  LDSM.16.MT88.4 R12, [R220+0x28000] ;  /* 0x02800000dc0c783b */ /* 0x000fe20000004200 */
[----:B------:R-:W-:Y:S02]  /*8090*/  LEA.HI.X.SX32 R5, R0, R235, 0x2, P0 ;  /* 0x000000eb00057211 */ /* 0x000fe400000f16ff */
[----:B------:R-:W-:Y:S02]  /*80a0*/  PLOP3.LUT P0, PT, PT, PT, UP1, 0x80, 0x0 ;  /* 0x000000000000781c */ /* 0x000fe40003f0f018 */
[----:B------:R-:W-:Y:S01]  /*80b0*/  LDSM.16.MT88.4 R16, [R2+0x2000] ;  /* 0x002000000210783b */ /* 0x000fe20000004200 */
[C---:B------:R-:W-:Y:S02]  /*80c0*/  IADD3 R0, R2.reuse, -0x8000, RZ ;  /* 0xffff800002007810 */ /* 0x040fe40007ffe0ff */
[----:B------:R-:W-:Y:S02]  /*80d0*/  @P1 IADD3 R0, R2, 0x8000, RZ ;  /* 0x0000800002001810 */ /* 0x000fe40007ffe0ff */
        /* <DEDUP_REMOVED lines=361> */
.L_x_850:
        /* <DEDUP_REMOVED lines=19> */
.L_x_851:
        /* <DEDUP_REMOVED lines=58> */
.L_x_853:
[----:B-1-34-:R-:W-:Y:S05]  /*9c40*/  BSYNC B0 ;  /* 0x0000000000007941 */ /* 0x01afea0003800000 */
.L_x_852:
        /* <DEDUP_REMOVED lines=18> */
.L_x_855:
[----:B------:R-:W-:Y:S05]  /*9d70*/  BSYNC B0 ;  /* 0x0000000000007941 */ /* 0x000fea0003800000 */
.L_x_854:
        /* <DEDUP_REMOVED lines=27> */
.L_x_857:
[----:B------:R-:W-:Y:S05]  /*9f30*/  BSYNC B0 ;  /* 0x0000000000007941 */ /* 0x000fea0003800000 */
.L_x_856:
        /* <DEDUP_REMOVED lines=14> */
.L_x_840:
[----:B------:R-:W-:Y:S05]  /*a020*/  BSYNC B1 ;  /* 0x0000000000017941 */ /* 0x000fea0003800000 */
.L_x_826:
        /* <DEDUP_REMOVED lines=11> */
.L_x_858:
[----:B------:R-:W-:Y:S05]  /*a0e0*/  EXIT ;  /* 0x000000000000794d */ /* 0x000fea0003800000 */
.L_x_860:
        /* <DEDUP_REMOVED lines=9> */
.L_x_1042:


//--------------------- .text._ZN5flash44flash_bwd_dq_dk_dv_loop_seqk_parallel_kernelI23Flash_bwd_kernel_traitsILi256ELi64ELi64ELi8ELi4ELi2ELi2ELb0ELb0EN7cutlass10bfloat16_tE19Flash_kernel_traitsILi256ELi64ELi64ELi8ES3_EELb0ELb1ELb0ELb0ELb0ELb1ELb1EEEvNS_16Flash_bwd_paramsE --------------------------
	.section	.text._ZN5flash44flash_bwd_dq_dk_dv_loop_seqk_parallel_kernelI23Flash_bwd_kernel_traitsILi256ELi64ELi64ELi8ELi4ELi2ELi2ELb0ELb0EN7cutlass10bfloat16_tE19Flash_kernel_traitsILi256ELi64ELi64ELi8ES3_EELb0ELb1ELb0ELb0ELb0ELb1ELb1EEEvNS_16Flash_bwd_paramsE,"ax",@progbits
	.sectioninfo	@"SHI_REGISTERS=255"
	.align	128
        .global         _ZN5flash44flash_bwd_dq_dk_dv_loop_seqk_parallel_kernelI23Flash_bwd_kernel_traitsILi256ELi64ELi64ELi8ELi4ELi2ELi2ELb0ELb0EN7cutlass10bfloat16_tE19Flash_kernel_traitsILi256ELi64ELi64ELi8ES3_EELb0ELb1ELb0ELb0ELb0ELb1ELb1EEEvNS_16Flash_bwd_paramsE
        .type           _ZN5flash44flash_bwd_dq_dk_dv_loop_seqk_parallel_kernelI23Flash_bwd_kernel_traitsILi256ELi64ELi64ELi8ELi4ELi2ELi2ELb0ELb0EN7cutlass10bfloat16_tE19Flash_kernel_traitsILi256ELi64ELi64ELi8ES3_EELb0ELb1ELb0ELb0ELb0ELb1ELb1EEEvNS_16Flash_bwd_paramsE,@function
        .size           _ZN5flash44flash_bwd_dq_dk_dv_loop_seqk_parallel_kernelI23Flash_bwd_kernel_traitsILi256ELi64ELi64ELi8ELi4ELi2ELi2ELb0ELb0EN7cutlass10bfloat16_tE19Flash_kernel_traitsILi256ELi64ELi64ELi8ES3_EELb0ELb1ELb0ELb0ELb0ELb1ELb1EEEvNS_16Flash_bwd_paramsE,(.L_x_1043 - _ZN5flash44flash_bwd_dq_dk_dv_loop_seqk_parallel_kernelI23Flash_bwd_kernel_traitsILi256ELi64ELi64ELi8ELi4ELi2ELi2ELb0ELb0EN7cutlass10bfloat16_tE19Flash_kernel_traitsILi256ELi64ELi64ELi8ES3_EELb0ELb1ELb0ELb0ELb0ELb1ELb1EEEvNS_16Flash_bwd_paramsE)
        .other          _ZN5flash44flash_bwd_dq_dk_dv_loop_seqk_parallel_kernelI23Flash_bwd_kernel_traitsILi256ELi64ELi64ELi8ELi4ELi2ELi2ELb0ELb0EN7cutlass10bfloat16_tE19Flash_kernel_traitsILi256ELi64ELi64ELi8ES3_EELb0ELb1ELb0ELb0ELb0ELb1ELb1EEEvNS_16Flash_bwd_paramsE,@"STO_CUDA_ENTRY STV_DEFAULT"
_ZN5flash44flash_bwd_dq_dk_dv_loop_seqk_parallel_kernelI23Flash_bwd_kernel_traitsILi256ELi64ELi64ELi8ELi4ELi2ELi2ELb0ELb0EN7cutlass10bfloat16_tE19Flash_kernel_traitsILi256ELi64ELi64ELi8ES3_EELb0ELb1ELb0ELb0ELb0ELb1ELb1EEEvNS_16Flash_bwd_paramsE:
.text._ZN5flash44flash_bwd_dq_dk_dv_loop_seqk_parallel_kernelI23Flash_bwd_kernel_traitsILi256ELi64ELi64ELi8ELi4ELi2ELi2ELb0ELb0EN7cutlass10bfloat16_tE19Flash_kernel_traitsILi256ELi64ELi64ELi8ES3_EELb0ELb1ELb0ELb0ELb0ELb1ELb1EEEvNS_16Flash_bwd_paramsE:
        /* <DEDUP_REMOVED lines=185> */
.L_x_895:
        /* <DEDUP_REMOVED lines=53> */
.L_x_861:
        /* <DEDUP_REMOVED lines=59> */
.L_x_863:
        /* <DEDUP_REMOVED lines=18> */
.L_x_864:
        /* <DEDUP_REMOVED lines=69> */
.L_x_865:
[----:B------:R-:W-:Y:S02]  /*1800*/  UMOV UR8, UR50 ;  /* 0x0000003200087c82 */ /* 0x000fe40008000000 */
.L_x_866:
        /* <DEDUP_REMOVED lines=106> */
.L_x_868:
        /* <DEDUP_REMOVED lines=18> */
.L_x_869:
        /* <DEDUP_REMOVED lines=30> */
.L_x_871:
[----:B------:R-:W-:Y:S05]  /*21b0*/  BSYNC B0 ;  /* 0x0000000000007941 */ /* 0x000fea0003800000 */
.L_x_870:
        /* <DEDUP_REMOVED lines=17> */
.L_x_873:
[----:B------:R-:W-:Y:S05]  /*22d0*/  BSYNC B0 ;  /* 0x0000000000007941 */ /* 0x000fea0003800000 */
.L_x_872:
        /* <DEDUP_REMOVED lines=27> */
.L_x_875:
[----:B------:R-:W-:Y:S05]  /*2490*/  BSYNC B0 ;  /* 0x0000000000007941 */ /* 0x000fea0003800000 */
.L_x_874:
        /* <DEDUP_REMOVED lines=15> */
.L_x_867:
        /* <DEDUP_REMOVED lines=61> */
.L_x_878:
[----:B------:R-:W-:Y:S01]  /*2960*/  @!PT LDS RZ, [RZ] ;  /* 0x00000000fffff984 */ /* 0x000fe20000000800 */
[----:B------:R-:W-:Y:S01]  /*2970*/  @!PT LDS RZ, [RZ] ;  /* 0x00000000fffff984 */ /* 0x000fe20000000800 */
[----:B------:R-:W-:Y:S01]  /*2980*/  @!PT LDS RZ, [RZ] ;  /* 0x00000000fffff984 */ /* 0x000fe20000000800 */
[----:B-1----:R1:W-:Y:S04]  /*2990*/  LDGSTS.E.BYPASS.LTC128B.128 [R236], [R242.64] ;  /* 0x00000000f2ec7fae */ /* 0x0023e8000b901d44 */
[----:B------:R1:W-:Y:S04]  /*29a0*/  LDGSTS.E.BYPASS.LTC128B.128 [R236+0x2000], [R242.64+0x80] ;  /* 0x02000080f2ec7fae */ /* 0x0003e8000b901d44 */
[----:B------:R1:W-:Y:S04]  /*29b0*/  LDGSTS.E.BYPASS.LTC128B.128 [R236+0x4000], [R242.64+0x100] ;  /* 0x04000100f2ec7fae */ /* 0x0003e8000b901d44 */
[----:B------:R1:W-:Y:S02]  /*29c0*/  LDGSTS.E.BYPASS.LTC128B.128 [R236+0x6000], [R242.64+0x180] ;  /* 0x06000180f2ec7fae */ /* 0x0003e4000b901d44 */
.L_x_879:
[----:B------:R-:W-:Y:S05]  /*29d0*/  BSYNC B0 ;  /* 0x0000000000007941 */ /* 0x000fea0003800000 */
.L_x_877:
        /* <DEDUP_REMOVED lines=21> */
.L_x_881:
        /* <DEDUP_REMOVED lines=9> */
.L_x_882:
[----:B------:R-:W-:Y:S05]  /*2bc0*/  BSYNC B0 ;  /* 0x0000000000007941 */ /* 0x000fea0003800000 */
.L_x_880:
        /* <DEDUP_REMOVED lines=263> */
.L_x_885:
[----:B------:R-:W0:Y:S01]  /*3c40*/  LDGDEPBAR ;  /* 0x00000000000079af */ /* 0x000e220000000000 */
[C---:B------:R-:W-:Y:S01]  /*3c50*/  IADD3 R117, R219.reuse, R231, RZ ;  /* 0x000000e7db757210 */ /* 0x040fe20007ffe0ff */
[----:B------:R-:W-:Y:S01]  /*3c60*/  USHF.L.U32 UR7, UR6, 0x6, URZ ;  /* 0x0000000606077899 */ /* 0x000fe2000800063f */
[-C--:B------:R-:W-:Y:S01]  /*3c70*/  IADD3 R116, R219, R226.reuse, RZ ;  /* 0x000000e2db747210 */ /* 0x080fe20007ffe0ff */
[----:B------:R-:W-:Y:S01]  /*3c80*/  UISETP.GT.AND UP3, UPT, UR6, UR13, UPT ;  /* 0x0000000d0600728c */ /* 0x000fe2000bf64270 */
[----:B------:R-:W-:Y:S01]  /*3c90*/  IADD3 R0, R117, R226, RZ ;  /* 0x000000e275007210 */ /* 0x000fe20007ffe0ff */
[----:B------:R-:W2:Y:S01]  /*3ca0*/  LDL R119, [R1+0x38] ;  /* 0x0000380001777983 */ /* 0x000ea20000100800 */
[----:B------:R-:W-:Y:S01]  /*3cb0*/  UISETP.GE.AND UP0, UPT, UR7, UR15, UPT ;  /* 0x0000000f0700728c */ /* 0x000fe2000bf06270 */
[----:B-----5:R-:W-:Y:S02]  /*3cc0*/  FSETP.NEU.FTZ.AND P1, PT, R247, -INF , PT ;  /* 0xff800000f700780b */ /* 0x020fe40003f3d000 */
[----:B------:R-:W-:Y:S01]  /*3cd0*/  MOV R127, c[0x0][0x22c] ;  /* 0x00008b00007f7a02 */ /* 0x000fe20000000f00 */
[----:B------:R-:W-:Y:S01]  /*3ce0*/  UISETP.LT.AND UP0, UPT, UR14, UR16, UP0 ;  /* 0x000000100e00728c */ /* 0x000fe20008701270 */
[----:B------:R-:W3:Y:S03]  /*3cf0*/  LDL R118, [R1+0x3c] ;  /* 0x00003c0001767983 */ /* 0x000ee60000100800 */
[----:B------:R-:W-:Y:S02]  /*3d00*/  IMAD R127, R127, c[0x0][0x1c0], RZ ;  /* 0x000070007f7f7a24 */ /* 0x000fe400078e02ff */
[----:B------:R-:W-:Y:S03]  /*3d10*/  PLOP3.LUT P0, PT, PT, PT, UP0, 0x80, 0x0 ;  /* 0x000000000000781c */ /* 0x000fe60003f0f008 */
[----:B------:R-:W-:Y:S01]  /*3d20*/  LEA R127, -R127, RZ, 0x6 ;  /* 0x000000ff7f7f7211 */ /* 0x000fe200078e31ff */
        /* <DEDUP_REMOVED lines=8> */
[----:B------:R-:W-:Y:S06]  /*3db0*/  LDSM.16.M88.4 R100, [R116] ;  /* 0x000000007464783b */ /* 0x000fec0000000200 */
[----:B------:R-:W4:Y:S01]  /*3dc0*/  LDSM.16.M88.4 R104, [R218+0x18000] ;  /* 0x01800000da68783b */ /* 0x000f220000000200 */
[C---:B-1----:R-:W-:Y:S05]  /*3dd0*/  HMMA.16816.F32.BF16 R4, R16.reuse, R8, RZ ;  /* 0x000000081004723c */ /* 0x042fea00000418ff */
[----:B------:R-:W-:Y:S03]  /*3de0*/  LDSM.16.M88.4 R108, [R0] ;  /* 0x00000000006c783b */ /* 0x000fe60000000200 */
[C---:B------:R-:W-:Y:S03]  /*3df0*/  HMMA.16816.F32.BF16 R8, R16.reuse, R10, RZ ;  /* 0x0000000a1008723c */ /* 0x040fe600000418ff */
[----:B------:R-:W-:Y:S05]  /*3e00*/  LDSM.16.M88.4 R112, [R217+0x18000] ;  /* 0x01800000d970783b */ /* 0x000fea0000000200 */
[C---:B----4-:R-:W-:Y:S08]  /*3e10*/  HMMA.16816.F32.BF16 R12, R16.reuse, R84, RZ ;  /* 0x00000054100c723c */ /* 0x050ff000000418ff */
[----:B------:R-:W-:Y:S01]  /*3e20*/  HMMA.16816.F32.BF16 R16, R16, R86, RZ ;  /* 0x000000561010723c */ /* 0x000fe200000418ff */
[----:B------:R-:W1:Y:S07]  /*3e30*/  LDSM.16.M88.4 R84, [R218+0x18800] ;  /* 0x01880000da54783b */ /* 0x000e6e0000000200 */
[C---:B------:R-:W-:Y:S08]  /*3e40*/  HMMA.16816.F32.BF16 R4, R88.reuse, R92, R4 ;  /* 0x0000005c5804723c */ /* 0x040ff00000041804 */
[C---:B------:R-:W-:Y:S01]  /*3e50*/  HMMA.16816.F32.BF16 R8, R88.reuse, R94, R8 ;  /* 0x0000005e5808723c */ /* 0x040fe20000041808 */
[----:B------:R-:W-:Y:S07]  /*3e60*/  LDSM.16.M88.4 R92, [R219+0x2000] ;  /* 0x00200000db5c783b */ /* 0x000fee0000000200 */
[C---:B------:R-:W-:Y:S08]  /*3e70*/  HMMA.16816.F32.BF16 R12, R88.reuse, R96, R12 ;  /* 0x00000060580c723c */ /* 0x040ff0000004180c */
[----:B------:R-:W-:Y:S01]  /*3e80*/  HMMA.16816.F32.BF16 R16, R88, R98, R16 ;  /* 0x000000625810723c */ /* 0x000fe20000041810 */
[----:B------:R-:W4:Y:S06]  /*3e90*/  LDSM.16.M88.4 R88, [R217+0x18800] ;  /* 0x01880000d958783b */ /* 0x000f2c0000000200 */
        /* <DEDUP_REMOVED lines=11> */
[C---:B----4-:R-:W-:Y:S08]  /*3f50*/  HMMA.16816.F32.BF16 R12, R108.reuse, R88, R12 ;  /* 0x000000586c0c723c */ /* 0x050ff0000004180c */
        /* <DEDUP_REMOVED lines=30> */
[----:B------:R-:W3:Y:S01]  /*4140*/  LDSM.16.M88.4 R92, [R116+0x4000] ;  /* 0x00400000745c783b */ /* 0x000ee20000000200 */
[C---:B--2---:R-:W-:Y:S08]  /*4150*/  HMMA.16816.F32.BF16 R4, R100.reuse, R104, R4 ;  /* 0x000000686404723c */ /* 0x044ff00000041804 */
[C---:B------:R-:W-:Y:S01]  /*4160*/  HMMA.16816.F32.BF16 R8, R100.reuse, R106, R8 ;  /* 0x0000006a6408723c */ /* 0x040fe20000041808 */
[----:B------:R-:W-:Y:S07]  /*4170*/  LDSM.16.M88.4 R104, [R217+0x1c000] ;  /* 0x01c00000d968783b */ /* 0x000fee0000000200 */
[C---:B-1----:R-:W-:Y:S08]  /*4180*/  HMMA.16816.F32.BF16 R12, R100.reuse, R84, R12 ;  /* 0x00000054640c723c */ /* 0x042ff0000004180c */
[----:B------:R-:W-:Y:S01]  /*4190*/  HMMA.16816.F32.BF16 R16, R100, R86, R16 ;  /* 0x000000566410723c */ /* 0x000fe20000041810 */
[----:B------:R-:W1:Y:S06]  /*41a0*/  LDSM.16.M88.4 R84, [R218+0x1c800] ;  /* 0x01c80000da54783b */ /* 0x000e6c0000000200 */
[----:B------:R-:W2:Y:S01]  /*41b0*/  LDSM.16.M88.4 R100, [R0+0x4000] ;  /* 0x004000000064783b */ /* 0x000ea20000000200 */
[C---:B------:R-:W-:Y:S08]  /*41c0*/  HMMA.16816.F32.BF16 R4, R108.reuse, R112, R4 ;  /* 0x000000706c04723c */ /* 0x040ff00000041804 */
[C---:B------:R-:W-:Y:S01]  /*41d0*/  HMMA.16816.F32.BF16 R8, R108.reuse, R114, R8 ;  /* 0x000000726c08723c */ /* 0x040fe20000041808 */
[----:B------:R-:W-:Y:S07]  /*41e0*/  LDSM.16.M88.4 R112, [R3+0x1e000] ;  /* 0x01e000000370783b */ /* 0x000fee0000000200 */
[C---:B----4-:R-:W-:Y:S08]  /*41f0*/  HMMA.16816.F32.BF16 R12, R108.reuse, R88, R12 ;  /* 0x000000586c0c723c */ /* 0x050ff0000004180c */
[----:B------:R-:W-:Y:S01]  /*4200*/  HMMA.16816.F32.BF16 R16, R108, R90, R16 ;  /* 0x0000005a6c10723c */ /* 0x000fe20000041810 */
[----:B------:R-:W4:Y:S06]  /*4210*/  LDSM.16.M88.4 R88, [R217+0x1c800] ;  /* 0x01c80000d958783b */ /* 0x000f2c0000000200 */
[----:B------:R-:W4:Y:S01]  /*4220*/  LDSM.16.M88.4 R108, [R219+0x6000] ;  /* 0x00600000db6c783b */ /* 0x000f220000000200 */
[C---:B---3--:R-:W-:Y:S08]  /*4230*/  HMMA.16816.F32.BF16 R4, R92.reuse, R96, R4 ;  /* 0x000000605c04723c */ /* 0x048ff00000041804 */
[C---:B------:R-:W-:Y:S01]  /*4240*/  HMMA.16816.F32.BF16 R8, R92.reuse, R98, R8 ;  /* 0x000000625c08723c */ /* 0x040fe20000041808 */
[----:B------:R-:W-:Y:S07]  /*4250*/  LDSM.16.M88.4 R96, [R216+0x1e000] ;  /* 0x01e00000d860783b */ /* 0x000fee0000000200 */
[C---:B-1----:R-:W-:Y:S08]  /*4260*/  HMMA.16816.F32.BF16 R12, R92.reuse, R84, R12 ;  /* 0x000000545c0c723c */ /* 0x042ff0000004180c */
[----:B------:R-:W-:Y:S01]  /*4270*/  HMMA.16816.F32.BF16 R16, R92, R86, R16 ;  /* 0x000000565c10723c */ /* 0x000fe20000041810 */
[----:B------:R-:W1:Y:S06]  /*4280*/  LDSM.16.M88.4 R84, [R3+0x1e800] ;  /* 0x01e800000354783b */ /* 0x000e6c0000000200 */
[----:B------:R-:W3:Y:S01]  /*4290*/  LDSM.16.M88.4 R92, [R117+0x6000] ;  /* 0x00600000755c783b */ /* 0x000ee20000000200 */
[C---:B--2---:R-:W-:Y:S08]  /*42a0*/  HMMA.16816.F32.BF16 R4, R100.reuse, R104, R4 ;  /* 0x000000686404723c */ /* 0x044ff00000041804 */
[C---:B------:R-:W-:Y:S01]  /*42b0*/  HMMA.16816.F32.BF16 R8, R100.reuse, R106, R8 ;  /* 0x0000006a6408723c */ /* 0x040fe20000041808 */
[----:B------:R-:W-:Y:S07]  /*42c0*/  LDSM.16.M88.4 R104, [R218+0x1e000] ;  /* 0x01e00000da68783b */ /* 0x000fee0000000200 */
[C---:B----4-:R-:W-:Y:S08]  /*42d0*/  HMMA.16816.F32.BF16 R12, R100.reuse, R88, R12 ;  /* 0x00000058640c723c */ /* 0x050ff0000004180c */
        /* <DEDUP_REMOVED lines=9> */
[----:B------:R4:W1:Y:S01]  /*4370*/  LDSM.16.M88.4 R108, [R0+0x6000] ;  /* 0x00600000006c783b */ /* 0x0008620000000200 */
[C---:B---3--:R-:W-:Y:S08]  /*4380*/  HMMA.16816.F32.BF16 R4, R92.reuse, R96, R4 ;  /* 0x000000605c04723c */ /* 0x048ff00000041804 */
[C---:B------:R-:W-:Y:S08]  /*4390*/  HMMA.16816.F32.BF16 R8, R92.reuse, R98, R8 ;  /* 0x000000625c08723c */ /* 0x040ff00000041808 */
[C---:B--2---:R-:W-:Y:S01]  /*43a0*/  HMMA.16816.F32.BF16 R12, R92.reuse, R88, R12 ;  /* 0x000000585c0c723c */ /* 0x044fe2000004180c */
[----:B----4-:R-:W-:Y:S07]  /*43b0*/  MOV R0, UR22 ;  /* 0x0000001600007c02 */ /* 0x010fee0008000f00 */
[----:B------:R-:W-:Y:S01]  /*43c0*/  HMMA.16816.F32.BF16 R16, R92, R90, R16 ;  /* 0x0000005a5c10723c */ /* 0x000fe20000041810 */
[----:B------:R-:W2:Y:S03]  /*43d0*/  LDL R94, [R1+0x18] ;  /* 0x00001800015e7983 */ /* 0x000ea60000100800 */
[----:B------:R-:W-:Y:S03]  /*43e0*/  @!P0 LEA R0, R0, R118, 0x6 ;  /* 0x0000007600008211 */ /* 0x000fe600078e30ff */
        /* <DEDUP_REMOVED lines=36> */
[----:B------:R-:W-:Y:S02]  /*4630*/  FMUL.FTZ R5, R247, 1.4426950216293334961 ;  /* 0x3fb8aa3bf7057820 */ /* 0x000fe40000410000 */
[----:B------:R-:W-:Y:S03]  /*4640*/  FMUL.FTZ R19, R19, c[0x0][0x2ec] ;  /* 0x0000bb0013137a20 */ /* 0x000fe60000410000 */
[----:B------:R-:W-:Y:S01]  /*4650*/  FSEL R5, R5, RZ, P1 ;  /* 0x000000ff05057208 */ /* 0x000fe20000800000 */
[----:B------:R1:W1:Y:S01]  /*4660*/  MUFU.TANH R100, R8 ;  /* 0x0000000800647308 */ /* 0x0002620000002400 */
[----:B----4-:R-:W-:Y:S02]  /*4670*/  MOV R4, R103 ;  /* 0x0000006700047202 */ /* 0x010fe40000000f00 */
[----:B------:R-:W-:Y:S02]  /*4680*/  @!P0 FSEL R4, R103, -INF , !P2 ;  /* 0xff80000067048808 */ /* 0x000fe40005000000 */
[CC--:B------:R-:W-:Y:S05]  /*4690*/  @!P0 ISETP.GE.AND P2, PT, R0.reuse, R6.reuse, PT ;  /* 0x000000060000820c */ /* 0x0c0fea0003f46270 */
[----:B------:R4:W-:Y:S01]  /*46a0*/  MUFU.TANH R112, R11 ;  /* 0x0000000b00707308 */ /* 0x0009e20000002400 */
[----:B-1----:R-:W-:Y:S04]  /*46b0*/  @!P0 IADD3 R9, R0, 0x1, RZ ;  /* 0x0000000100098810 */ /* 0x002fe80007ffe0ff */
[----:B------:R-:W-:Y:S05]  /*46c0*/  @!P0 ISETP.GE.AND P1, PT, R9, R7, PT ;  /* 0x000000070900820c */ /* 0x000fea0003f26270 */
[----:B------:R1:W1:Y:S01]  /*46d0*/  MUFU.TANH R113, R10 ;  /* 0x0000000a00717308 */ /* 0x0002620000002400 */
[--C-:B------:R-:W-:Y:S01]  /*46e0*/  FFMA.FTZ R8, R4, c[0x0][0x23c], -R5.reuse ;  /* 0x00008f0004087a23 */ /* 0x100fe20000010805 */
        /* <DEDUP_REMOVED lines=11> */
[----:B------:R-:W-:Y:S02]  /*47a0*/  MOV R8, R115 ;  /* 0x0000007300087202 */ /* 0x000fe40000000f00 */
[----:B------:R-:W-:Y:S03]  /*47b0*/  @!P0 FSEL R8, R115, -INF , !P2 ;  /* 0xff80000073088808 */ /* 0x000fe60005000000 */
[----:B------:R-:W1:Y:S02]  /*47c0*/  MUFU.TANH R98, R13 ;  /* 0x0000000d00627308 */ /* 0x000e640000002400 */
        /* <DEDUP_REMOVED lines=9> */
[----:B------:R-:W2:Y:S01]  /*4860*/  MUFU.TANH R107, R14 ;  /* 0x0000000e006b7308 */ /* 0x000ea20000002400 */
[----:B----4-:R-:W-:Y:S04]  /*4870*/  @!P0 IADD3 R9, R0, 0x9, RZ ;  /* 0x0000000900098810 */ /* 0x010fe80007ffe0ff */
[----:B------:R-:W-:Y:S05]  /*4880*/  @!P0 ISETP.GE.AND P1, PT, R9, R7, PT ;  /* 0x000000070900820c */ /* 0x000fea0003f26270 */
[----:B------:R-:W4:Y:S01]  /*4890*/  MUFU.TANH R106, R15 ;  /* 0x0000000f006a7308 */ /* 0x000f220000002400 */
[--C-:B-1----:R-:W-:Y:S01]  /*48a0*/  FFMA.FTZ R11, R8, c[0x0][0x23c], -R5.reuse ;  /* 0x00008f00080b7a23 */ /* 0x102fe20000010805 */
[----:B------:R-:W-:Y:S02]  /*48b0*/  MOV R8, R99 ;  /* 0x0000006300087202 */ /* 0x000fe40000000f00 */
[----:B------:R-:W-:Y:S02]  /*48c0*/  @!P0 FSEL R8, R99, -INF , !P1 ;  /* 0xff80000063088808 */ /* 0x000fe40004800000 */
[-C--:B------:R-:W-:Y:S04]  /*48d0*/  @!P0 ISETP.GE.AND P1, PT, R10, R6.reuse, PT ;  /* 0x000000060a00820c */ /* 0x080fe80003f26270 */
        /* <DEDUP_REMOVED lines=17> */
[----:B------:R-:W-:Y:S04]  /*49f0*/  @!P0 IADD3 R9, R0, 0x11, RZ ;  /* 0x0000001100098810 */ /* 0x000fe80007ffe0ff */
[----:B------:R-:W-:Y:S03]  /*4a00*/  @!P0 ISETP.GE.AND P1, PT, R9, R7, PT ;  /* 0x000000070900820c */ /* 0x000fe60003f26270 */
[----:B------:R-:W3:Y:S01]  /*4a10*/  MUFU.TANH R96, R17 ;  /* 0x0000001100607308 */ /* 0x000ee20000002400 */
[--C-:B-1----:R-:W-:Y:S01]  /*4a20*/  FFMA.FTZ R11, R8, c[0x0][0x23c], -R5.reuse ;  /* 0x00008f00080b7a23 */ /* 0x102fe20000010805 */
[----:B------:R-:W-:Y:S02]  /*4a30*/  MOV R8, R98 ;  /* 0x0000006200087202 */ /* 0x000fe40000000f00 */
[----:B------:R-:W-:Y:S02]  /*4a40*/  @!P0 FSEL R8, R98, -INF , !P1 ;  /* 0xff80000062088808 */ /* 0x000fe40004800000 */
[-C--:B------:R-:W-:Y:S04]  /*4a50*/  @!P0 ISETP.GE.AND P1, PT, R10, R6.reuse, PT ;  /* 0x000000060a00820c */ /* 0x080fe80003f26270 */
[----:B------:R1:W-:Y:S01]  /*4a60*/  MUFU.EX2 R118, R11 ;  /* 0x0000000b00767308 */ /* 0x0003e20000000800 */
[--C-:B------:R-:W-:Y:S01]  /*4a70*/  FFMA.FTZ R10, R8, c[0x0][0x23c], -R5.reuse ;  /* 0x00008f00080a7a23 */ /* 0x100fe20000010805 */
[----:B--2---:R-:W-:Y:S02]  /*4a80*/  MOV R8, R107 ;  /* 0x0000006b00087202 */ /* 0x004fe40000000f00 */
        /* <DEDUP_REMOVED lines=15> */
[----:B------:R-:W-:Y:S02]  /*4b80*/  MOV R0, R96 ;  /* 0x0000006000007202 */ /* 0x000fe40000000f00 */
[----:B------:R-:W-:Y:S01]  /*4b90*/  @!P0 ISETP.GE.AND P1, PT, R9, R7, PT ;  /* 0x000000070900820c */ /* 0x000fe20003f26270 */
[--C-:B------:R-:W-:Y:S02]  /*4ba0*/  FFMA.FTZ R7, R8, c[0x0][0x23c], -R5.reuse ;  /* 0x00008f0008077a23 */ /* 0x100fe40000010805 */
[----:B------:R-:W3:Y:S01]  /*4bb0*/  MUFU.EX2 R122, R11 ;  /* 0x0000000b007a7308 */ /* 0x000ee20000000800 */
[----:B------:R-:W-:Y:S02]  /*4bc0*/  @!P0 FSEL R0, R96, -INF , !P1 ;  /* 0xff80000060008808 */ /* 0x000fe40004800000 */
[-C--:B------:R-:W-:Y:S03]  /*4bd0*/  @!P0 ISETP.GE.AND P1, PT, R10, R6.reuse, PT ;  /* 0x000000060a00820c */ /* 0x080fe60003f26270 */
[----:B------:R-:W-:Y:S01]  /*4be0*/  FFMA.FTZ R5, R0, c[0x0][0x23c], -R5 ;  /* 0x00008f0000057a23 */ /* 0x000fe20000010805 */
[----:B-1----:R-:W-:Y:S02]  /*4bf0*/  MOV R0, R105 ;  /* 0x0000006900007202 */ /* 0x002fe40000000f00 */
[----:B------:R-:W-:Y:S01]  /*4c00*/  @!P0 FSEL R0, R105, -INF , !P1 ;  /* 0xff80000069008808 */ /* 0x000fe20004800000 */
[----:B------:R1:W-:Y:S01]  /*4c10*/  MUFU.EX2 R108, R5 ;  /* 0x00000005006c7308 */ /* 0x0003e20000000800 */
[----:B------:R-:W-:Y:S02]  /*4c20*/  @!P0 ISETP.GE.AND P1, PT, R9, R6, PT ;  /* 0x000000060900820c */ /* 0x000fe40003f26270 */
[----:B------:R-:W-:Y:S07]  /*4c30*/  F2FP.BF16.PACK_AB R6, R111, R118 ;  /* 0x000000766f06723e */ /* 0x000fee00000010ff */
[----:B------:R4:W3:Y:S01]  /*4c40*/  MUFU.EX2 R109, R7 ;  /* 0x00000007006d7308 */ /* 0x0008e20000000800 */
[--C-:B-1----:R-:W-:Y:S01]  /*4c50*/  FFMA.FTZ R5, R0, c[0x0][0x23c], -R4.reuse ;  /* 0x00008f0000057a23 */ /* 0x102fe20000010804 */
[----:B--2---:R-:W-:Y:S02]  /*4c60*/  MOV R0, R104 ;  /* 0x0000006800007202 */ /* 0x004fe40000000f00 */
[----:B------:R-:W-:Y:S06]  /*4c70*/  @!P0 FSEL R0, R104, -INF , !P1 ;  /* 0xff80000068008808 */ /* 0x000fec0004800000 */
[----:B------:R1:W-:Y:S01]  /*4c80*/  MUFU.EX2 R120, R5 ;  /* 0x0000000500787308 */ /* 0x0003e20000000800 */
[----:B------:R-:W-:Y:S01]  /*4c90*/  IADD3 R94, P0, R94, UR11, RZ ;  /* 0x0000000b5e5e7c10 */ /* 0x000fe2000ff1e0ff */
[----:B------:R-:W-:Y:S01]  /*4ca0*/  FFMA.FTZ R4, R0, c[0x0][0x23c], -R4 ;  /* 0x00008f0000047a23 */ /* 0x000fe20000010804 */
[----:B------:R-:W-:Y:S02]  /*4cb0*/  F2FP.BF16.PACK_AB R0, R110, R116 ;  /* 0x000000746e00723e */ /* 0x000fe400000010ff */
[----:B----4-:R-:W-:Y:S02]  /*4cc0*/  F2FP.BF16.PACK_AB R7, R121, R124 ;  /* 0x0000007c7907723e */ /* 0x010fe400000010ff */
[----:B------:R-:W-:Y:S03]  /*4cd0*/  IADD3.X R95, R92, UR10, RZ, P0, !PT ;  /* 0x0000000a5c5f7c10 */ /* 0x000fe600087fe4ff */
[----:B------:R2:W2:Y:S01]  /*4ce0*/  MUFU.EX2 R119, R4 ;  /* 0x0000000400777308 */ /* 0x0004a20000000800 */
[C---:B------:R-:W-:Y:S01]  /*4cf0*/  LEA R234, P0, R127.reuse, R234, 0x2 ;  /* 0x000000ea7fea7211 */ /* 0x040fe200078010ff */
[----:B------:R-:W4:Y:S03]  /*4d00*/  LDG.E R92, [R94.64] ;  /* 0x000000045e5c7981 */ /* 0x000f26000c1e1900 */
[----:B------:R-:W-:Y:S02]  /*4d10*/  LEA.HI.X.SX32 R235, R127, R235, 0x2, P0 ;  /* 0x000000eb7feb7211 */ /* 0x000fe400000f16ff */
[----:B------:R-:W-:Y:S02]  /*4d20*/  PLOP3.LUT P0, PT, PT, PT, UP3, 0x80, 0x0 ;  /* 0x000000000000781c */ /* 0x000fe40003f0f038 */
        /* <DEDUP_REMOVED lines=9> */
[----:B-1----:R-:W-:Y:S05]  /*4dc0*/  F2FP.BF16.PACK_AB R4, R108, R109 ;  /* 0x0000006d6c04723e */ /* 0x002fea00000010ff */
[----:B------:R-:W-:Y:S01]  /*4dd0*/  STS [R245+0x2a000], R4 ;  /* 0x02a00004f5007388 */ /* 0x000fe20000000800 */
[----:B--2---:R-:W-:Y:S05]  /*4de0*/  F2FP.BF16.PACK_AB R0, R119, R120 ;  /* 0x000000787700723e */ /* 0x004fea00000010ff */
[----:B------:R1:W-:Y:S06]  /*4df0*/  STS [R245+0x2a400], R0 ;  /* 0x02a40000f5007388 */ /* 0x0003ec0000000800 */
[----:B------:R-:W-:Y:S06]  /*4e00*/  LDSM.16.M88.4 R16, [R222+0x10000] ;  /* 0x01000000de10783b */ /* 0x000fec0000000200 */
[----:B------:R-:W2:Y:S06]  /*4e10*/  LDSM.16.M88.4 R8, [R3+0x20000] ;  /* 0x020000000308783b */ /* 0x000eac0000000200 */
[----:B------:R-:W3:Y:S06]  /*4e20*/  LDSM.16.M88.4 R84, [R3+0x20800] ;  /* 0x020800000354783b */ /* 0x000eec0000000200 */
[----:B------:R-:W-:Y:S06]  /*4e30*/  LDSM.16.M88.4 R88, [R223+0x10000] ;  /* 0x01000000df58783b */ /* 0x000fec0000000200 */
[----:B-1----:R-:W4:Y:S01]  /*4e40*/  LDG.E R0, [R94.64+0x20] ;  /* 0x000020045e007981 */ /* 0x002f22000c1e1900 */
[C---:B--2---:R-:W-:Y:S08]  /*4e50*/  HMMA.16816.F32.BF16 R4, R16.reuse, R8, RZ ;  /* 0x000000081004723c */ /* 0x044ff000000418ff */
[C---:B------:R-:W-:Y:S08]  /*4e60*/  HMMA.16816.F32.BF16 R8, R16.reuse, R10, RZ ;  /* 0x0000000a1008723c */ /* 0x040ff000000418ff */
[C---:B---3--:R-:W-:Y:S08]  /*4e70*/  HMMA.16816.F32.BF16 R12, R16.reuse, R84, RZ ;  /* 0x00000054100c723c */ /* 0x048ff000000418ff */
        /* <DEDUP_REMOVED lines=102> */
[----:B------:R-:W1:Y:S11]  /*54e0*/  LDSM.16.M88.4 R88, [R217+0x26800] ;  /* 0x02680000d958783b */ /* 0x000e760000000200 */
[----:B------:R-:W-:Y:S04]  /*54f0*/  @!UPT UIADD3 URZ, URZ, URZ, URZ ;  /* 0x0000003f3f3ff290 */ /* 0x000fe8000fffe03f */
[C---:B----4-:R-:W-:Y:S02]  /*5500*/  FADD.FTZ R4, -R92.reuse, R4 ;  /* 0x000000045c047221 */ /* 0x050fe40000010100 */
[----:B------:R-:W-:Y:S02]  /*5510*/  FADD.FTZ R5, -R92, R5 ;  /* 0x000000055c057221 */ /* 0x000fe40000010100 */
[----:B------:R-:W-:Y:S02]  /*5520*/  FMUL.FTZ R93, R93, R4 ;  /* 0x000000045d5d7220 */ /* 0x000fe40000410000 */
[----:B------:R-:W-:Y:S02]  /*5530*/  FFMA.FTZ R4, -R101, R101, 1 ;  /* 0x3f80000065047423 */ /* 0x000fe40000010165 */
[----:B------:R-:W-:Y:S02]  /*5540*/  FMUL.FTZ R5, R117, R5 ;  /* 0x0000000575057220 */ /* 0x000fe40000410000 */
[----:B------:R-:W-:Y:S01]  /*5550*/  FADD.FTZ R10, -R0, R10 ;  /* 0x0000000a000a7221 */ /* 0x000fe20000010100 */
[C---:B-1----:R-:W-:Y:S07]  /*5560*/  HMMA.16816.F32.BF16 R12, R84.reuse, R88, R12 ;  /* 0x00000058540c723c */ /* 0x042fee000004180c */
[----:B------:R-:W-:Y:S01]  /*5570*/  FFMA.FTZ R88, -R103, R103, 1 ;  /* 0x3f80000067587423 */ /* 0x000fe20000010167 */
[----:B------:R-:W-:Y:S04]  /*5580*/  HMMA.16816.F32.BF16 R16, R84, R90, R16 ;  /* 0x0000005a5410723c */ /* 0x000fe80000041810 */
[----:B------:R-:W-:Y:S03]  /*5590*/  FMUL.FTZ R88, R88, c[0x0][0x2ec] ;  /* 0x0000bb0058587a20 */ /* 0x000fe60000410000 */
[----:B------:R-:W-:Y:S02]  /*55a0*/  FADD.FTZ R85, -R92, R8 ;  /* 0x000000085c557221 */ /* 0x000fe40000010100 */
[----:B------:R-:W-:Y:S03]  /*55b0*/  FMUL.FTZ R8, R4, c[0x0][0x2ec] ;  /* 0x0000bb0004087a20 */ /* 0x000fe60000410000 */
[----:B------:R-:W-:Y:S02]  /*55c0*/  FADD.FTZ R84, -R92, R9 ;  /* 0x000000095c547221 */ /* 0x000fe40000010100 */
[----:B------:R-:W-:Y:S02]  /*55d0*/  FMUL.FTZ R8, R5, R8 ;  /* 0x0000000805087220 */ /* 0x000fe40000410000 */
[----:B------:R-:W-:Y:S02]  /*55e0*/  FFMA.FTZ R4, -R100, R100, 1 ;  /* 0x3f80000064047423 */ /* 0x000fe40000010164 */
[----:B------:R-:W-:Y:S02]  /*55f0*/  FFMA.FTZ R5, -R99, R99, 1 ;  /* 0x3f80000063057423 */ /* 0x000fe40000010163 */
[----:B------:R-:W-:Y:S02]  /*5600*/  FMUL.FTZ R9, R116, R85 ;  /* 0x0000005574097220 */ /* 0x000fe40000410000 */
[----:B------:R-:W-:Y:S02]  /*5610*/  FMUL.FTZ R84, R110, R84 ;  /* 0x000000546e547220 */ /* 0x000fe40000410000 */
[C---:B------:R-:W-:Y:S02]  /*5620*/  FADD.FTZ R12, -R92.reuse, R12 ;  /* 0x0000000c5c0c7221 */ /* 0x040fe40000010100 */
[C---:B------:R-:W-:Y:S02]  /*5630*/  FADD.FTZ R13, -R92.reuse, R13 ;  /* 0x0000000d5c0d7221 */ /* 0x040fe40000010100 */
[C---:B------:R-:W-:Y:S02]  /*5640*/  FADD.FTZ R85, -R92.reuse, R16 ;  /* 0x000000105c557221 */ /* 0x040fe40000010100 */
[----:B------:R-:W-:Y:S02]  /*5650*/  FADD.FTZ R92, -R92, R17 ;  /* 0x000000115c5c7221 */ /* 0x000fe40000010100 */
[----:B------:R-:W-:Y:S02]  /*5660*/  FMUL.FTZ R17, R4, c[0x0][0x2ec] ;  /* 0x0000bb0004117a20 */ /* 0x000fe40000410000 */
[----:B------:R-:W-:Y:S02]  /*5670*/  FMUL.FTZ R16, R5, c[0x0][0x2ec] ;  /* 0x0000bb0005107a20 */ /* 0x000fe40000410000 */
[----:B------:R-:W-:Y:S02]  /*5680*/  FMUL.FTZ R17, R9, R17 ;  /* 0x0000001109117220 */ /* 0x000fe40000410000 */
[----:B------:R-:W-:Y:S02]  /*5690*/  FMUL.FTZ R16, R84, R16 ;  /* 0x0000001054107220 */ /* 0x000fe40000410000 */
[----:B------:R-:W-:Y:S02]  /*56a0*/  FFMA.FTZ R87, -R102, R102, 1 ;  /* 0x3f80000066577423 */ /* 0x000fe40000010166 */
[----:B------:R-:W-:Y:S02]  /*56b0*/  FFMA.FTZ R86, -R98, R98, 1 ;  /* 0x3f80000062567423 */ /* 0x000fe40000010162 */
[----:B------:R-:W-:Y:S02]  /*56c0*/  FMUL.FTZ R9, R109, R85 ;  /* 0x000000556d097220 */ /* 0x000fe40000410000 */
[----:B------:R-:W-:Y:S02]  /*56d0*/  FFMA.FTZ R85, -R97, R97, 1 ;  /* 0x3f80000061557423 */ /* 0x000fe40000010161 */
[----:B------:R-:W-:Y:S02]  /*56e0*/  FFMA.FTZ R84, -R96, R96, 1 ;  /* 0x3f80000060547423 */ /* 0x000fe40000010160 */
[----:B------:R-:W-:Y:S02]  /*56f0*/  FMUL.FTZ R4, R118, R12 ;  /* 0x0000000c76047220 */ /* 0x000fe40000410000 */
        /* <DEDUP_REMOVED lines=8> */
[C---:B------:R-:W-:Y:S02]  /*5780*/  FADD.FTZ R4, -R0.reuse, R6 ;  /* 0x0000000600047221 */ /* 0x040fe40000010100 */
[----:B------:R-:W-:Y:S02]  /*5790*/  FADD.FTZ R5, -R0, R7 ;  /* 0x0000000700057221 */ /* 0x000fe40000010100 */
[----:B------:R-:W-:Y:S02]  /*57a0*/  FMUL.FTZ R85, R9, R85 ;  /* 0x0000005509557220 */ /* 0x000fe40000410000 */
[----:B------:R-:W-:Y:S02]  /*57b0*/  FMUL.FTZ R84, R12, R84 ;  /* 0x000000540c547220 */ /* 0x000fe40000410000 */
[----:B------:R-:W-:Y:S02]  /*57c0*/  FFMA.FTZ R6, -R115, R115, 1 ;  /* 0x3f80000073067423 */ /* 0x000fe40000010173 */
[----:B------:R-:W-:Y:S02]  /*57d0*/  FFMA.FTZ R7, -R114, R114, 1 ;  /* 0x3f80000072077423 */ /* 0x000fe40000010172 */
[----:B------:R-:W-:Y:S02]  /*57e0*/  FADD.FTZ R12, -R0, R11 ;  /* 0x0000000b000c7221 */ /* 0x000fe40000010100 */
[----:B------:R-:W-:Y:S02]  /*57f0*/  FMUL.FTZ R11, R124, R10 ;  /* 0x0000000a7c0b7220 */ /* 0x000fe40000410000 */
[----:B------:R-:W-:Y:S02]  /*5800*/  FFMA.FTZ R10, -R113, R113, 1 ;  /* 0x3f800000710a7423 */ /* 0x000fe40000010171 */
[----:B------:R-:W-:Y:S02]  /*5810*/  FFMA.FTZ R9, -R112, R112, 1 ;  /* 0x3f80000070097423 */ /* 0x000fe40000010170 */
[----:B------:R-:W-:Y:S02]  /*5820*/  FMUL.FTZ R4, R126, R4 ;  /* 0x000000047e047220 */ /* 0x000fe40000410000 */
[----:B------:R-:W-:Y:S02]  /*5830*/  FMUL.FTZ R5, R125, R5 ;  /* 0x000000057d057220 */ /* 0x000fe40000410000 */
[----:B------:R-:W-:Y:S02]  /*5840*/  FMUL.FTZ R6, R6, c[0x0][0x2ec] ;  /* 0x0000bb0006067a20 */ /* 0x000fe40000410000 */
[----:B------:R-:W-:Y:S02]  /*5850*/  FMUL.FTZ R7, R7, c[0x0][0x2ec] ;  /* 0x0000bb0007077a20 */ /* 0x000fe40000410000 */
[----:B------:R-:W-:Y:S02]  /*5860*/  FMUL.FTZ R12, R121, R12 ;  /* 0x0000000c790c7220 */ /* 0x000fe40000410000 */
[----:B------:R-:W-:Y:S02]  /*5870*/  FADD.FTZ R14, -R0, R14 ;  /* 0x0000000e000e7221 */ /* 0x000fe40000010100 */
[----:B------:R-:W-:Y:S02]  /*5880*/  FMUL.FTZ R10, R10, c[0x0][0x2ec] ;  /* 0x0000bb000a0a7a20 */ /* 0x000fe40000410000 */
[----:B------:R-:W-:Y:S02]  /*5890*/  FMUL.FTZ R9, R9, c[0x0][0x2ec] ;  /* 0x0000bb0009097a20 */ /* 0x000fe40000410000 */
        /* <DEDUP_REMOVED lines=51> */
.L_x_883:
        /* <DEDUP_REMOVED lines=129> */
.L_x_884:
        /* <DEDUP_REMOVED lines=700> */
.L_x_886:
        /* <DEDUP_REMOVED lines=18> */
.L_x_887:
        /* <DEDUP_REMOVED lines=58> */
.L_x_889:
[----:B-1-34-:R-:W-:Y:S05]  /*9460*/  BSYNC B0 ;  /* 0x0000000000007941 */ /* 0x01afea0003800000 */
.L_x_888:
        /* <DEDUP_REMOVED lines=18> */
.L_x_891:
[----:B------:R-:W-:Y:S05]  /*9590*/  BSYNC B0 ;  /* 0x0000000000007941 */ /* 0x000fea0003800000 */
.L_x_890:
        /* <DEDUP_REMOVED lines=27> */
.L_x_893:
[----:B------:R-:W-:Y:S05]  /*9750*/  BSYNC B0 ;  /* 0x0000000000007941 */ /* 0x000fea0003800000 */
.L_x_892:
        /* <DEDUP_REMOVED lines=14> */
.L_x_876:
[----:B------:R-:W-:Y:S05]  /*9840*/  BSYNC B1 ;  /* 0x0000000000017941 */ /* 0x000fea0003800000 */
.L_x_862:
        /* <DEDUP_REMOVED lines=11> */
.L_x_894:
[----:B------:R-:W-:Y:S05]  /*9900*/  EXIT ;  /* 0x000000000000794d */ /* 0x000fea0003800000 */
.L_x_896:
        /* <DEDUP_REMOVED lines=15> */
.L_x_1043:


//--------------------- .text._ZN5flash44flash_bwd_dq_dk_dv_loop_seqk_parallel_kernelI23Flash_bwd_kernel_traitsILi256ELi64ELi64ELi8ELi4ELi2ELi2ELb0ELb0EN7cutlass10bfloat16_tE19Flash_kernel_traitsILi256ELi64ELi64ELi8ES3_EELb1ELb1ELb0ELb1ELb0ELb0ELb0EEEvNS_16Flash_bwd_paramsE --------------------------
	.section	.text._ZN5flash44flash_bwd_dq_dk_dv_loop_seqk_parallel_kernelI23Flash_bwd_kernel_traitsILi256ELi64ELi64ELi8ELi4ELi2ELi2ELb0ELb0EN7cutlass10bfloat16_tE19Flash_kernel_traitsILi256ELi64ELi64ELi8ES3_EELb1ELb1ELb0ELb1ELb0ELb0ELb0EEEvNS_16Flash_bwd_paramsE,"ax",@progbits
	.sectioninfo	@"SHI_REGISTERS=255"
	.align	128
        .global         _ZN5flash44flash_bwd_dq_dk_dv_loop_seqk_parallel_kernelI23Flash_bwd_kernel_traitsILi256ELi64ELi64ELi8ELi4ELi2ELi2ELb0ELb0EN7cutlass10bfloat16_tE19Flash_kernel_traitsILi256ELi64ELi64ELi8ES3_EELb1ELb1ELb0ELb1ELb0ELb0ELb0EEEvNS_16Flash_bwd_paramsE
        .type           _ZN5flash44flash_bwd_dq_dk_dv_loop_seqk_parallel_kernelI23Flash_bwd_kernel_traitsILi256ELi64ELi64ELi8ELi4ELi2ELi2ELb0ELb0EN7cutlass10bfloat16_tE19Flash_kernel_traitsILi256ELi64ELi64ELi8ES3_EELb1ELb1ELb0ELb1ELb0ELb0ELb0EEEvNS_16Flash_bwd_paramsE,@function
        .size           _ZN5flash44flash_bwd_dq_dk_dv_loop_seqk_parallel_kernelI23Flash_bwd_kernel_traitsILi256ELi64ELi64ELi8ELi4ELi2ELi2ELb0ELb0EN7cutlass10bfloat16_tE19Flash_kernel_traitsILi256ELi64ELi64ELi8ES3_EELb1ELb1ELb0ELb1ELb0ELb0ELb0EEEvNS_16Flash_bwd_paramsE,(.L_x_1044 - _ZN5flash44flash_bwd_dq_dk_dv_loop_seqk_parallel_kernelI23Flash_bwd_kernel_traitsILi256ELi64ELi64ELi8ELi4ELi2ELi2ELb0ELb0EN7cutlass10bfloat16_tE19Flash_kernel_traitsILi256ELi64ELi64ELi8ES3_EELb1ELb1ELb0ELb1ELb0ELb0ELb0EEEvNS_16Flash_bwd_paramsE)
        .other          _ZN5flash44flash_bwd_dq_dk_dv_loop_seqk_parallel_kernelI23Flash_bwd_kernel_traitsILi256ELi64ELi64ELi8ELi4ELi2ELi2ELb0ELb0EN7cutlass10bfloat16_tE19Flash_kernel_traitsILi256ELi64ELi64ELi8ES3_EELb1ELb1ELb0ELb1ELb0ELb0ELb0EEEvNS_16Flash_bwd_paramsE,@"STO_CUDA_ENTRY STV_DEFAULT"
_ZN5flash44flash_bwd_dq_dk_dv_loop_seqk_parallel_kernelI23Flash_bwd_kernel_traitsILi256ELi64ELi64ELi8ELi4ELi2ELi2ELb0ELb0EN7cutlass10bfloat16_tE19Flash_kernel_traitsILi256ELi64ELi64ELi8ES3_EELb1ELb1ELb0ELb1ELb0ELb0ELb0EEEvNS_16Flash_bwd_paramsE:
.text._ZN5flash44flash_bwd_dq_dk_dv_loop_seqk_parallel_kernelI23Flash_bwd_kernel_traitsILi256ELi64ELi64ELi8ELi4ELi2ELi2ELb0ELb0EN7cutlass10bfloat16_tE19Flash_kernel_traitsILi256ELi64ELi64ELi8ES3_EELb1ELb1ELb0ELb1ELb0ELb0ELb0EEEvNS_16Flash_bwd_paramsE:
        /* <DEDUP_REMOVED lines=58> */
[----:B------:R-:W-:Y:S01]  /*03a0*/  UIMAD UR7, UR33, UR11, UR35 ;  /* 0x0000000b210772a4 */ /* 0x000fe2000f8e0223 */
[----:B------:R-:W-:Y:S01]  /*03b0*/  LEA.HI R7, R12, R0, RZ, 0x2 ;  /* 0x000000000c077211 */ /* 0x000fe200078f10ff */
[----:B------:R-:W-:Y:S01]  /*03c0*/  @!UP5 UIMAD UR8, UR33, UR14, UR35 ;  /* 0x0000000e2108d2a4 */ /* 0x000fe2000f8e0223 */
[----:B------:R-:W-:Y:S01]  /*03d0*/  LEA.HI R4, R2, R5, RZ, 0x1 ;  /* 0x0000000502047211 */ /* 0x000fe200078f08ff */
[----:B------:R-:W-:Y:S01]  /*03e0*/  USHF.L.U32 UR46, UR47, 0x6, URZ ;  /* 0x000000062f2e7899 */ /* 0x000fe2000800063f */
[----:B------:R-:W-:Y:S01]  /*03f0*/  LOP3.LUT R2, R3, 0xfffffffe, RZ, 0xc0, !PT ;  /* 0xfffffffe03027812 */ /* 0x000fe200078ec0ff */
[----:B------:R-:W-:Y:S01]  /*0400*/  USHF.L.U32 UR41, UR6, 0x5, URZ ;  /* 0x0000000506297899 */ /* 0x000fe2000800063f */
        /* <DEDUP_REMOVED lines=13> */
[----:B------:R-:W-:Y:S01]  /*04e0*/  STL [R1+0xa0], R16 ;  /* 0x0000a01001007387 */ /* 0x000fe20000100800 */
[----:B------:R-:W-:Y:S01]  /*04f0*/  SHF.R.S32.HI R6, RZ, 0x7, R13 ;  /* 0x00000007ff067819 */ /* 0x000fe2000001140d */
[----:B------:R-:W-:Y:S01]  /*0500*/  ULDC UR58, c[0x0][0x1c8] ;  /* 0x00007200003a7ab9 */ /* 0x000fe20000000800 */
[----:B------:R-:W-:Y:S01]  /*0510*/  LOP3.LUT R0, R0, 0xfffffff8, RZ, 0xc0, !PT ;  /* 0xfffffff800007812 */ /* 0x000fe200078ec0ff */
[----:B------:R-:W-:Y:S01]  /*0520*/  ULDC.U8 UR10, c[0x0][0x3d0] ;  /* 0x0000f400000a7ab9 */ /* 0x000fe20000000000 */
[C---:B------:R-:W-:Y:S01]  /*0530*/  LOP3.LUT P4, RZ, R8.reuse, 0x4, RZ, 0xc0, !PT ;  /* 0x0000000408ff7812 */ /* 0x040fe2000788c0ff */
[----:B------:R-:W-:Y:S01]  /*0540*/  ULDC UR52, c[0x0][0x224] ;  /* 0x0000890000347ab9 */ /* 0x000fe20000000800 */
[----:B------:R-:W-:Y:S01]  /*0550*/  LOP3.LUT P3, RZ, R8, 0x2, RZ, 0xc0, !PT ;  /* 0x0000000208ff7812 */ /* 0x000fe2000786c0ff */
[----:B------:R-:W-:Y:S01]  /*0560*/  IMAD.IADD R4, R3, 0x1, -R0 ;  /* 0x0000000103047824 */ /* 0x000fe200078e0a00 */
[----:B------:R-:W-:Y:S01]  /*0570*/  LOP3.LUT R0, R2, 0x1c0, RZ, 0xc0, !PT ;  /* 0x000001c002007812 */ /* 0x000fe200078ec0ff */
[----:B------:R-:W-:Y:S01]  /*0580*/  @UP5 UIMAD UR56, UR33, UR51, URZ ;  /* 0x00000033213852a4 */ /* 0x000fe2000f8e023f */
[----:B------:R-:W-:Y:S01]  /*0590*/  SHF.R.S32.HI R3, RZ, 0x1f, R10 ;  /* 0x0000001fff037819 */ /* 0x000fe2000001140a */
[----:B------:R-:W-:Y:S01]  /*05a0*/  UMOV UR39, URZ ;  /* 0x0000003f00277c82 */ /* 0x000fe20008000000 */
[----:B------:R-:W-:Y:S01]  /*05b0*/  LOP3.LUT R2, R0, 0x38, R244, 0xf8, !PT ;  /* 0x0000003800027812 */ /* 0x000fe200078ef8f4 */
[----:B------:R-:W-:Y:S01]  /*05c0*/  ULDC.64 UR4, c[0x0][0x118] ;  /* 0x0000460000047ab9 */ /* 0x000fe20000000a00 */
[----:B------:R-:W-:Y:S01]  /*05d0*/  SHF.R.U32.HI R0, RZ, 0x3, R0 ;  /* 0x00000003ff007819 */ /* 0x000fe20000011600 */
[----:B------:R-:W-:Y:S01]  /*05e0*/  ULOP3.LUT UR58, UR35, UR58, URZ, 0x3c, !UPT ;  /* 0x0000003a233a7292 */ /* 0x000fe2000f8e3c3f */
[----:B------:R-:W-:Y:S01]  /*05f0*/  LEA.HI R246, R3, R10, RZ, 0x2 ;  /* 0x0000000a03f67211 */ /* 0x000fe200078f10ff */
[----:B------:R-:W-:Y:S01]  /*0600*/  UISETP.NE.AND UP6, UPT, UR10, URZ, UPT ;  /* 0x0000003f0a00728c */ /* 0x000fe2000bfc5270 */
[----:B------:R-:W-:Y:S01]  /*0610*/  LEA.HI R10, R5, R9, RZ, 0x3 ;  /* 0x00000009050a7211 */ /* 0x000fe200078f18ff */
[----:B------:R-:W-:Y:S01]  /*0620*/  IMAD.U32 R5, RZ, RZ, UR15 ;  /* 0x0000000fff057e24 */ /* 0x000fe2000f8e00ff */
[----:B------:R-:W-:Y:S01]  /*0630*/  LOP3.LUT R7, R2, R0, RZ, 0x3c, !PT ;  /* 0x0000000002077212 */ /* 0x000fe200078e3cff */
[----:B------:R-:W-:Y:S01]  /*0640*/  IMAD.SHL.U32 R0, R8, 0x40, RZ ;  /* 0x0000004008007824 */ /* 0x000fe200078e00ff */
[----:B------:R-:W-:Y:S01]  /*0650*/  LOP3.LUT R2, R10, 0xfffffff8, RZ, 0xc0, !PT ;  /* 0xfffffff80a027812 */ /* 0x000fe200078ec0ff */
[----:B------:R-:W-:Y:S01]  /*0660*/  USHF.R.S32.HI UR59, URZ, 0x1f, UR35 ;  /* 0x0000001f3f3b7899 */ /* 0x000fe20008011423 */
[----:B------:R-:W-:Y:S01]  /*0670*/  LOP3.LUT R3, R4, 0x1, RZ, 0xc0, !PT ;  /* 0x0000000104037812 */ /* 0x000fe200078ec0ff */
[----:B------:R-:W-:Y:S01]  /*0680*/  USHF.R.S32.HI UR61, URZ, 0x1f, UR33 ;  /* 0x0000001f3f3d7899 */ /* 0x000fe20008011421 */
[----:B------:R-:W-:Y:S01]  /*0690*/  LOP3.LUT R0, R0, 0x1c0, RZ, 0xc0, !PT ;  /* 0x000001c000007812 */ /* 0x000fe200078ec0ff */
[----:B------:R-:W-:Y:S01]  /*06a0*/  IMAD.IADD R17, R9, 0x1, -R2 ;  /* 0x0000000109117824 */ /* 0x000fe200078e0a02 */
[----:B------:R-:W-:Y:S01]  /*06b0*/  ISETP.NE.U32.AND P0, PT, R3, 0x1, PT ;  /* 0x000000010300780c */ /* 0x000fe20003f05070 */
[----:B------:R-:W-:Y:S01]  /*06c0*/  IMAD.SHL.U32 R2, R229, 0x10, RZ ;  /* 0x00000010e5027824 */ /* 0x000fe200078e00ff */
[----:B------:R-:W-:Y:S01]  /*06d0*/  LOP3.LUT R223, R0, 0x8, R11, 0xf8, !PT ;  /* 0x0000000800df7812 */ /* 0x000fe200078ef80b */
[C---:B------:R-:W-:Y:S01]  /*06e0*/  IMAD.SHL.U32 R3, R4.reuse, 0x40, RZ ;  /* 0x0000004004037824 */ /* 0x040fe200078e00ff */
[----:B------:R-:W-:Y:S01]  /*06f0*/  R2P PR, R4, 0x6 ;  /* 0x0000000604007804 */ /* 0x000fe20000000000 */
[----:B------:R-:W-:Y:S01]  /*0700*/  STL [R1+0xa4], R17 ;  /* 0x0000a41101007387 */ /* 0x000fe20000100800 */
[----:B------:R-:W-:Y:S01]  /*0710*/  LOP3.LUT R5, R0, 0x10, R2, 0xf8, !PT ;  /* 0x0000001000057812 */ /* 0x000fe200078ef802 */
[C---:B------:R-:W-:Y:S01]  /*0720*/  IMAD R2, R6.reuse, 0x800, R227 ;  /* 0x0000080006027824 */ /* 0x040fe200078e02e3 */
[----:B------:R-:W-:Y:S01]  /*0730*/  SHF.R.U32.HI R0, RZ, 0x3, R0 ;  /* 0x00000003ff007819 */ /* 0x000fe20000011600 */
[----:B------:R-:W-:Y:S01]  /*0740*/  USHF.R.S32.HI UR60, URZ, 0x1f, UR35 ;  /* 0x0000001f3f3c7899 */ /* 0x000fe20008011423 */
[----:B------:R-:W-:Y:S01]  /*0750*/  LOP3.LUT R5, R5, 0x8, R11, 0xf8, !PT ;  /* 0x0000000805057812 */ /* 0x000fe200078ef80b */
[----:B------:R-:W-:Y:S01]  /*0760*/  UIMAD.WIDE.U32 UR42, UR36, UR44, URZ ;  /* 0x0000002c242a72a5 */ /* 0x000fe2000f8e003f */
[----:B------:R-:W-:Y:S01]  /*0770*/  LOP3.LUT R223, R223, R0, RZ, 0x3c, !PT ;  /* 0x00000000dfdf7212 */ /* 0x000fe200078e3cff */
[----:B------:R-:W-:Y:S01]  /*0780*/  UIMAD UR53, UR37, UR44, URZ ;  /* 0x0000002c253572a4 */ /* 0x000fe2000f8e023f */
[----:B------:R-:W-:Y:S01]  /*0790*/  LOP3.LUT R227, R227, R5, R0, 0xf6, !PT ;  /* 0x00000005e3e37212 */ /* 0x000fe200078ef600 */
[----:B------:R-:W-:Y:S01]  /*07a0*/  IMAD.SHL.U32 R5, R6, 0x20, RZ ;  /* 0x0000002006057824 */ /* 0x000fe200078e00ff */
[----:B------:R-:W-:Y:S01]  /*07b0*/  LOP3.LUT R0, R3, 0x1c0, RZ, 0xc0, !PT ;  /* 0x000001c003007812 */ /* 0x000fe200078ec0ff */
[----:B------:R-:W-:Y:S01]  /*07c0*/  IMAD.IADD R223, R2, 0x1, R223 ;  /* 0x0000000102df7824 */ /* 0x000fe200078e02df */
[----:B------:R-:W-:Y:S01]  /*07d0*/  SHF.R.S32.HI R2, RZ, 0x6, R14 ;  /* 0x00000006ff027819 */ /* 0x000fe2000001140e */
[----:B------:R-:W-:Y:S01]  /*07e0*/  USHF.R.S32.HI UR55, URZ, 0x1f, UR48 ;  /* 0x0000001f3f377899 */ /* 0x000fe20008011430 */
[----:B------:R-:W-:Y:S01]  /*07f0*/  SHF.R.U32.HI R3, RZ, 0x3, R0 ;  /* 0x00000003ff037819 */ /* 0x000fe20000011600 */
[----:B------:R-:W-:Y:S01]  /*0800*/  IMAD.SHL.U32 R224, R223, 0x2, RZ ;  /* 0x00000002dfe07824 */ /* 0x000fe200078e00ff */
[----:B------:R-:W-:Y:S01]  /*0810*/  SEL R221, R221, 0xffffffe0, !P3 ;  /* 0xffffffe0dddd7807 */ /* 0x000fe20005800000 */
[----:B------:R-:W-:Y:S01]  /*0820*/  IMAD R4, R2, 0x200, R7 ;  /* 0x0000020002047824 */ /* 0x000fe200078e0207 */
[----:B------:R-:W-:Y:S01]  /*0830*/  SEL R226, R226, 0xffffffc0, !P4 ;  /* 0xffffffc0e2e27807 */ /* 0x000fe20006000000 */
[----:B------:R-:W-:Y:S01]  /*0840*/  IMAD.SHL.U32 R2, R2, 0x8, RZ ;  /* 0x0000000802027824 */ /* 0x000fe200078e00ff */
[----:B------:R-:W-:Y:S01]  /*0850*/  SEL R249, R249, 0x10, !P0 ;  /* 0x00000010f9f97807 */ /* 0x000fe20004000000 */
[C---:B------:R-:W-:Y:S01]  /*0860*/  IMAD R221, R223.reuse, 0x2, R221 ;  /* 0x00000002dfdd7824 */ /* 0x040fe200078e02dd */
[----:B------:R1:W-:Y:S01]  /*0870*/  STL [R1+0xa8], R4 ;  /* 0x0000a80401007387 */ /* 0x0003e20000100800 */
[----:B------:R-:W-:Y:S01]  /*0880*/  SHF.R.S32.HI R246, RZ, 0x2, R246 ;  /* 0x00000002fff67819 */ /* 0x000fe200000114f6 */
[--C-:B------:R-:W-:Y:S01]  /*0890*/  IMAD R223, R223, 0x2, R226.reuse ;  /* 0x00000002dfdf7824 */ /* 0x100fe200078e02e2 */
[----:B------:R-:W-:Y:S01]  /*08a0*/  LOP3.LUT R2, R2, 0x18, RZ, 0xc0, !PT ;  /* 0x0000001802027812 */ /* 0x000fe200078ec0ff */
[----:B------:R-:W-:Y:S01]  /*08b0*/  IMAD.IADD R222, R226, 0x1, R221 ;  /* 0x00000001e2de7824 */ /* 0x000fe200078e02dd */
[----:B------:R-:W-:Y:S01]  /*08c0*/  UIMAD UR52, UR7, UR52, URZ ;  /* 0x00000034073472a4 */ /* 0x000fe2000f8e023f */
[C---:B------:R-:W-:Y:S01]  /*08d0*/  IMAD R226, R227.reuse, 0x2, R226 ;  /* 0x00000002e3e27824 */ /* 0x040fe200078e02e2 */
[----:B------:R-:W-:Y:S01]  /*08e0*/  @!UP5 UIMAD UR51, UR8, UR51, URZ ;  /* 0x000000330833d2a4 */ /* 0x000fe2000f8e023f */
[----:B------:R-:W-:Y:S01]  /*08f0*/  IMAD R246, R16, 0x10, R246 ;  /* 0x0000001010f67824 */ /* 0x000fe200078e02f6 */
[----:B------:R-:W-:Y:S01]  /*0900*/  USHF.R.S32.HI UR50, URZ, 0x1f, UR46 ;  /* 0x0000001f3f327899 */ /* 0x000fe2000801142e */
[----:B------:R-:W-:Y:S01]  /*0910*/  IMAD.SHL.U32 R227, R227, 0x2, RZ ;  /* 0x00000002e3e37824 */ /* 0x000fe200078e00ff */
[----:B------:R-:W-:-:S02]  /*0920*/  USHF.R.S32.HI UR49, URZ, 0x1f, UR41 ;  /* 0x0000001f3f317899 */ /* 0x000fc40008011429 */
        /* <DEDUP_REMOVED lines=18> */
[----:B------:R-:W-:Y:S01]  /*0a50*/  LOP3.LUT R0, R4, 0xfffffe00, RZ, 0xc0, !PT ;  /* 0xfffffe0004007812 */ /* 0x000fe200078ec0ff */
[----:B------:R-:W-:Y:S01]  /*0a60*/  IMAD.IADD R250, R247, 0x1, R249 ;  /* 0x00000001f7fa7824 */ /* 0x000fe200078e02f9 */
[----:B------:R-:W-:-:S02]  /*0a70*/  LOP3.LUT R2, R3, R6, R2, 0x1e, !PT ;  /* 0x0000000603027212 */ /* 0x000fc400078e1e02 */
[----:B------:R-:W-:Y:S01]  /*0a80*/  LOP3.LUT R3, R5, R3, RZ, 0x3c, !PT ;  /* 0x0000000305037212 */ /* 0x000fe200078e3cff */
[--C-:B------:R-:W-:Y:S01]  /*0a90*/  IMAD R231, R16, 0x400, R0.reuse ;  /* 0x0000040010e77824 */ /* 0x100fe200078e0200 */
[----:B------:R-:W-:Y:S01]  /*0aa0*/  LOP3.LUT R230, R2, R0, RZ, 0xfc, !PT ;  /* 0x0000000002e67212 */ /* 0x000fe200078efcff */
[----:B------:R-:W-:Y:S01]  /*0ab0*/  IMAD R229, R229, 0x400, R0 ;  /* 0x00000400e5e57824 */ /* 0x000fe200078e0200 */
[C---:B------:R-:W-:Y:S01]  /*0ac0*/  IADD3 R2, R244.reuse, 0x80, RZ ;  /* 0x00000080f4027810 */ /* 0x040fe20007ffe0ff */
[----:B------:R-:W-:Y:S01]  /*0ad0*/  IMAD.IADD R231, R231, 0x1, R3 ;  /* 0x00000001e7e77824 */ /* 0x000fe200078e0203 */
[C---:B------:R-:W-:Y:S01]  /*0ae0*/  IADD3 R0, R244.reuse, 0xc0, RZ ;  /* 0x000000c0f4007810 */ /* 0x040fe20007ffe0ff */
[----:B------:R-:W-:Y:S01]  /*0af0*/  IMAD.IADD R229, R3, 0x1, R229 ;  /* 0x0000000103e57824 */ /* 0x000fe200078e02e5 */
[----:B------:R-:W-:Y:S02]  /*0b00*/  IADD3 R3, R244, 0x40, RZ ;  /* 0x00000040f4037810 */ /* 0x000fe40007ffe0ff */
[----:B------:R-:W-:-:S02]  /*0b10*/  IADD3 R248, R247, 0x20, RZ ;  /* 0x00000020f7f87810 */ /* 0x000fc40007ffe0ff */
[----:B------:R-:W-:Y:S01]  /*0b20*/  @P1 IADD3 R248, R247, -0x20, RZ ;  /* 0xffffffe0f7f81810 */ /* 0x000fe20007ffe0ff */
[----:B------:R-:W-:Y:S01]  /*0b30*/  STL [R1+0x4], R3 ;  /* 0x0000040301007387 */ /* 0x000fe20000100800 */
[----:B------:R-:W-:-:S03]  /*0b40*/  LEA R229, R229, 0x28000, 0x1 ;  /* 0x00028000e5e57811 */ /* 0x000fc600078e08ff */
[----:B------:R1:W-:Y:S01]  /*0b50*/  STL [R1], R2 ;  /* 0x0000000201007387 */ /* 0x0003e20000100800 */
[----:B------:R-:W-:-:S03]  /*0b60*/  IMAD.IADD R249, R249, 0x1, R248 ;  /* 0x00000001f9f97824 */ /* 0x000fc600078e02f8 */
[----:B------:R2:W-:Y:S01]  /*0b70*/  STL [R1+0x8], R0 ;  /* 0x0000080001007387 */ /* 0x0005e20000100800 */
[----:B-1----:R-:W-:-:S04]  /*0b80*/  LEA R2, R7, 0x18000, 0x1 ;  /* 0x0001800007027811 */ /* 0x002fc800078e08ff */
[C---:B--2---:R-:W-:Y:S01]  /*0b90*/  IADD3 R0, R2.reuse, 0x40, RZ ;  /* 0x0000004002007810 */ /* 0x044fe20007ffe0ff */
[----:B------:R1:W-:Y:S01]  /*0ba0*/  STL [R1+0x8c], R2 ;  /* 0x00008c0201007387 */ /* 0x0003e20000100800 */
[----:B------:R-:W-:-:S05]  /*0bb0*/  @P2 IADD3 R0, R2, -0x40, RZ ;  /* 0xffffffc002002810 */ /* 0x000fca0007ffe0ff */
[----:B------:R1:W-:Y:S02]  /*0bc0*/  STL [R1+0x90], R0 ;  /* 0x0000900001007387 */ /* 0x0003e40000100800 */
.L_x_943:
        /* <DEDUP_REMOVED lines=14> */
[----:B-12---:R-:W-:Y:S01]  /*0cb0*/  IMAD.U32 R2, RZ, RZ, UR6 ;  /* 0x00000006ff027e24 */ /* 0x006fe2000f8e00ff */
[----:B------:R-:W-:Y:S02]  /*0cc0*/  UISETP.NE.AND UP3, UPT, UR14, URZ, UPT ;  /* 0x0000003f0e00728c */ /* 0x000fe4000bf65270 */
[----:B------:R-:W-:Y:S01]  /*0cd0*/  UISETP.EQ.U32.AND UP4, UPT, URZ, UR8, UPT ;  /* 0x000000083f00728c */ /* 0x000fe2000bf82070 */
[----:B------:R-:W-:Y:S01]  /*0ce0*/  IMAD.U32 R3, RZ, RZ, UR7 ;  /* 0x00000007ff037e24 */ /* 0x000fe2000f8e00ff */
[----:B------:R-:W-:Y:S02]  /*0cf0*/  @UP2 UIADD3 UR6, UP0, UR13, UR10, URZ ;  /* 0x0000000a0d062290 */ /* 0x000fe4000ff1e03f */
[----:B------:R-:W-:Y:S02]  /*0d00*/  UISETP.EQ.OR.EX UP4, UPT, URZ, UR9, !UP3, UP4 ;  /* 0x000000093f00728c */ /* 0x000fe4000df82740 */
[----:B------:R-:W-:Y:S01]  /*0d10*/  @UP2 UIADD3.X UR7, UR12, UR11, URZ, UP0, !UPT ;  /* 0x0000000b0c072290 */ /* 0x000fe200087fe43f */
[----:B------:R1:W2:Y:S01]  /*0d20*/  @P2 LDG.E R7, [R2.64] ;  /* 0x0000000402072981 */ /* 0x0002a2000c1e1900 */
[----:B------:R-:W-:-:S02]  /*0d30*/  UIADD3 UR8, UP0, UR13, UR8, URZ ;  /* 0x000000080d087290 */ /* 0x000fc4000ff1e03f */
[----:B------:R-:W-:Y:S01]  /*0d40*/  PLOP3.LUT P1, PT, PT, PT, UP4, 0x80, 0x0 ;  /* 0x000000000000781c */ /* 0x000fe20003f2f048 */
[----:B------:R1:W3:Y:S01]  /*0d50*/  @P2 LDG.E R6, [R2.64+0x4] ;  /* 0x0000040402062981 */ /* 0x0002e2000c1e1900 */
[----:B------:R-:W-:Y:S01]  /*0d60*/  UIADD3.X UR9, UR12, UR9, URZ, UP0, !UPT ;  /* 0x000000090c097290 */ /* 0x000fe200087fe43f */
[----:B------:R-:W-:Y:S01]  /*0d70*/  PLOP3.LUT P0, PT, PT, PT, UP2, 0x80, 0x0 ;  /* 0x000000000000781c */ /* 0x000fe20003f0f028 */
[----:B------:R-:W-:Y:S02]  /*0d80*/  IMAD.U32 R4, RZ, RZ, UR6 ;  /* 0x00000006ff047e24 */ /* 0x000fe4000f8e00ff */
[----:B------:R-:W-:-:S10]  /*0d90*/  IMAD.U32 R5, RZ, RZ, UR7 ;  /* 0x00000007ff057e24 */ /* 0x000fd4000f8e00ff */
[----:B------:R-:W4:Y:S01]  /*0da0*/  @P0 LDG.E R4, [R4.64] ;  /* 0x0000000404040981 */ /* 0x000f22000c1e1900 */
[----:B-1----:R-:W-:Y:S02]  /*0db0*/  IMAD.U32 R2, RZ, RZ, UR8 ;  /* 0x00000008ff027e24 */ /* 0x002fe4000f8e00ff */
[----:B------:R-:W-:-:S05]  /*0dc0*/  IMAD.U32 R3, RZ, RZ, UR9 ;  /* 0x00000009ff037e24 */ /* 0x000fca000f8e00ff */
[----:B-----5:R-:W5:Y:S01]  /*0dd0*/  @!P1 LDG.E R0, [R2.64] ;  /* 0x0000000402009981 */ /* 0x020f62000c1e1900 */
        /* <DEDUP_REMOVED lines=11> */
[----:B--2---:R-:W1:Y:S08]  /*0e90*/  @P2 R2UR UR15, R7 ;  /* 0x00000000070f23c2 */ /* 0x004e7000000e0000 */
[----:B---3--:R-:W1:Y:S08]  /*0ea0*/  @P2 R2UR UR7, R6 ;  /* 0x00000000060723c2 */ /* 0x008e7000000e0000 */
[----:B----4-:R2:W3:Y:S08]  /*0eb0*/  @P0 R2UR UR22, R4 ;  /* 0x00000000041603c2 */ /* 0x0104f000000e0000 */
[----:B-----5:R4:W2:Y:S01]  /*0ec0*/  @!P1 R2UR UR30, R0 ;  /* 0x00000000001e93c2 */ /* 0x0208a200000e0000 */
[----:B------:R-:W-:-:S04]  /*0ed0*/  ISETP.NE.U32.AND P1, PT, RZ, c[0x0][0x248], PT ;  /* 0x00009200ff007a0c */ /* 0x000fc80003f25070 */
[----:B------:R-:W-:Y:S01]  /*0ee0*/  ISETP.NE.AND.EX P1, PT, RZ, c[0x0][0x24c], PT, P1 ;  /* 0x00009300ff007a0c */ /* 0x000fe20003f25310 */
[----:B-1----:R-:W-:-:S07]  /*0ef0*/  @UP1 UIADD3 UR19, UR7, -UR15, URZ ;  /* 0x8000000f07131290 */ /* 0x002fce000fffe03f */
[----:B------:R-:W-:Y:S01]  /*0f00*/  @!UP1 ULDC UR19, c[0x0][0x214] ;  /* 0x0000850000139ab9 */ /* 0x000fe20000000800 */
[----:B----4-:R-:W-:-:S04]  /*0f10*/  LEA.HI R0, R24, R25, RZ, 0x3 ;  /* 0x0000001918007211 */ /* 0x010fc800078f18ff */
[----:B------:R-:W-:Y:S01]  /*0f20*/  SHF.R.S32.HI R12, RZ, 0x3, R0 ;  /* 0x00000003ff0c7819 */ /* 0x000fe20000011400 */
[----:B------:R-:W-:-:S03]  /*0f30*/  IMAD.U32 R0, RZ, RZ, UR6 ;  /* 0x00000006ff007e24 */ /* 0x000fc6000f8e00ff */
[----:B------:R-:W-:Y:S02]  /*0f40*/  IADD3 R19, P0, R12, UR6, RZ ;  /* 0x000000060c137c10 */ /* 0x000fe4000ff1e0ff */
[----:B------:R-:W-:-:S04]  /*0f50*/  SHF.R.S32.HI R23, RZ, 0x1f, R12 ;  /* 0x0000001fff177819 */ /* 0x000fc8000001140c */
[----:B------:R-:W-:Y:S01]  /*0f60*/  LEA.HI.X.SX32 R20, R0, R23, 0x1, P0 ;  /* 0x0000001700147211 */ /* 0x000fe200000f0eff */
[----:B------:R-:W-:Y:S05]  /*0f70*/  @!P1 BRA `(.L_x_897) ;  /* 0x0000007000009947 */ /* 0x000fea0003800000 */
[----:B--23--:R-:W-:-:S13]  /*0f80*/  PLOP3.LUT P0, PT, PT, PT, UP3, 0x80, 0x0 ;  /* 0x000000000000781c */ /* 0x00cfda0003f0f038 */
[----:B------:R-:W2:Y:S04]  /*0f90*/  @P0 LDG.E R0, [R2.64+0x4] ;  /* 0x0000040402000981 */ /* 0x000ea8000c1e1900 */
[----:B------:R-:W3:Y:S01]  /*0fa0*/  @!P0 LDG.E R2, [R2.64] ;  /* 0x0000000402028981 */ /* 0x000ee2000c1e1900 */
[----:B--2---:R-:W1:Y:S02]  /*0fb0*/  @P0 R2UR UR6, R0 ;  /* 0x00000000000603c2 */ /* 0x004e6400000e0000 */
[----:B-1----:R-:W-:-:S11]  /*0fc0*/  @UP3 UIADD3 UR8, UR6, -UR30, URZ ;  /* 0x8000001e06083290 */ /* 0x002fd6000fffe03f */
[----:B---3--:R1:W2:Y:S01]  /*0fd0*/  @!P0 R2UR UR8, R2 ;  /* 0x00000000020883c2 */ /* 0x0082a200000e0000 */
[----:B------:R-:W-:-:S07]  /*0fe0*/  DEPBAR.LE SB1, 0x0, {2} ;  /* 0x000090040000791a */ /* 0x000fce0000000000 */
.L_x_897:
[----:B--23--:R-:W-:Y:S02]  /*0ff0*/  ULDC.64 UR6, c[0x0][0x258] ;  /* 0x0000960000067ab9 */ /* 0x00cfe40000000a00 */
        /* <DEDUP_REMOVED lines=58> */
.L_x_899:
        /* <DEDUP_REMOVED lines=43> */
.L_x_900:
        /* <DEDUP_REMOVED lines=45> */
.L_x_901:
[----:B------:R-:W-:-:S04]  /*1920*/  UMOV UR11, UR52 ;  /* 0x00000034000b7c82 */ /* 0x000fc80008000000 */
.L_x_902:
[----:B------:R-:W-:Y:S01]  /*1930*/  UIADD3 UR6, UP4, UP3, UR6, UR46, UR48 ;  /* 0x0000002e06067290 */ /* 0x000fe2000fb9e030 */
[----:B------:R-:W-:Y:S01]  /*1940*/  IMAD.U32 R17, RZ, RZ, UR5 ;  /* 0x00000005ff117e24 */ /* 0x000fe2000f8e00ff */
[----:B------:R-:W-:Y:S01]  /*1950*/  LEA.HI R0, R24, R25, RZ, 0x5 ;  /* 0x0000001918007211 */ /* 0x000fe200078f28ff */
[----:B------:R-:W-:Y:S01]  /*1960*/  IMAD.U32 R16, RZ, RZ, UR4 ;  /* 0x00000004ff107e24 */ /* 0x000fe2000f8e00ff */
[----:B------:R-:W-:Y:S01]  /*1970*/  UIADD3 UR15, UP2, UP1, UR16, UR6, UR17 ;  /* 0x00000006100f7290 */ /* 0x000fe2000f95e011 */
[----:B------:R-:W-:Y:S01]  /*1980*/  SHF.R.S32.HI R245, RZ, 0x1f, R244 ;  /* 0x0000001ffff57819 */ /* 0x000fe200000114f4 */
[----:B------:R-:W-:Y:S01]  /*1990*/  UIADD3.X UR6, UR9, UR50, UR55, UP4, UP3 ;  /* 0x0000003209067290 */ /* 0x000fe2000a7e6437 */
[----:B------:R-:W-:Y:S01]  /*19a0*/  LOP3.LUT R2, R0, 0xffffffe0, RZ, 0xc0, !PT ;  /* 0xffffffe000027812 */ /* 0x000fe200078ec0ff */
[----:B------:R-:W-:Y:S01]  /*19b0*/  ULDC.64 UR4, c[0x0][0x3c8] ;  /* 0x0000f20000047ab9 */ /* 0x000fe20000000a00 */
[----:B------:R-:W-:Y:S01]  /*19c0*/  SHF.R.S32.HI R0, RZ, 0x5, R0 ;  /* 0x00000005ff007819 */ /* 0x000fe20000011400 */
[----:B------:R-:W-:Y:S01]  /*19d0*/  UIADD3.X UR12, UR10, UR6, UR12, UP2, UP1 ;  /* 0x000000060a0c7290 */ /* 0x000fe200097e240c */
[----:B------:R-:W-:Y:S01]  /*19e0*/  IADD3 R9, P0, R12, UR13, RZ ;  /* 0x0000000d0c097c10 */ /* 0x000fe2000ff1e0ff */
[----:B------:R-:W-:Y:S01]  /*19f0*/  IMAD.IADD R21, R25, 0x1, -R2 ;  /* 0x0000000119157824 */ /* 0x000fe200078e0a02 */
[----:B------:R-:W-:Y:S01]  /*1a00*/  ULDC.64 UR6, c[0x0][0x1a8] ;  /* 0x00006a0000067ab9 */ /* 0x000fe20000000a00 */
[----:B------:R-:W-:Y:S01]  /*1a10*/  IADD3 R2, P2, R244, UR21, RZ ;  /* 0x00000015f4027c10 */ /* 0x000fe2000ff5e0ff */
[----:B------:R-:W-:Y:S01]  /*1a20*/  UIMAD UR6, UR59, UR6, URZ ;  /* 0x000000063b0672a4 */ /* 0x000fe2000f8e023f */
[----:B------:R-:W-:Y:S01]  /*1a30*/  IMAD R0, R0, UR47, R21 ;  /* 0x0000002f00007c24 */ /* 0x000fe2000f8e0215 */
[----:B------:R-:W-:Y:S01]  /*1a40*/  IADD3.X R13, R23, UR32, RZ, P0, !PT ;  /* 0x00000020170d7c10 */ /* 0x000fe200087fe4ff */
[----:B------:R-:W-:Y:S01]  /*1a50*/  IMAD.U32 R4, RZ, RZ, UR13 ;  /* 0x0000000dff047e24 */ /* 0x000fe2000f8e00ff */
[----:B------:R-:W-:Y:S01]  /*1a60*/  UIMAD UR9, UR35, UR7, UR6 ;  /* 0x00000007230972a4 */ /* 0x000fe2000f8e0206 */
[----:B------:R-:W-:Y:S01]  /*1a70*/  IADD3.X R3, R245, UR24, RZ, P2, !PT ;  /* 0x00000018f5037c10 */ /* 0x000fe200097fe4ff */
[----:B------:R-:W-:Y:S01]  /*1a80*/  IMAD.U32 R7, RZ, RZ, UR35 ;  /* 0x00000023ff077e24 */ /* 0x000fe2000f8e00ff */
[----:B------:R-:W-:Y:S01]  /*1a90*/  ULDC.64 UR6, c[0x0][0x370] ;  /* 0x0000dc0000067ab9 */ /* 0x000fe20000000a00 */
[----:B------:R-:W-:Y:S01]  /*1aa0*/  IADD3 R8, P0, R0, UR15, RZ ;  /* 0x0000000f00087c10 */ /* 0x000fe2000ff1e0ff */
[----:B------:R-:W-:Y:S01]  /*1ab0*/  UIMAD UR6, UR32, UR6, URZ ;  /* 0x00000006200672a4 */ /* 0x000fe2000f8e023f */
[----:B------:R-:W-:Y:S01]  /*1ac0*/  IMAD.WIDE.U32 R2, R4, c[0x0][0x370], R2 ;  /* 0x0000dc0004027a25 */ /* 0x000fe200078e0002 */
[----:B------:R-:W-:Y:S01]  /*1ad0*/  UIADD3 UR14, UR13, UR14, URZ ;  /* 0x0000000e0d0e7290 */ /* 0x000fe2000fffe03f */
[----:B------:R-:W-:Y:S01]  /*1ae0*/  LEA.HI.X.SX32 R15, R0, UR12, 0x1, P0 ;  /* 0x0000000c000f7c11 */ /* 0x000fe200080f0eff */
[----:B------:R-:W-:Y:S01]  /*1af0*/  UIMAD UR10, UR13, UR7, UR6 ;  /* 0x000000070d0a72a4 */ /* 0x000fe2000f8e0206 */
[----:B------:R-:W-:Y:S01]  /*1b00*/  IMAD R0, R13, c[0x0][0x190], RZ ;  /* 0x000064000d007a24 */ /* 0x000fe200078e02ff */
[----:B------:R-:W-:Y:S01]  /*1b10*/  BSSY B1, `(.L_x_898) ;  /* 0x0000a83000017945 */ /* 0x000fe20003800000 */
        /* <DEDUP_REMOVED lines=8> */
[----:B------:R-:W-:Y:S02]  /*1ba0*/  IMAD.WIDE.U32 R2, R7, c[0x0][0x378], R2 ;  /* 0x0000de0007027a25 */ /* 0x000fe400078e0002 */
[----:B------:R-:W-:Y:S01]  /*1bb0*/  UMOV UR11, 0x4 ;  /* 0x00000004000b7882 */ /* 0x000fe20000000000 */
[----:B------:R-:W-:Y:S01]  /*1bc0*/  IADD3.X R7, R5, UR29, R18, P0, !PT ;  /* 0x0000001d05077c10 */ /* 0x000fe200087fe412 */
[----:B------:R-:W-:Y:S01]  /*1bd0*/  UIMAD.WIDE UR6, UR6, UR11, UR4 ;  /* 0x0000000b060672a5 */ /* 0x000fe2000f8e0204 */
[C---:B------:R-:W-:Y:S01]  /*1be0*/  LEA R234, P0, R8.reuse, c[0x0][0x350], 0x2 ;  /* 0x0000d40008ea7a11 */ /* 0x040fe200078010ff */
[----:B------:R-:W-:Y:S01]  /*1bf0*/  IMAD.U32 R10, RZ, RZ, UR35 ;  /* 0x00000023ff0a7e24 */ /* 0x000fe2000f8e00ff */
[----:B------:R-:W-:Y:S01]  /*1c00*/  ULDC UR5, c[0x0][0x2e8] ;  /* 0x0000ba0000057ab9 */ /* 0x000fe20000000800 */
[----:B------:R-:W-:Y:S01]  /*1c10*/  IADD3 R5, R3, UR8, RZ ;  /* 0x0000000803057c10 */ /* 0x000fe2000fffe0ff */
[----:B------:R-:W-:Y:S01]  /*1c20*/  IMAD R0, R23, c[0x0][0x370], RZ ;  /* 0x0000dc0017007a24 */ /* 0x000fe200078e02ff */
[----:B------:R-:W-:Y:S01]  /*1c30*/  LEA.HI.X R235, R8, c[0x0][0x354], R15, 0x2, P0 ;  /* 0x0000d50008eb7a11 */ /* 0x000fe200000f140f */
[----:B------:R-:W-:Y:S01]  /*1c40*/  UMOV UR16, UR6 ;  /* 0x0000000600107c82 */ /* 0x000fe20008000000 */
[----:B------:R-:W-:Y:S01]  /*1c50*/  IMAD.MOV.U32 R4, RZ, RZ, R2 ;  /* 0x000000ffff047224 */ /* 0x000fe200078e0002 */
[----:B------:R-:W-:Y:S01]  /*1c60*/  UIADD3 UR6, -UR18, UR19, UR20 ;  /* 0x0000001312067290 */ /* 0x000fe2000fffe114 */
[----:B------:R-:W-:Y:S01]  /*1c70*/  IMAD.WIDE.U32 R10, R10, c[0x0][0x1a8], R6 ;  /* 0x00006a000a0a7a25 */ /* 0x000fe200078e0006 */
[----:B------:R-:W-:-:S02]  /*1c80*/  UMOV UR13, UR7 ;  /* 0x00000007000d7c82 */ /* 0x000fc40008000000 */
[----:B------:R-:W-:Y:S01]  /*1c90*/  UIADD3 UR6, UR6, -UR5, URZ ;  /* 0x8000000506067290 */ /* 0x000fe2000fffe03f */
[C---:B------:R-:W-:Y:S01]  /*1ca0*/  IMAD R0, R12.reuse, c[0x0][0x374], R0 ;  /* 0x0000dd000c007a24 */ /* 0x040fe200078e0200 */
[----:B------:R-:W-:Y:S01]  /*1cb0*/  IADD3 R15, R11, UR9, RZ ;  /* 0x000000090b0f7c10 */ /* 0x000fe2000fffe0ff */
[----:B------:R-:W-:Y:S01]  /*1cc0*/  IMAD.WIDE.U32 R4, R12, c[0x0][0x370], R4 ;  /* 0x0000dc000c047a25 */ /* 0x000fe200078e0004 */
[----:B------:R-:W-:Y:S01]  /*1cd0*/  USHF.R.S32.HI UR17, URZ, 0x1f, UR6 ;  /* 0x0000001f3f117899 */ /* 0x000fe20008011406 */
[----:B------:R-:W-:Y:S01]  /*1ce0*/  LEA R241, P3, R10, c[0x0][0x160], 0x1 ;  /* 0x000058000af17a11 */ /* 0x000fe200078608ff */
[----:B------:R-:W-:Y:S01]  /*1cf0*/  ULDC.64 UR4, c[0x0][0x200] ;  /* 0x0000800000047ab9 */ /* 0x000fe20000000a00 */
[----:B------:R-:W-:Y:S01]  /*1d00*/  IMAD.IADD R8, R5, 0x1, R0 ;  /* 0x0000000105087824 */ /* 0x000fe200078e0200 */
[----:B------:R-:W-:Y:S01]  /*1d10*/  ULEA.HI UR17, UR17, UR6, URZ, 0x6 ;  /* 0x0000000611117291 */ /* 0x000fe2000f8f303f */
[----:B------:R-:W-:Y:S01]  /*1d20*/  LEA R240, P2, R4, c[0x0][0x330], 0x1 ;  /* 0x0000cc0004f07a11 */ /* 0x000fe200078408ff */
[----:B------:R-:W-:Y:S01]  /*1d30*/  UIMAD.WIDE UR14, UR14, UR11, UR4 ;  /* 0x0000000b0e0e72a5 */ /* 0x000fe2000f8e0204 */
[----:B------:R1:W2:Y:S01]  /*1d40*/  R2UR UR5, R17 ;  /* 0x00000000110573c2 */ /* 0x0002a200000e0000 */
[----:B------:R-:W-:Y:S01]  /*1d50*/  USHF.R.S32.HI UR17, URZ, 0x6, UR17 ;  /* 0x000000063f117899 */ /* 0x000fe20008011411 */
[----:B------:R-:W-:Y:S01]  /*1d60*/  LEA.HI.X R242, R10, c[0x0][0x164], R15, 0x1, P3 ;  /* 0x000059000af27a11 */ /* 0x000fe200018f0c0f */
[----:B------:R-:W-:Y:S01]  /*1d70*/  UIADD3 UR7, UR34, -0x1, URZ ;  /* 0xffffffff22077890 */ /* 0x000fe2000fffe03f */
[----:B------:R-:W-:Y:S01]  /*1d80*/  LEA.HI.X R243, R4, c[0x0][0x334], R8, 0x1, P2 ;  /* 0x0000cd0004f37a11 */ /* 0x000fe200010f0c08 */
[----:B------:R-:W-:-:S03]  /*1d90*/  UISETP.LT.AND UP1, UPT, URZ, UR17, UPT ;  /* 0x000000113f00728c */ /* 0x000fc6000bf21270 */
[----:B------:R1:W3:Y:S01]  /*1da0*/  R2UR UR4, R16 ;  /* 0x00000000100473c2 */ /* 0x0002e200000e0000 */
[----:B------:R-:W-:-:S04]  /*1db0*/  USEL UR17, URZ, UR17, !UP1 ;  /* 0x000000113f117287 */ /* 0x000fc8000c800000 */
[----:B------:R-:W-:-:S06]  /*1dc0*/  UISETP.GT.AND UP1, UPT, UR34, UR17, UPT ;  /* 0x000000112200728c */ /* 0x000fcc000bf24270 */
[----:B------:R-:W-:-:S13]  /*1dd0*/  PLOP3.LUT P0, PT, PT, PT, UP1, 0x80, 0x0 ;  /* 0x000000000000781c */ /* 0x000fda0003f0f018 */
        /* <DEDUP_REMOVED lines=19> */
.L_x_904:
        /* <DEDUP_REMOVED lines=18> */
.L_x_905:
[----:B------:R1:W5:Y:S04]  /*2030*/  LDL R13, [R1+0x4] ;  /* 0x00000400010d7983 */ /* 0x0003680000100800 */
[----:B------:R1:W5:Y:S04]  /*2040*/  LDL R11, [R1] ;  /* 0x00000000010b7983 */ /* 0x0003680000100800 */
[----:B------:R1:W5:Y:S01]  /*2050*/  LDL R10, [R1+0x8] ;  /* 0x00000800010a7983 */ /* 0x0003620000100800 */
[----:B------:R-:W-:Y:S01]  /*2060*/  USHF.R.S32.HI UR10, URZ, 0x1f, UR20 ;  /* 0x0000001f3f0a7899 */ /* 0x000fe20008011414 */
[----:B------:R-:W-:Y:S01]  /*2070*/  IMAD.U32 R9, RZ, RZ, UR20 ;  /* 0x00000014ff097e24 */ /* 0x000fe2000f8e00ff */
[----:B------:R-:W-:Y:S01]  /*2080*/  ULDC.64 UR6, c[0x0][0x3a0] ;  /* 0x0000e80000067ab9 */ /* 0x000fe20000000a00 */
[----:B------:R-:W-:Y:S01]  /*2090*/  BSSY B0, `(.L_x_906) ;  /* 0x0000020000007945 */ /* 0x000fe20003800000 */
[----:B------:R-:W-:Y:S01]  /*20a0*/  UIMAD UR6, UR10, UR6, URZ ;  /* 0x000000060a0672a4 */ /* 0x000fe2000f8e023f */
[----:B------:R-:W-:Y:S01]  /*20b0*/  IMAD.WIDE.U32 R2, R9, c[0x0][0x3a0], R244 ;  /* 0x0000e80009027a25 */ /* 0x000fe200078e00f4 */
[----:B------:R-:W-:-:S02]  /*20c0*/  ULDC.64 UR8, c[0x0][0x3b8] ;  /* 0x0000ee0000087ab9 */ /* 0x000fc40000000a00 */
[----:B------:R-:W-:Y:S02]  /*20d0*/  UIMAD UR7, UR20, UR7, UR6 ;  /* 0x00000007140772a4 */ /* 0x000fe4000f8e0206 */
        /* <DEDUP_REMOVED lines=11> */
[----:B-1----:R-:W-:Y:S01]  /*2190*/  IMAD R0, R23, c[0x0][0x3a0], RZ ;  /* 0x0000e80017007a24 */ /* 0x002fe200078e02ff */
[----:B------:R-:W-:Y:S01]  /*21a0*/  ISETP.GE.AND P4, PT, R244, c[0x0][0x220], PT ;  /* 0x00008800f4007a0c */ /* 0x000fe20003f86270 */
[----:B------:R-:W-:Y:S01]  /*21b0*/  IMAD.MOV.U32 R2, RZ, RZ, R4 ;  /* 0x000000ffff027224 */ /* 0x000fe200078e0004 */
[----:B-----5:R-:W-:Y:S01]  /*21c0*/  ISETP.GE.AND P3, PT, R13, c[0x0][0x220], PT ;  /* 0x000088000d007a0c */ /* 0x020fe20003f66270 */
        /* <DEDUP_REMOVED lines=12> */
.L_x_907:
[----:B-1----:R-:W-:Y:S05]  /*2290*/  BSYNC B0 ;  /* 0x0000000000007941 */ /* 0x002fea0003800000 */
.L_x_906:
[----:B------:R-:W-:Y:S01]  /*22a0*/  IADD3 R0, R12, 0x20, RZ ;  /* 0x000000200c007810 */ /* 0x000fe20007ffe0ff */
[----:B------:R-:W-:Y:S03]  /*22b0*/  BSSY B0, `(.L_x_908) ;  /* 0x0000014000007945 */ /* 0x000fe60003800000 */
[----:B------:R-:W-:-:S13]  /*22c0*/  ISETP.GE.AND P4, PT, R0, UR6, PT ;  /* 0x0000000600007c0c */ /* 0x000fda000bf86270 */
[----:B------:R-:W-:Y:S05]  /*22d0*/  @P4 BRA `(.L_x_909) ;  /* 0x0000011000004947 */ /* 0x000fea0003800000 */
[----:B------:R-:W-:Y:S01]  /*22e0*/  IADD3 R0, P0, R12, 0x20, RZ ;  /* 0x000000200c007810 */ /* 0x000fe20007f1e0ff */
[----:B------:R-:W-:Y:S01]  /*22f0*/  IMAD.MOV.U32 R5, RZ, RZ, R8 ;  /* 0x000000ffff057224 */ /* 0x000fe200078e0008 */
[----:B------:R-:W-:Y:S02]  /*2300*/  ISETP.GE.AND P3, PT, R244, c[0x0][0x220], PT ;  /* 0x00008800f4007a0c */ /* 0x000fe40003f66270 */
[----:B-----5:R-:W-:Y:S01]  /*2310*/  ISETP.GE.AND P2, PT, R13, c[0x0][0x220], PT ;  /* 0x000088000d007a0c */ /* 0x020fe20003f46270 */
        /* <DEDUP_REMOVED lines=13> */
.L_x_909:
[----:B------:R-:W-:Y:S05]  /*23f0*/  BSYNC B0 ;  /* 0x0000000000007941 */ /* 0x000fea0003800000 */
.L_x_908:
        /* <DEDUP_REMOVED lines=31> */
.L_x_911:
[----:B------:R-:W-:Y:S05]  /*25f0*/  BSYNC B0 ;  /* 0x0000000000007941 */ /* 0x000fea0003800000 */
.L_x_910:
[----:B------:R-:W-:Y:S05]  /*2600*/  @P4 BRA `(.L_x_912) ;  /* 0x00009d3000004947 */ /* 0x000fea0003800000 */
[----:B------:R-:W-:Y:S01]  /*2610*/  IADD3 R0, P0, R12, 0x20, RZ ;  /* 0x000000200c007810 */ /* 0x000fe20007f1e0ff */
[----:B------:R-:W-:Y:S01]  /*2620*/  IMAD.MOV.U32 R5, RZ, RZ, R8 ;  /* 0x000000ffff057224 */ /* 0x000fe200078e0008 */
[----:B------:R-:W-:-:S02]  /*2630*/  ISETP.GE.AND P2, PT, R244, c[0x0][0x220], PT ;  /* 0x00008800f4007a0c */ /* 0x000fc40003f46270 */
[----:B-----5:R-:W-:Y:S01]  /*2640*/  ISETP.GE.AND P1, PT, R13, c[0x0][0x220], PT ;  /* 0x000088000d007a0c */ /* 0x020fe20003f26270 */
        /* <DEDUP_REMOVED lines=15> */
.L_x_903:
        /* <DEDUP_REMOVED lines=16> */
[----:B------:R-:W2:Y:S04]  /*2840*/  LDL R27, [R1+0x4] ;  /* 0x00000400011b7983 */ /* 0x000ea80000100800 */
[----:B------:R-:W3:Y:S04]  /*2850*/  LDL R26, [R1] ;  /* 0x00000000011a7983 */ /* 0x000ee80000100800 */
[----:B------:R-:W4:Y:S01]  /*2860*/  LDL R17, [R1+0x8] ;  /* 0x0000080001117983 */ /* 0x000f220000100800 */
[----:B------:R-:W-:Y:S01]  /*2870*/  MOV R3, UR24 ;  /* 0x0000001800037c02 */ /* 0x000fe20008000f00 */
[----:B------:R-:W-:Y:S01]  /*2880*/  IMAD R0, R13, c[0x0][0x370], RZ ;  /* 0x0000dc000d007a24 */ /* 0x000fe200078e02ff */
[----:B------:R-:W-:Y:S01]  /*2890*/  MOV R6, UR35 ;  /* 0x0000002300067c02 */ /* 0x000fe20008000f00 */
[----:B------:R-:W-:Y:S01]  /*28a0*/  IMAD.U32 R2, RZ, RZ, UR21 ;  /* 0x00000015ff027e24 */ /* 0x000fe2000f8e00ff */
[----:B------:R-:W-:Y:S01]  /*28b0*/  ISETP.GE.AND P4, PT, R244, c[0x0][0x220], PT ;  /* 0x00008800f4007a0c */ /* 0x000fe20003f86270 */
[----:B------:R-:W-:-:S02]  /*28c0*/  IMAD R0, R9, c[0x0][0x374], R0 ;  /* 0x0000dd0009007a24 */ /* 0x000fc400078e0200 */
[----:B------:R-:W-:-:S04]  /*28d0*/  IMAD.WIDE.U32 R2, R9, c[0x0][0x370], R2 ;  /* 0x0000dc0009027a25 */ /* 0x000fc800078e0002 */
        /* <DEDUP_REMOVED lines=13> */
[----:B------:R1:W-:Y:S01]  /*29b0*/  @!P4 LDGSTS.E.BYPASS.LTC128B.128 [R237+0x10000], [R6.64] ;  /* 0x1000000006edcfae */ /* 0x0003e2000b901d44 */
[----:B--2---:R-:W-:Y:S02]  /*29c0*/  ISETP.GE.AND P3, PT, R27, c[0x0][0x220], PT ;  /* 0x000088001b007a0c */ /* 0x004fe40003f66270 */
[----:B---3--:R-:W-:Y:S02]  /*29d0*/  ISETP.GE.AND P2, PT, R26, c[0x0][0x220], PT ;  /* 0x000088001a007a0c */ /* 0x008fe40003f46270 */
[----:B----4-:R-:W-:-:S09]  /*29e0*/  ISETP.GE.AND P1, PT, R17, c[0x0][0x220], PT ;  /* 0x0000880011007a0c */ /* 0x010fd20003f26270 */
        /* <DEDUP_REMOVED lines=16> */
.L_x_914:
[----:B------:R-:W-:Y:S05]  /*2af0*/  BSYNC B0 ;  /* 0x0000000000007941 */ /* 0x000fea0003800000 */
.L_x_913:
        /* <DEDUP_REMOVED lines=9> */
[----:B-12---:R-:W2:Y:S04]  /*2b90*/  LDL R2, [R1+0x4] ;  /* 0x0000040001027983 */ /* 0x006ea80000100800 */
[----:B------:R-:W4:Y:S04]  /*2ba0*/  LDL R0, [R1] ;  /* 0x0000000001007983 */ /* 0x000f280000100800 */
[----:B------:R-:W5:Y:S01]  /*2bb0*/  LDL R26, [R1+0x8] ;  /* 0x00000800011a7983 */ /* 0x000f620000100800 */
[----:B------:R-:W-:Y:S01]  /*2bc0*/  ISETP.GE.AND P4, PT, R244, c[0x0][0x220], PT ;  /* 0x00008800f4007a0c */ /* 0x000fe20003f86270 */
[----:B------:R-:W-:-:S12]  /*2bd0*/  IMAD.WIDE.U32 R6, R13, c[0x0][0x370], RZ ;  /* 0x0000dc000d067a25 */ /* 0x000fd800078e00ff */
[----:B------:R-:W-:Y:S01]  /*2be0*/  @!P4 IMAD.MOV.U32 R3, RZ, RZ, c[0x0][0x374] ;  /* 0x0000dd00ff03c624 */ /* 0x000fe200078e00ff */
[----:B------:R1:W-:Y:S01]  /*2bf0*/  @P4 STS.128 [R237+0x11000], RZ ;  /* 0x011000ffed004388 */ /* 0x0003e20000000c00 */
[----:B--2---:R-:W-:Y:S01]  /*2c00*/  ISETP.GE.AND P3, PT, R2, c[0x0][0x220], PT ;  /* 0x0000880002007a0c */ /* 0x004fe20003f66270 */
[----:B------:R-:W-:Y:S01]  /*2c10*/  @!P4 IMAD.MOV.U32 R2, RZ, RZ, c[0x0][0x370] ;  /* 0x0000dc00ff02c624 */ /* 0x000fe200078e00ff */
[----:B----4-:R-:W-:Y:S02]  /*2c20*/  ISETP.GE.AND P2, PT, R0, c[0x0][0x220], PT ;  /* 0x0000880000007a0c */ /* 0x010fe40003f46270 */
[----:B------:R-:W-:Y:S01]  /*2c30*/  IADD3 R0, P1, R4, R6, RZ ;  /* 0x0000000604007210 */ /* 0x000fe20007f3e0ff */
[----:B------:R-:W-:Y:S01]  /*2c40*/  IMAD R4, R13, c[0x0][0x374], RZ ;  /* 0x0000dd000d047a24 */ /* 0x000fe200078e02ff */
[----:B------:R-:W-:-:S04]  /*2c50*/  @!P4 LEA R6, P0, R2, R240, 0x6 ;  /* 0x000000f00206c211 */ /* 0x000fc800078030ff */
[----:B------:R-:W-:Y:S02]  /*2c60*/  IADD3.X R8, R8, R7, R4, P1, !PT ;  /* 0x0000000708087210 */ /* 0x000fe40000ffe404 */
        /* <DEDUP_REMOVED lines=8> */
[----:B-----5:R-:W-:Y:S01]  /*2cf0*/  ISETP.GE.AND P0, PT, R26, c[0x0][0x220], PT ;  /* 0x000088001a007a0c */ /* 0x020fe20003f06270 */
        /* <DEDUP_REMOVED lines=19> */
.L_x_916:
[----:B------:R-:W-:Y:S05]  /*2e30*/  BSYNC B0 ;  /* 0x0000000000007941 */ /* 0x000fea0003800000 */
.L_x_915:
        /* <DEDUP_REMOVED lines=23> */
.L_x_918:
[----:B-1----:R-:W4:Y:S04]  /*2fb0*/  LDL R7, [R1+0x4] ;  /* 0x0000040001077983 */ /* 0x002f280000100800 */
[----:B------:R-:W5:Y:S04]  /*2fc0*/  LDL R6, [R1] ;  /* 0x0000000001067983 */ /* 0x000f680000100800 */
[----:B--2---:R-:W2:Y:S01]  /*2fd0*/  LDL R8, [R1+0x8] ;  /* 0x0000080001087983 */ /* 0x004ea20000100800 */
[----:B------:R-:W-:Y:S01]  /*2fe0*/  IMAD.U32 R2, RZ, RZ, UR31 ;  /* 0x0000001fff027e24 */ /* 0x000fe2000f8e00ff */
[----:B------:R-:W-:Y:S01]  /*2ff0*/  ISETP.GE.AND P1, PT, R244, c[0x0][0x220], PT ;  /* 0x00008800f4007a0c */ /* 0x000fe20003f26270 */
[----:B------:R-:W-:Y:S01]  /*3000*/  IMAD.U32 R3, RZ, RZ, UR29 ;  /* 0x0000001dff037e24 */ /* 0x000fe2000f8e00ff */
[----:B------:R-:W-:Y:S01]  /*3010*/  MOV R0, 0x2 ;  /* 0x0000000200007802 */ /* 0x000fe20000000f00 */
[----:B------:R-:W-:-:S02]  /*3020*/  IMAD.U32 R4, RZ, RZ, UR35 ;  /* 0x00000023ff047e24 */ /* 0x000fc4000f8e00ff */
[----:B------:R-:W-:-:S05]  /*3030*/  IMAD.WIDE.U32 R2, R9, c[0x0][0x190], R2 ;  /* 0x0000640009027a25 */ /* 0x000fca00078e0002 */
[----:B------:R-:W-:-:S03]  /*3040*/  IADD3 R3, R18, R3, RZ ;  /* 0x0000000312037210 */ /* 0x000fc60007ffe0ff */
[----:B------:R1:W-:Y:S02]  /*3050*/  @P1 STS [R236], RZ ;  /* 0x000000ffec001388 */ /* 0x0003e40000000800 */
[----:B------:R-:W-:Y:S02]  /*3060*/  IMAD.WIDE.U32 R4, R4, c[0x0][0x1a8], R2 ;  /* 0x00006a0004047a25 */ /* 0x000fe400078e0002 */
[----:B------:R1:W-:Y:S02]  /*3070*/  @P1 STS [R236+0x4], RZ ;  /* 0x000004ffec001388 */ /* 0x0003e40000000800 */
[----:B------:R-:W-:Y:S01]  /*3080*/  IMAD.WIDE R2, R244, R0, c[0x0][0x160] ;  /* 0x00005800f4027625 */ /* 0x000fe200078e0200 */
[----:B------:R-:W-:Y:S01]  /*3090*/  IADD3 R0, R5, UR9, RZ ;  /* 0x0000000905007c10 */ /* 0x000fe2000fffe0ff */
[----:B------:R1:W-:Y:S03]  /*30a0*/  @P1 STS [R236+0x8], RZ ;  /* 0x000008ffec001388 */ /* 0x0003e60000000800 */
[C---:B------:R-:W-:Y:S01]  /*30b0*/  LEA R2, P4, R4.reuse, R2, 0x1 ;  /* 0x0000000204027211 */ /* 0x040fe200078808ff */
[----:B------:R1:W-:Y:S03]  /*30c0*/  @P1 STS [R236+0xc], RZ ;  /* 0x00000cffec001388 */ /* 0x0003e60000000800 */
[----:B------:R-:W-:-:S02]  /*30d0*/  LEA.HI.X R3, R4, R3, R0, 0x1, P4 ;  /* 0x0000000304037211 */ /* 0x000fc400020f0c00 */
[----:B----4-:R-:W-:Y:S02]  /*30e0*/  ISETP.GE.AND P3, PT, R7, c[0x0][0x220], PT ;  /* 0x0000880007007a0c */ /* 0x010fe40003f66270 */
[----:B------:R-:W-:Y:S02]  /*30f0*/  @!P1 MOV R7, R242 ;  /* 0x000000f200079202 */ /* 0x000fe40000000f00 */
[----:B-----5:R-:W-:Y:S01]  /*3100*/  ISETP.GE.AND P2, PT, R6, c[0x0][0x220], PT ;  /* 0x0000880006007a0c */ /* 0x020fe20003f46270 */
[----:B------:R-:W-:-:S05]  /*3110*/  @!P1 IMAD.MOV.U32 R6, RZ, RZ, R241 ;  /* 0x000000ffff069224 */ /* 0x000fca00078e00f1 */
[----:B------:R-:W-:Y:S01]  /*3120*/  @!PT LDS RZ, [RZ] ;  /* 0x00000000fffff984 */ /* 0x000fe20000000800 */
[----:B------:R-:W-:Y:S01]  /*3130*/  @!PT LDS RZ, [RZ] ;  /* 0x00000000fffff984 */ /* 0x000fe20000000800 */
[----:B------:R-:W-:Y:S01]  /*3140*/  @!PT LDS RZ, [RZ] ;  /* 0x00000000fffff984 */ /* 0x000fe20000000800 */
[----:B------:R1:W-:Y:S01]  /*3150*/  @!P1 LDGSTS.E.BYPASS.LTC128B.128 [R236], [R6.64] ;  /* 0x0000000006ec9fae */ /* 0x0003e2000b901d44 */
[----:B--2---:R-:W-:-:S03]  /*3160*/  ISETP.GE.AND P1, PT, R8, c[0x0][0x220], PT ;  /* 0x0000880008007a0c */ /* 0x004fc60003f26270 */
        /* <DEDUP_REMOVED lines=25> */
.L_x_919:
[----:B------:R-:W-:Y:S05]  /*3300*/  BSYNC B0 ;  /* 0x0000000000007941 */ /* 0x000fea0003800000 */
.L_x_917:
[----:B------:R-:W-:Y:S01]  /*3310*/  BSSY B0, `(.L_x_920) ;  /* 0x0000049000007945 */ /* 0x000fe20003800000 */
[----:B-1----:R-:W-:-:S02]  /*3320*/  IMAD R4, R13, c[0x0][0x194], RZ ;  /* 0x000065000d047a24 */ /* 0x002fc400078e02ff */
        /* <DEDUP_REMOVED lines=19> */
.L_x_921:
[----:B------:R-:W5:Y:S04]  /*3460*/  LDL R0, [R1] ;  /* 0x0000000001007983 */ /* 0x000f680000100800 */
[----:B--2---:R-:W2:Y:S04]  /*3470*/  LDL R2, [R1+0x4] ;  /* 0x0000040001027983 */ /* 0x004ea80000100800 */
[----:B---3--:R-:W3:Y:S01]  /*3480*/  LDL R13, [R1+0x8] ;  /* 0x00000800010d7983 */ /* 0x008ee20000100800 */
[----:B------:R-:W-:-:S13]  /*3490*/  ISETP.GE.AND P4, PT, R244, c[0x0][0x220], PT ;  /* 0x00008800f4007a0c */ /* 0x000fda0003f86270 */
[----:B------:R-:W-:Y:S01]  /*34a0*/  @!P4 IMAD.MOV.U32 R3, RZ, RZ, c[0x0][0x194] ;  /* 0x00006500ff03c624 */ /* 0x000fe200078e00ff */
[----:B------:R1:W-:Y:S04]  /*34b0*/  @P4 STS [R236+0x1000], RZ ;  /* 0x001000ffec004388 */ /* 0x0003e80000000800 */
[----:B------:R1:W-:Y:S04]  /*34c0*/  @P4 STS [R236+0x1004], RZ ;  /* 0x001004ffec004388 */ /* 0x0003e80000000800 */
[----:B------:R1:W-:Y:S04]  /*34d0*/  @P4 STS [R236+0x1008], RZ ;  /* 0x001008ffec004388 */ /* 0x0003e80000000800 */
[----:B------:R1:W-:Y:S01]  /*34e0*/  @P4 STS [R236+0x100c], RZ ;  /* 0x00100cffec004388 */ /* 0x0003e20000000800 */
[----:B-----5:R-:W-:-:S02]  /*34f0*/  ISETP.GE.AND P2, PT, R0, c[0x0][0x220], PT ;  /* 0x0000880000007a0c */ /* 0x020fc40003f46270 */
[----:B--2---:R-:W-:Y:S01]  /*3500*/  ISETP.GE.AND P3, PT, R2, c[0x0][0x220], PT ;  /* 0x0000880002007a0c */ /* 0x004fe20003f66270 */
[----:B------:R-:W-:Y:S01]  /*3510*/  @!P4 IMAD.MOV.U32 R2, RZ, RZ, c[0x0][0x190] ;  /* 0x00006400ff02c624 */ /* 0x000fe200078e00ff */
[----:B------:R-:W-:-:S04]  /*3520*/  IADD3 R0, P5, R10, R8, RZ ;  /* 0x000000080a007210 */ /* 0x000fc80007fbe0ff */
[C---:B------:R-:W-:Y:S02]  /*3530*/  @!P4 LEA R6, P1, R2.reuse, R241, 0x6 ;  /* 0x000000f10206c211 */ /* 0x040fe400078230ff */
        /* <DEDUP_REMOVED lines=8> */
[----:B------:R-:W-:-:S02]  /*35c0*/  @!P2 LEA.HI.X R3, R0, c[0x0][0x164], R8, 0x1, P1 ;  /* 0x000059000003aa11 */ /* 0x000fc400008f0c08 */
[----:B---3--:R-:W-:Y:S02]  /*35d0*/  ISETP.GE.AND P1, PT, R13, c[0x0][0x220], PT ;  /* 0x000088000d007a0c */ /* 0x008fe40003f26270 */
[----:B------:R-:W-:Y:S01]  /*35e0*/  @!P3 LEA.HI.X R5, R0, c[0x0][0x164], R8, 0x1, P5 ;  /* 0x000059000005ba11 */ /* 0x000fe200028f0c08 */
        /* <DEDUP_REMOVED lines=21> */
[----:B-1----:R-:W-:-:S04]  /*3740*/  LEA R2, P1, R0, c[0x0][0x160], 0x1 ;  /* 0x0000580000027a11 */ /* 0x002fc800078208ff */
[----:B------:R-:W-:-:S05]  /*3750*/  LEA.HI.X R3, R0, c[0x0][0x164], R8, 0x1, P1 ;  /* 0x0000590000037a11 */ /* 0x000fca00008f0c08 */
[----:B------:R-:W-:Y:S01]  /*3760*/  @!PT LDS RZ, [RZ] ;  /* 0x00000000fffff984 */ /* 0x000fe20000000800 */
[----:B------:R-:W-:Y:S01]  /*3770*/  @!PT LDS RZ, [RZ] ;  /* 0x00000000fffff984 */ /* 0x000fe20000000800 */
[----:B------:R-:W-:Y:S01]  /*3780*/  @!PT LDS RZ, [RZ] ;  /* 0x00000000fffff984 */ /* 0x000fe20000000800 */
[----:B------:R1:W-:Y:S04]  /*3790*/  LDGSTS.E.BYPASS.LTC128B.128 [R236+0x7000], [R2.64+0x180] ;  /* 0x0700018002ec7fae */ /* 0x0003e8000b901d44 */
.L_x_922:
[----:B------:R-:W-:Y:S05]  /*37a0*/  BSYNC B0 ;  /* 0x0000000000007941 */ /* 0x000fea0003800000 */
.L_x_920:
[C---:B------:R-:W-:Y:S01]  /*37b0*/  IADD3 R0, R246.reuse, 0x8, RZ ;  /* 0x00000008f6007810 */ /* 0x040fe20007ffe0ff */
[----:B------:R-:W-:Y:S01]  /*37c0*/  USHF.R.S32.HI UR8, URZ, 0x1f, UR20 ;  /* 0x0000001f3f087899 */ /* 0x000fe20008011414 */
[----:B------:R-:W-:Y:S01]  /*37d0*/  ISETP.GE.AND P2, PT, R246, UR6, PT ;  /* 0x00000006f6007c0c */ /* 0x000fe2000bf46270 */
[----:B-12---:R-:W-:Y:S01]  /*37e0*/  IMAD.MOV.U32 R2, RZ, RZ, 0x4 ;  /* 0x00000004ff027424 */ /* 0x006fe200078e00ff */
[----:B------:R-:W-:Y:S01]  /*37f0*/  ISETP.GE.AND P1, PT, R0, UR6, PT ;  /* 0x0000000600007c0c */ /* 0x000fe2000bf26270 */
[----:B------:R-:W-:Y:S01]  /*3800*/  UIADD3 UR6, -UR20, UR18, URZ ;  /* 0x0000001214067290 */ /* 0x000fe2000fffe13f */
[----:B------:R-:W-:Y:S01]  /*3810*/  MOV R251, 0x7f800000 ;  /* 0x7f80000000fb7802 */ /* 0x000fe20000000f00 */
[----:B------:R-:W-:Y:S01]  /*3820*/  ULDC.64 UR10, c[0x0][0x198] ;  /* 0x00006600000a7ab9 */ /* 0x000fe20000000a00 */
[----:B------:R-:W-:Y:S01]  /*3830*/  IMAD.MOV.U32 R252, RZ, RZ, 0x7f800000 ;  /* 0x7f800000fffc7424 */ /* 0x000fe200078e00ff */
[----:B------:R-:W-:Y:S01]  /*3840*/  UIMAD UR9, UR8, UR10, URZ ;  /* 0x0000000a080972a4 */ /* 0x000fe2000f8e023f */
[----:B------:R-:W-:Y:S01]  /*3850*/  IMAD.WIDE R2, R246, R2, UR14 ;  /* 0x0000000ef6027e25 */ /* 0x000fe2000f8e0202 */
[----:B------:R-:W-:-:S02]  /*3860*/  ISETP.GE.AND P6, PT, R12, UR6, PT ;  /* 0x000000060c007c0c */ /* 0x000fc4000bfc6270 */
[----:B------:R-:W-:Y:S01]  /*3870*/  MOV R16, UR20 ;  /* 0x0000001400107c02 */ /* 0x000fe20008000f00 */
[----:B------:R-:W-:Y:S01]  /*3880*/  UIMAD UR9, UR20, UR11, UR9 ;  /* 0x0000000b140972a4 */ /* 0x000fe2000f8e0209 */
[----:B------:R1:W5:Y:S04]  /*3890*/  @!P2 LDG.E R251, [R2.64] ;  /* 0x0000000402fba981 */ /* 0x000368000c1e1900 */
[----:B------:R1:W5:Y:S01]  /*38a0*/  @!P1 LDG.E R252, [R2.64+0x20] ;  /* 0x0000200402fc9981 */ /* 0x000362000c1e1900 */
[----:B------:R-:W-:-:S04]  /*38b0*/  IMAD.U32 R0, RZ, RZ, UR9 ;  /* 0x00000009ff007e24 */ /* 0x000fc8000f8e00ff */
[----:B------:R2:W-:Y:S04]  /*38c0*/  @P6 STS.128 [R237+0x18000], RZ ;  /* 0x018000ffed006388 */ /* 0x0005e80000000c00 */
[----:B------:R2:W-:Y:S04]  /*38d0*/  @P6 STS.128 [R237+0x1a000], RZ ;  /* 0x01a000ffed006388 */ /* 0x0005e80000000c00 */
[----:B------:R2:W-:Y:S04]  /*38e0*/  @P6 STS.128 [R237+0x1c000], RZ ;  /* 0x01c000ffed006388 */ /* 0x0005e80000000c00 */
[----:B------:R2:W-:Y:S01]  /*38f0*/  @P6 STS.128 [R237+0x1e000], RZ ;  /* 0x01e000ffed006388 */ /* 0x0005e20000000c00 */
[----:B-1----:R-:W-:-:S05]  /*3900*/  IMAD.WIDE.U32 R2, R16, c[0x0][0x198], R244 ;  /* 0x0000660010027a25 */ /* 0x002fca00078e00f4 */
[----:B------:R-:W-:-:S04]  /*3910*/  IADD3 R2, P1, R2, UR26, RZ ;  /* 0x0000001a02027c10 */ /* 0x000fc8000ff3e0ff */
[----:B------:R-:W-:Y:S01]  /*3920*/  IADD3.X R3, R3, UR28, R0, P1, !PT ;  /* 0x0000001c03037c10 */ /* 0x000fe20008ffe400 */
[----:B------:R-:W-:Y:S01]  /*3930*/  IMAD R0, R22, c[0x0][0x1b0], RZ ;  /* 0x00006c0016007a24 */ /* 0x000fe200078e02ff */
[----:B------:R-:W-:Y:S03]  /*3940*/  BSSY B0, `(.L_x_923) ;  /* 0x0000035000007945 */ /* 0x000fe60003800000 */
[C---:B------:R-:W-:Y:S02]  /*3950*/  IMAD R13, R14.reuse, c[0x0][0x1b4], R0 ;  /* 0x00006d000e0d7a24 */ /* 0x040fe400078e0200 */
[----:B------:R-:W-:-:S05]  /*3960*/  IMAD.WIDE.U32 R8, R14, c[0x0][0x1b0], R2 ;  /* 0x00006c000e087a25 */ /* 0x000fca00078e0002 */
[----:B------:R-:W-:Y:S01]  /*3970*/  IADD3 R15, R9, R13, RZ ;  /* 0x0000000d090f7210 */ /* 0x000fe20007ffe0ff */
[----:B------:R-:W-:Y:S05]  /*3980*/  @P6 BRA `(.L_x_924) ;  /* 0x0000030000006947 */ /* 0x000fea0003800000 */
[----:B--2---:R-:W2:Y:S04]  /*3990*/  LDL R27, [R1+0x4] ;  /* 0x00000400011b7983 */ /* 0x004ea80000100800 */
[----:B---3--:R-:W3:Y:S04]  /*39a0*/  LDL R26, [R1] ;  /* 0x00000000011a7983 */ /* 0x008ee80000100800 */
[----:B----4-:R-:W4:Y:S01]  /*39b0*/  LDL R18, [R1+0x8] ;  /* 0x0000080001127983 */ /* 0x010f220000100800 */
[----:B------:R-:W-:Y:S01]  /*39c0*/  ISETP.GE.AND P4, PT, R244, c[0x0][0x220], PT ;  /* 0x00008800f4007a0c */ /* 0x000fe20003f86270 */
[----:B------:R-:W-:-:S02]  /*39d0*/  IMAD.U32 R2, RZ, RZ, UR26 ;  /* 0x0000001aff027e24 */ /* 0x000fc4000f8e00ff */
[----:B------:R-:W-:Y:S02]  /*39e0*/  IMAD.U32 R3, RZ, RZ, UR28 ;  /* 0x0000001cff037e24 */ /* 0x000fe4000f8e00ff */
        /* <DEDUP_REMOVED lines=16> */
[----:B------:R-:W-:Y:S02]  /*3af0*/  IADD3 R0, R13, R5, RZ ;  /* 0x000000050d007210 */ /* 0x000fe40007ffe0ff */
[C---:B------:R-:W-:Y:S01]  /*3b00*/  LEA R2, P5, R4.reuse, R2, 0x1 ;  /* 0x0000000204027211 */ /* 0x040fe200078a08ff */
[----:B------:R-:W-:Y:S01]  /*3b10*/  @!PT LDS RZ, [RZ] ;  /* 0x00000000fffff984 */ /* 0x000fe20000000800 */
[----:B------:R-:W-:Y:S01]  /*3b20*/  @!PT LDS RZ, [RZ] ;  /* 0x00000000fffff984 */ /* 0x000fe20000000800 */
[----:B------:R-:W-:Y:S01]  /*3b30*/  @!PT LDS RZ, [RZ] ;  /* 0x00000000fffff984 */ /* 0x000fe20000000800 */
[----:B------:R1:W-:Y:S03]  /*3b40*/  @!P4 LDGSTS.E.BYPASS.LTC128B.128 [R237+0x18000], [R10.64] ;  /* 0x180000000aedcfae */ /* 0x0003e6000b901d44 */
[----:B------:R-:W-:Y:S02]  /*3b50*/  LEA.HI.X R3, R4, R3, R0, 0x1, P5 ;  /* 0x0000000304037211 */ /* 0x000fe400028f0c00 */
[----:B--2---:R-:W-:-:S02]  /*3b60*/  ISETP.GE.AND P3, PT, R27, c[0x0][0x220], PT ;  /* 0x000088001b007a0c */ /* 0x004fc40003f66270 */
        /* <DEDUP_REMOVED lines=18> */
.L_x_924:
[----:B--2---:R-:W-:Y:S05]  /*3c90*/  BSYNC B0 ;  /* 0x0000000000007941 */ /* 0x004fea0003800000 */
.L_x_923:
[----:B------:R-:W-:Y:S01]  /*3ca0*/  ISETP.GE.AND P5, PT, R17, UR6, PT ;  /* 0x0000000611007c0c */ /* 0x000fe2000bfa6270 */
[----:B------:R-:W-:-:S12]  /*3cb0*/  BSSY B0, `(.L_x_925) ;  /* 0x0000039000007945 */ /* 0x000fd80003800000 */
[----:B------:R2:W-:Y:S04]  /*3cc0*/  @P5 STS.128 [R237+0x19000], RZ ;  /* 0x019000ffed005388 */ /* 0x0005e80000000c00 */
[----:B------:R2:W-:Y:S04]  /*3cd0*/  @P5 STS.128 [R237+0x1b000], RZ ;  /* 0x01b000ffed005388 */ /* 0x0005e80000000c00 */
[----:B------:R2:W-:Y:S04]  /*3ce0*/  @P5 STS.128 [R237+0x1d000], RZ ;  /* 0x01d000ffed005388 */ /* 0x0005e80000000c00 */
[----:B------:R2:W-:Y:S01]  /*3cf0*/  @P5 STS.128 [R237+0x1f000], RZ ;  /* 0x01f000ffed005388 */ /* 0x0005e20000000c00 */
[----:B------:R-:W-:Y:S05]  /*3d00*/  @P5 BRA `(.L_x_926) ;  /* 0x0000033000005947 */ /* 0x000fea0003800000 */
[----:B--2---:R-:W2:Y:S04]  /*3d10*/  LDL R18, [R1+0x4] ;  /* 0x0000040001127983 */ /* 0x004ea80000100800 */
[----:B-1-3--:R-:W3:Y:S04]  /*3d20*/  LDL R11, [R1] ;  /* 0x00000000010b7983 */ /* 0x00aee80000100800 */
[----:B----4-:R-:W4:Y:S01]  /*3d30*/  LDL R10, [R1+0x8] ;  /* 0x00000800010a7983 */ /* 0x010f220000100800 */
[----:B------:R-:W-:Y:S01]  /*3d40*/  IADD3 R0, P1, R19, 0x20, RZ ;  /* 0x0000002013007810 */ /* 0x000fe20007f3e0ff */
[----:B------:R-:W-:Y:S01]  /*3d50*/  IMAD.U32 R3, RZ, RZ, UR28 ;  /* 0x0000001cff037e24 */ /* 0x000fe2000f8e00ff */
[----:B------:R-:W-:Y:S01]  /*3d60*/  MOV R2, UR26 ;  /* 0x0000001a00027c02 */ /* 0x000fe20008000f00 */
[----:B------:R-:W-:Y:S01]  /*3d70*/  IMAD.MOV.U32 R9, RZ, RZ, R15 ;  /* 0x000000ffff097224 */ /* 0x000fe200078e000f */
[----:B------:R-:W-:Y:S01]  /*3d80*/  ISETP.GE.AND P4, PT, R244, c[0x0][0x220], PT ;  /* 0x00008800f4007a0c */ /* 0x000fe20003f86270 */
[----:B------:R-:W-:Y:S01]  /*3d90*/  IMAD.X R4, RZ, RZ, R20, P1 ;  /* 0x000000ffff047224 */ /* 0x000fe200008e0614 */
[----:B------:R-:W-:Y:S01]  /*3da0*/  MOV R7, 0x2 ;  /* 0x0000000200077802 */ /* 0x000fe20000000f00 */
[----:B------:R-:W-:-:S04]  /*3db0*/  IMAD.WIDE.U32 R2, R0, c[0x0][0x198], R2 ;  /* 0x0000660000027a25 */ /* 0x000fc800078e0002 */
        /* <DEDUP_REMOVED lines=15> */
[----:B------:R-:W-:-:S04]  /*3eb0*/  LEA.HI.X R3, R4, R3, R5, 0x1, P2 ;  /* 0x0000000304037211 */ /* 0x000fc800010f0c05 */
[----:B------:R-:W-:-:S05]  /*3ec0*/  @!P4 LEA.HI.X R7, R8, c[0x0][0x16c], R0, 0x1, P1 ;  /* 0x00005b000807ca11 */ /* 0x000fca00008f0c00 */
        /* <DEDUP_REMOVED lines=23> */
.L_x_926:
[----:B------:R-:W-:Y:S05]  /*4040*/  BSYNC B0 ;  /* 0x0000000000007941 */ /* 0x000fea0003800000 */
.L_x_925:
        /* <DEDUP_REMOVED lines=17> */
[----:B------:R-:W2:Y:S04]  /*4160*/  LDL R26, [R1+0x4] ;  /* 0x00000400011a7983 */ /* 0x000ea80000100800 */
        /* <DEDUP_REMOVED lines=47> */
.L_x_928:
[----:B------:R-:W-:Y:S05]  /*4460*/  BSYNC B0 ;  /* 0x0000000000007941 */ /* 0x000fea0003800000 */
.L_x_927:
[----:B------:R1:W-:Y:S01]  /*4470*/  @P5 STS.128 [R237+0x21000], RZ ;  /* 0x021000ffed005388 */ /* 0x0003e20000000c00 */
[----:B------:R-:W-:Y:S03]  /*4480*/  BSSY B0, `(.L_x_929) ;  /* 0x0000037000007945 */ /* 0x000fe60003800000 */
[----:B------:R1:W-:Y:S04]  /*4490*/  @P5 STS.128 [R237+0x23000], RZ ;  /* 0x023000ffed005388 */ /* 0x0003e80000000c00 */
[----:B------:R1:W-:Y:S04]  /*44a0*/  @P5 STS.128 [R237+0x25000], RZ ;  /* 0x025000ffed005388 */ /* 0x0003e80000000c00 */
[----:B------:R1:W-:Y:S01]  /*44b0*/  @P5 STS.128 [R237+0x27000], RZ ;  /* 0x027000ffed005388 */ /* 0x0003e20000000c00 */
[----:B------:R-:W-:Y:S05]  /*44c0*/  @P5 BRA `(.L_x_930) ;  /* 0x0000032000005947 */ /* 0x000fea0003800000 */
[----:B-12---:R-:W2:Y:S04]  /*44d0*/  LDL R11, [R1+0x4] ;  /* 0x00000400010b7983 */ /* 0x006ea80000100800 */
[----:B---3--:R-:W3:Y:S04]  /*44e0*/  LDL R7, [R1] ;  /* 0x0000000001077983 */ /* 0x008ee80000100800 */
[----:B----4-:R-:W4:Y:S01]  /*44f0*/  LDL R10, [R1+0x8] ;  /* 0x00000800010a7983 */ /* 0x010f220000100800 */
[----:B------:R-:W-:Y:S01]  /*4500*/  IADD3 R0, P1, R19, 0x20, RZ ;  /* 0x0000002013007810 */ /* 0x000fe20007f3e0ff */
[----:B------:R-:W-:Y:S01]  /*4510*/  IMAD.U32 R3, RZ, RZ, UR27 ;  /* 0x0000001bff037e24 */ /* 0x000fe2000f8e00ff */
        /* <DEDUP_REMOVED lines=8> */
[----:B------:R-:W-:-:S04]  /*45a0*/  IMAD.WIDE.U32 R2, R0, c[0x0][0x1a0], R2 ;  /* 0x0000680000027a25 */ /* 0x000fc800078e0002 */
[----:B------:R-:W-:Y:S02]  /*45b0*/  IMAD R0, R0, c[0x0][0x1a4], R5 ;  /* 0x0000690000007a24 */ /* 0x000fe400078e0205 */
        /* <DEDUP_REMOVED lines=10> */
[----:B------:R-:W-:-:S04]  /*4660*/  LEA R2, P5, R4, R2, 0x1 ;  /* 0x0000000204027211 */ /* 0x000fc800078a08ff */
[----:B------:R-:W-:Y:S02]  /*4670*/  LEA.HI.X R3, R4, R3, R5, 0x1, P5 ;  /* 0x0000000304037211 */ /* 0x000fe400028f0c05 */
[----:B--2---:R-:W-:Y:S02]  /*4680*/  ISETP.GE.AND P3, PT, R11, c[0x0][0x220], PT ;  /* 0x000088000b007a0c */ /* 0x004fe40003f66270 */
[----:B---3--:R-:W-:Y:S02]  /*4690*/  ISETP.GE.AND P2, PT, R7, c[0x0][0x220], PT ;  /* 0x0000880007007a0c */ /* 0x008fe40003f46270 */
[----:B------:R-:W-:Y:S02]  /*46a0*/  @!P4 LEA.HI.X R7, R8, c[0x0][0x174], R0, 0x1, P6 ;  /* 0x00005d000807ca11 */ /* 0x000fe400030f0c00 */
[----:B----4-:R-:W-:-:S03]  /*46b0*/  ISETP.GE.AND P1, PT, R10, c[0x0][0x220], PT ;  /* 0x000088000a007a0c */ /* 0x010fc60003f26270 */
        /* <DEDUP_REMOVED lines=19> */
.L_x_930:
[----:B------:R-:W-:Y:S05]  /*47f0*/  BSYNC B0 ;  /* 0x0000000000007941 */ /* 0x000fea0003800000 */
.L_x_929:
[----:B------:R-:W-:Y:S01]  /*4800*/  ULDC.64 UR10, c[0x0][0x318] ;  /* 0x0000c600000a7ab9 */ /* 0x000fe20000000a00 */
[----:B------:R-:W-:Y:S01]  /*4810*/  IMAD.MOV.U32 R8, RZ, RZ, c[0x0][0x308] ;  /* 0x0000c200ff087624 */ /* 0x000fe200078e00ff */
[----:B------:R-:W-:Y:S01]  /*4820*/  UISETP.NE.U32.AND UP1, UPT, URZ, UR10, UPT ;  /* 0x0000000a3f00728c */ /* 0x000fe2000bf25070 */
[----:B------:R-:W-:Y:S01]  /*4830*/  MOV R9, c[0x0][0x30c] ;  /* 0x0000c30000097a02 */ /* 0x000fe20000000f00 */
[----:B------:R-:W-:Y:S01]  /*4840*/  ULDC.64 UR20, c[0x0][0x320] ;  /* 0x0000c80000147ab9 */ /* 0x000fe20000000a00 */
[----:B-1----:R-:W1:Y:S01]  /*4850*/  S2R R6, SR_TID.X ;  /* 0x0000000000067919 */ /* 0x002e620000002100 */
[----:B------:R-:W-:Y:S01]  /*4860*/  UISETP.NE.AND.EX UP1, UPT, URZ, UR11, UPT, UP1 ;  /* 0x0000000b3f00728c */ /* 0x000fe2000bf25310 */
[----:B------:R-:W-:Y:S01]  /*4870*/  LEA.HI R0, R24, R25, RZ, 0x7 ;  /* 0x0000001918007211 */ /* 0x000fe200078f38ff */
[----:B------:R-:W-:Y:S01]  /*4880*/  IMAD.U32 R4, RZ, RZ, UR23 ;  /* 0x00000017ff047e24 */ /* 0x000fe2000f8e00ff */
[----:B------:R-:W0:Y:S03]  /*4890*/  LDGDEPBAR ;  /* 0x00000000000079af */ /* 0x000e260000000000 */
[----:B------:R-:W-:-:S05]  /*48a0*/  PLOP3.LUT P1, PT, PT, PT, UP1, 0x80, 0x0 ;  /* 0x000000000000781c */ /* 0x000fca0003f2f018 */
[----:B------:R-:W-:Y:S02]  /*48b0*/  @UP1 UMOV UR8, UR35 ;  /* 0x0000002300081c82 */ /* 0x000fe40008000000 */
[----:B------:R-:W-:Y:S02]  /*48c0*/  @UP1 UMOV UR9, UR59 ;  /* 0x0000003b00091c82 */ /* 0x000fe40008000000 */
[----:B------:R-:W-:Y:S02]  /*48d0*/  @UP1 UIMAD.WIDE.U32 UR8, UR33, UR20, UR8 ;  /* 0x00000014210812a5 */ /* 0x000fe4000f8e0008 */
[----:B------:R-:W-:Y:S02]  /*48e0*/  @UP1 UIMAD UR20, UR38, UR20, URZ ;  /* 0x00000014261412a4 */ /* 0x000fe4000f8e023f */
[----:B------:R-:W-:Y:S02]  /*48f0*/  @UP1 ULEA UR10, UP0, UR8, UR10, 0x2 ;  /* 0x0000000a080a1291 */ /* 0x000fe4000f80103f */
[----:B------:R-:W-:-:S04]  /*4900*/  @UP1 UIMAD UR21, UR33, UR21, UR20 ;  /* 0x00000015211512a4 */ /* 0x000fc8000f8e0214 */
[----:B------:R-:W-:Y:S01]  /*4910*/  @UP1 UIADD3 UR21, UR9, UR21, URZ ;  /* 0x0000001509151290 */ /* 0x000fe2000fffe03f */
[----:B--2---:R-:W-:-:S03]  /*4920*/  IMAD.U32 R2, RZ, RZ, UR10 ;  /* 0x0000000aff027e24 */ /* 0x004fc6000f8e00ff */
[----:B------:R-:W-:-:S06]  /*4930*/  @UP1 ULEA.HI.X UR11, UR8, UR11, UR21, 0x2, UP0 ;  /* 0x0000000b080b1291 */ /* 0x000fcc00080f1415 */
[----:B------:R-:W-:-:S05]  /*4940*/  IMAD.U32 R3, RZ, RZ, UR11 ;  /* 0x0000000bff037e24 */ /* 0x000fca000f8e00ff */
[----:B---3--:R2:W3:Y:S04]  /*4950*/  @P1 LDG.E R5, [R2.64] ;  /* 0x0000000402051981 */ /* 0x0084e8000c1e1900 */
[----:B--2-4-:R2:W4:Y:S04]  /*4960*/  LDG.E.64 R2, [R8.64+0x8] ;  /* 0x0000080408027981 */ /* 0x014528000c1e1b00 */
[----:B--2---:R-:W2:Y:S01]  /*4970*/  LDG.E.64 R8, [R8.64] ;  /* 0x0000000408087981 */ /* 0x004ea2000c1e1b00 */
[----:B------:R-:W3:Y:S01]  /*4980*/  @P1 MUFU.RCP R10, c[0x0][0x238] ;  /* 0x00008e00000a1b08 */ /* 0x000ee20000001000 */
[----:B------:R-:W-:Y:S01]  /*4990*/  SHF.R.S32.HI R0, RZ, 0x7, R0 ;  /* 0x00000007ff007819 */ /* 0x000fe20000011400 */
[----:B-1----:R-:W-:Y:S01]  /*49a0*/  IMAD.SHL.U32 R6, R6, 0x2, RZ ;  /* 0x0000000206067824 */ /* 0x002fe200078e00ff */
[----:B------:R-:W-:Y:S01]  /*49b0*/  MOV R238, R236 ;  /* 0x000000ec00ee7202 */ /* 0x000fe20000000f00 */
        /* <DEDUP_REMOVED lines=8> */
[----:B------:R-:W-:Y:S01]  /*4a40*/  CS2R R186, SRZ ;  /* 0x0000000000ba7805 */ /* 0x000fe2000001ff00 */
[----:B------:R-:W-:Y:S01]  /*4a50*/  MOV R6, UR23 ;  /* 0x0000001700067c02 */ /* 0x000fe20008000f00 */
[----:B------:R-:W-:Y:S01]  /*4a60*/  CS2R R184, SRZ ;  /* 0x0000000000b87805 */ /* 0x000fe2000001ff00 */
        /* <DEDUP_REMOVED lines=64> */
[----:B------:R1:W3:Y:S01]  /*4e70*/  @P1 R2UR UR8, R0 ;  /* 0x00000000000813c2 */ /* 0x0002e200000e0000 */
[----:B----4-:R-:W-:Y:S02]  /*4e80*/  IADD3 R5, P3, P2, R2, UR41, R21 ;  /* 0x0000002902057c10 */ /* 0x010fe4000fa7e015 */
[----:B------:R-:W-:Y:S01]  /*4e90*/  IADD3 R2, R230, 0x4000, RZ ;  /* 0x00004000e6027810 */ /* 0x000fe20007ffe0ff */
[----:B------:R-:W-:Y:S01]  /*4ea0*/  CS2R R20, SRZ ;  /* 0x0000000000147805 */ /* 0x000fe2000001ff00 */
[----:B-1----:R-:W-:Y:S01]  /*4eb0*/  IADD3.X R0, R3, UR49, R4, P3, P2 ;  /* 0x0000003103007c10 */ /* 0x002fe20009fe4404 */
[----:B------:R-:W-:Y:S01]  /*4ec0*/  IMAD.WIDE.U32 R4, R5, -0x2daee0ad, RZ ;  /* 0xd2511f5305047825 */ /* 0x000fe200078e00ff */
[----:B------:R-:W-:Y:S01]  /*4ed0*/  SEL R2, R2, R230, !P0 ;  /* 0x000000e602027207 */ /* 0x000fe20004000000 */
[----:B---3--:R-:W-:Y:S02]  /*4ee0*/  @UP1 UMOV UR6, UR8 ;  /* 0x0000000800061c82 */ /* 0x008fe40008000000 */
[----:B------:R1:W-:Y:S02]  /*4ef0*/  STL [R1+0x94], R0 ;  /* 0x0000940001007387 */ /* 0x0003e40000100800 */
[----:B------:R-:W-:-:S02]  /*4f00*/  IMAD.SHL.U32 R220, R2, 0x2, RZ ;  /* 0x0000000202dc7824 */ /* 0x000fc400078e00ff */
[----:B------:R-:W3:Y:S01]  /*4f10*/  I2F R2, R12 ;  /* 0x0000000c00027306 */ /* 0x000ee20000201400 */
[----:B--2---:R-:W2:Y:S08]  /*4f20*/  R2UR UR12, R9 ;  /* 0x00000000090c73c2 */ /* 0x004eb000000e0000 */
[----:B------:R4:W4:Y:S01]  /*4f30*/  R2UR UR11, R8 ;  /* 0x00000000080b73c2 */ /* 0x00092200000e0000 */
[----:B-1----:R-:W-:-:S04]  /*4f40*/  IADD3 R0, R231, 0x4000, RZ ;  /* 0x00004000e7007810 */ /* 0x002fc80007ffe0ff */
[----:B------:R-:W-:-:S05]  /*4f50*/  SEL R0, R0, R231, !P0 ;  /* 0x000000e700007207 */ /* 0x000fca0004000000 */
[----:B------:R-:W-:Y:S01]  /*4f60*/  IMAD.SHL.U32 R225, R0, 0x2, RZ ;  /* 0x0000000200e17824 */ /* 0x000fe200078e00ff */
[----:B------:R-:W-:-:S05]  /*4f70*/  IADD3 R0, R12, 0x19, RZ ;  /* 0x000000190c007810 */ /* 0x000fca0007ffe0ff */
[----:B------:R-:W-:Y:S01]  /*4f80*/  STL [R1+0x4c], R0 ;  /* 0x00004c0001007387 */ /* 0x000fe20000100800 */
[----:B--2---:R-:W-:-:S03]  /*4f90*/  LOP3.LUT R11, R11, UR12, RZ, 0x3c, !PT ;  /* 0x0000000c0b0b7c12 */ /* 0x004fc6000f8e3cff */
[----:B---3--:R1:W-:Y:S01]  /*4fa0*/  STL [R1+0x6c], R2 ;  /* 0x00006c0201007387 */ /* 0x0083e20000100800 */
[----:B------:R-:W-:Y:S01]  /*4fb0*/  LOP3.LUT R11, R11, R5, RZ, 0x3c, !PT ;  /* 0x000000050b0b7212 */ /* 0x000fe200078e3cff */
[----:B-1----:R1:W2:Y:S02]  /*4fc0*/  I2F R2, R0 ;  /* 0x0000000000027306 */ /* 0x0022a40000201400 */
[----:B-1----:R-:W-:-:S05]  /*4fd0*/  IADD3 R0, R12, 0x18, RZ ;  /* 0x000000180c007810 */ /* 0x002fca0007ffe0ff */
[----:B------:R-:W-:Y:S04]  /*4fe0*/  STL [R1+0x48], R0 ;  /* 0x0000480001007387 */ /* 0x000fe80000100800 */
[----:B--2---:R1:W-:Y:S02]  /*4ff0*/  STL [R1+0x88], R2 ;  /* 0x0000880201007387 */ /* 0x0043e40000100800 */
        /* <DEDUP_REMOVED lines=9> */
[----:B-1----:R-:W-:-:S06]  /*5090*/  IADD3 R0, R12, 0x9, RZ ;  /* 0x000000090c007810 */ /* 0x002fcc0007ffe0ff */
[----:B------:R-:W1:Y:S01]  /*50a0*/  I2F R3, R0 ;  /* 0x0000000000037306 */ /* 0x000e620000201400 */
[----:B------:R3:W-:Y:S04]  /*50b0*/  STL [R1+0x18], R0 ;  /* 0x0000180001007387 */ /* 0x0007e80000100800 */
[----:B--2---:R2:W-:Y:S04]  /*50c0*/  STL [R1+0x7c], R2 ;  /* 0x00007c0201007387 */ /* 0x0045e80000100800 */
[----:B-1----:R1:W-:Y:S01]  /*50d0*/  STL [R1+0x78], R3 ;  /* 0x0000780301007387 */ /* 0x0023e20000100800 */
[----:B---3--:R-:W-:-:S02]  /*50e0*/  MOV R0, c[0x0][0x22c] ;  /* 0x00008b0000007a02 */ /* 0x008fc40000000f00 */
[----:B--2---:R-:W-:-:S03]  /*50f0*/  IADD3 R2, R12, 0x8, RZ ;  /* 0x000000080c027810 */ /* 0x004fc60007ffe0ff */
[----:B------:R-:W-:Y:S02]  /*5100*/  IMAD R0, R0, c[0x0][0x1c0], RZ ;  /* 0x0000700000007a24 */ /* 0x000fe400078e02ff */
[----:B------:R2:W-:Y:S02]  /*5110*/  STL [R1+0x14], R2 ;  /* 0x0000140201007387 */ /* 0x0005e40000100800 */
[C---:B----4-:R-:W-:Y:S02]  /*5120*/  IMAD.SHL.U32 R8, R0.reuse, 0x10, RZ ;  /* 0x0000001000087824 */ /* 0x050fe400078e00ff */
[----:B------:R-:W-:Y:S01]  /*5130*/  IMAD.SHL.U32 R239, R0, 0x8, RZ ;  /* 0x0000000800ef7824 */ /* 0x000fe200078e00ff */
[----:B-1----:R-:W1:Y:S02]  /*5140*/  I2F R3, R2 ;  /* 0x0000000200037306 */ /* 0x002e640000201400 */
[C---:B------:R-:W-:Y:S02]  /*5150*/  IADD3 R7, R8.reuse, 0x20, RZ ;  /* 0x0000002008077810 */ /* 0x040fe40007ffe0ff */
[----:B------:R-:W-:-:S02]  /*5160*/  IADD3 R6, R8, 0x40, RZ ;  /* 0x0000004008067810 */ /* 0x000fc40007ffe0ff */
[C---:B------:R-:W-:Y:S02]  /*5170*/  IADD3 R7, R239.reuse, R7, RZ ;  /* 0x00000007ef077210 */ /* 0x040fe40007ffe0ff */
[----:B------:R-:W-:Y:S01]  /*5180*/  IADD3 R0, R8, 0xe0, RZ ;  /* 0x000000e008007810 */ /* 0x000fe20007ffe0ff */
[C---:B------:R-:W-:Y:S02]  /*5190*/  IMAD.IADD R6, R239.reuse, 0x1, R6 ;  /* 0x00000001ef067824 */ /* 0x040fe400078e0206 */
[C---:B------:R-:W-:Y:S01]  /*51a0*/  IMAD.IADD R7, R239.reuse, 0x1, R7 ;  /* 0x00000001ef077824 */ /* 0x040fe200078e0207 */
[C---:B------:R-:W-:Y:S01]  /*51b0*/  IADD3 R0, R239.reuse, R0, RZ ;  /* 0x00000000ef007210 */ /* 0x040fe20007ffe0ff */
[C---:B------:R-:W-:Y:S02]  /*51c0*/  IMAD.IADD R6, R239.reuse, 0x1, R6 ;  /* 0x00000001ef067824 */ /* 0x040fe400078e0206 */
[C---:B------:R-:W-:Y:S01]  /*51d0*/  IMAD.IADD R7, R239.reuse, 0x1, R7 ;  /* 0x00000001ef077824 */ /* 0x040fe200078e0207 */
[----:B-1----:R-:W-:Y:S02]  /*51e0*/  STL [R1+0x74], R3 ;  /* 0x0000740301007387 */ /* 0x002fe40000100800 */
[C---:B------:R-:W-:Y:S01]  /*51f0*/  IADD3 R6, R239.reuse, R6, RZ ;  /* 0x00000006ef067210 */ /* 0x040fe20007ffe0ff */
[C---:B------:R-:W-:Y:S01]  /*5200*/  IMAD.IADD R0, R239.reuse, 0x1, R0 ;  /* 0x00000001ef007824 */ /* 0x040fe200078e0200 */
[----:B--2---:R-:W-:Y:S01]  /*5210*/  IADD3 R2, R12, 0x1, RZ ;  /* 0x000000010c027810 */ /* 0x004fe20007ffe0ff */
[----:B------:R1:W-:Y:S01]  /*5220*/  STL.64 [R1+0x98], R4 ;  /* 0x0000980401007387 */ /* 0x0003e20000100a00 */
[C---:B------:R-:W-:Y:S01]  /*5230*/  IADD3 R7, R239.reuse, R7, RZ ;  /* 0x00000007ef077210 */ /* 0x040fe20007ffe0ff */
[----:B------:R-:W-:-:S02]  /*5240*/  IMAD.IADD R6, R239, 0x1, R6 ;  /* 0x00000001ef067824 */ /* 0x000fc400078e0206 */
[----:B------:R2:W-:Y:S01]  /*5250*/  STL [R1+0x10], R2 ;  /* 0x0000100201007387 */ /* 0x0005e20000100800 */
[----:B------:R-:W-:-:S05]  /*5260*/  IMAD.IADD R0, R239, 0x1, R0 ;  /* 0x00000001ef007824 */ /* 0x000fca00078e0200 */
[----:B------:R-:W-:Y:S02]  /*5270*/  IADD3 R0, R239, R0, RZ ;  /* 0x00000000ef007210 */ /* 0x000fe40007ffe0ff */
[C---:B-1----:R-:W-:Y:S01]  /*5280*/  IADD3 R5, R8.reuse, 0x60, RZ ;  /* 0x0000006008057810 */ /* 0x042fe20007ffe0ff */
[----:B--2---:R-:W1:Y:S01]  /*5290*/  I2F R2, R2 ;  /* 0x0000000200027306 */ /* 0x004e620000201400 */
[----:B------:R-:W-:-:S03]  /*52a0*/  IADD3 R4, R8, 0x80, RZ ;  /* 0x0000008008047810 */ /* 0x000fc60007ffe0ff */
[C---:B------:R-:W-:Y:S01]  /*52b0*/  IMAD.IADD R5, R239.reuse, 0x1, R5 ;  /* 0x00000001ef057824 */ /* 0x040fe200078e0205 */
[----:B------:R-:W-:-:S04]  /*52c0*/  IADD3 R4, R239, R4, RZ ;  /* 0x00000004ef047210 */ /* 0x000fc80007ffe0ff */
[C---:B------:R-:W-:Y:S01]  /*52d0*/  IADD3 R5, R239.reuse, R5, RZ ;  /* 0x00000005ef057210 */ /* 0x040fe20007ffe0ff */
[----:B------:R-:W-:-:S04]  /*52e0*/  IMAD.IADD R4, R239, 0x1, R4 ;  /* 0x00000001ef047824 */ /* 0x000fc800078e0204 */
[C---:B------:R-:W-:Y:S02]  /*52f0*/  IMAD.IADD R5, R239.reuse, 0x1, R5 ;  /* 0x00000001ef057824 */ /* 0x040fe400078e0205 */
[C---:B------:R-:W-:Y:S01]  /*5300*/  IMAD.IADD R4, R239.reuse, 0x1, R4 ;  /* 0x00000001ef047824 */ /* 0x040fe200078e0204 */
[----:B-1----:R1:W-:Y:S01]  /*5310*/  STL [R1+0x70], R2 ;  /* 0x0000700201007387 */ /* 0x0023e20000100800 */
[----:B------:R-:W-:-:S03]  /*5320*/  IMAD.IADD R5, R239, 0x1, R5 ;  /* 0x00000001ef057824 */ /* 0x000fc600078e0205 */
[----:B------:R-:W-:Y:S01]  /*5330*/  IADD3 R4, R239, R4, RZ ;  /* 0x00000004ef047210 */ /* 0x000fe20007ffe0ff */
[----:B-1----:R-:W-:-:S05]  /*5340*/  IMAD.WIDE.U32 R2, R11, -0x326172a9, RZ ;  /* 0xcd9e8d570b027825 */ /* 0x002fca00078e00ff */
[----:B------:R1:W-:Y:S04]  /*5350*/  STL.64 [R1+0x20], R2 ;  /* 0x0000200201007387 */ /* 0x0003e80000100a00 */
[----:B------:R2:W-:Y:S04]  /*5360*/  STL [R1+0x3c], R7 ;  /* 0x00003c0701007387 */ /* 0x0005e80000100800 */
[----:B------:R-:W-:Y:S04]  /*5370*/  STL [R1+0x38], R6 ;  /* 0x0000380601007387 */ /* 0x000fe80000100800 */
[----:B------:R3:W-:Y:S04]  /*5380*/  STL [R1+0x34], R5 ;  /* 0x0000340501007387 */ /* 0x0007e80000100800 */
[----:B------:R4:W-:Y:S01]  /*5390*/  STL [R1+0x30], R4 ;  /* 0x0000300401007387 */ /* 0x0009e20000100800 */
[----:B-1----:R-:W-:-:S02]  /*53a0*/  IADD3 R3, R8, 0xa0, RZ ;  /* 0x000000a008037810 */ /* 0x002fc40007ffe0ff */
[----:B------:R-:W-:Y:S01]  /*53b0*/  IADD3 R2, R8, 0xc0, RZ ;  /* 0x000000c008027810 */ /* 0x000fe20007ffe0ff */
[C---:B--2---:R-:W-:Y:S02]  /*53c0*/  IMAD.IADD R7, R239.reuse, 0x1, R7 ;  /* 0x00000001ef077824 */ /* 0x044fe400078e0207 */
[C---:B------:R-:W-:Y:S02]  /*53d0*/  IMAD.IADD R3, R239.reuse, 0x1, R3 ;  /* 0x00000001ef037824 */ /* 0x040fe400078e0203 */
[C---:B------:R-:W-:Y:S02]  /*53e0*/  IMAD.IADD R2, R239.reuse, 0x1, R2 ;  /* 0x00000001ef027824 */ /* 0x040fe400078e0202 */
[C---:B------:R-:W-:Y:S01]  /*53f0*/  IMAD.IADD R3, R239.reuse, 0x1, R3 ;  /* 0x00000001ef037824 */ /* 0x040fe200078e0203 */
[C---:B---3--:R-:W-:Y:S01]  /*5400*/  IADD3 R5, R239.reuse, R5, RZ ;  /* 0x00000005ef057210 */ /* 0x048fe20007ffe0ff */
[C---:B------:R-:W-:Y:S01]  /*5410*/  IMAD.IADD R6, R239.reuse, 0x1, R6 ;  /* 0x00000001ef067824 */ /* 0x040fe200078e0206 */
[----:B------:R-:W-:-:S02]  /*5420*/  IADD3 R2, R239, R2, RZ ;  /* 0x00000002ef027210 */ /* 0x000fc40007ffe0ff */
[C---:B------:R-:W-:Y:S01]  /*5430*/  IADD3 R3, R239.reuse, R3, RZ ;  /* 0x00000003ef037210 */ /* 0x040fe20007ffe0ff */
[C---:B----4-:R-:W-:Y:S02]  /*5440*/  IMAD.IADD R4, R239.reuse, 0x1, R4 ;  /* 0x00000001ef047824 */ /* 0x050fe400078e0204 */
[C---:B------:R-:W-:Y:S02]  /*5450*/  IMAD.IADD R2, R239.reuse, 0x1, R2 ;  /* 0x00000001ef027824 */ /* 0x040fe400078e0202 */
[C---:B------:R-:W-:Y:S02]  /*5460*/  IMAD.IADD R3, R239.reuse, 0x1, R3 ;  /* 0x00000001ef037824 */ /* 0x040fe400078e0203 */
[----:B------:R-:W-:-:S03]  /*5470*/  IMAD.IADD R2, R239, 0x1, R2 ;  /* 0x00000001ef027824 */ /* 0x000fc600078e0202 */
[----:B------:R1:W-:Y:S04]  /*5480*/  STL [R1+0x2c], R3 ;  /* 0x00002c0301007387 */ /* 0x0003e80000100800 */
[----:B------:R-:W-:Y:S04]  /*5490*/  STL [R1+0x68], R7 ;  /* 0x0000680701007387 */ /* 0x000fe80000100800 */
[----:B------:R2:W-:Y:S04]  /*54a0*/  STL [R1+0x28], R2 ;  /* 0x0000280201007387 */ /* 0x0005e80000100800 */
[----:B------:R-:W-:Y:S04]  /*54b0*/  STL [R1+0x64], R6 ;  /* 0x0000640601007387 */ /* 0x000fe80000100800 */
[----:B------:R3:W-:Y:S04]  /*54c0*/  STL [R1+0x1c], R0 ;  /* 0x00001c0001007387 */ /* 0x0007e80000100800 */
[----:B------:R4:W-:Y:S04]  /*54d0*/  STL [R1+0x60], R5 ;  /* 0x0000600501007387 */ /* 0x0009e80000100800 */
[----:B------:R4:W-:Y:S01]  /*54e0*/  STL [R1+0x5c], R4 ;  /* 0x00005c0401007387 */ /* 0x0009e20000100800 */
[----:B-1----:R-:W-:-:S05]  /*54f0*/  IMAD.IADD R3, R239, 0x1, R3 ;  /* 0x00000001ef037824 */ /* 0x002fca00078e0203 */
[----:B------:R4:W-:Y:S01]  /*5500*/  STL [R1+0x58], R3 ;  /* 0x0000580301007387 */ /* 0x0009e20000100800 */
[C---:B--2---:R-:W-:Y:S01]  /*5510*/  IADD3 R2, R239.reuse, R2, RZ ;  /* 0x00000002ef027210 */ /* 0x044fe20007ffe0ff */
[----:B---3--:R-:W-:-:S05]  /*5520*/  IMAD.IADD R0, R239, 0x1, R0 ;  /* 0x00000001ef007824 */ /* 0x008fca00078e0200 */
[----:B------:R4:W-:Y:S04]  /*5530*/  STL [R1+0x50], R0 ;  /* 0x0000500001007387 */ /* 0x0009e80000100800 */
[----:B------:R4:W-:Y:S02]  /*5540*/  STL [R1+0x54], R2 ;  /* 0x0000540201007387 */ /* 0x0009e40000100800 */
.L_x_933:
[----:B----4-:R-:W2:Y:S01]  /*5550*/  LDL R0, [R1+0xa4] ;  /* 0x0000a40001007983 */ /* 0x010ea20000100800 */
[----:B------:R-:W-:Y:S02]  /*5560*/  USHF.L.U32 UR8, UR23, 0x6, URZ ;  /* 0x0000000617087899 */ /* 0x000fe4000800063f */
[----:B------:R-:W-:Y:S02]  /*5570*/  USHF.L.U32 UR9, UR7, 0x6, URZ ;  /* 0x0000000607097899 */ /* 0x000fe4000800063f */
[----:B------:R-:W0:Y:S01]  /*5580*/  LDGDEPBAR ;  /* 0x00000000000079af */ /* 0x000e220000000000 */
[----:B------:R-:W-:Y:S02]  /*5590*/  UIADD3 UR10, UR19, 0x40, UR8 ;  /* 0x00000040130a7890 */ /* 0x000fe4000fffe008 */
[----:B------:R-:W-:Y:S02]  /*55a0*/  UIADD3 UR8, UR8, 0x40, URZ ;  /* 0x0000004008087890 */ /* 0x000fe4000fffe03f */
[----:B------:R-:W3:Y:S01]  /*55b0*/  LDL R122, [R1+0xa0] ;  /* 0x0000a000017a7983 */ /* 0x000ee20000100800 */
[----:B------:R-:W-:Y:S02]  /*55c0*/  UIADD3 UR10, UR10, -UR18, URZ ;  /* 0x800000120a0a7290 */ /* 0x000fe4000fffe03f */
[----:B------:R-:W-:Y:S02]  /*55d0*/  UISETP.GT.AND UP2, UPT, UR7, UR17, UPT ;  /* 0x000000110700728c */ /* 0x000fe4000bf44270 */
[----:B------:R-:W4:Y:S01]  /*55e0*/  LDL R114, [R1+0x94] ;  /* 0x0000940001727983 */ /* 0x000f220000100800 */
[----:B------:R-:W-:Y:S04]  /*55f0*/  UISETP.GE.AND UP0, UPT, UR9, UR10, UPT ;  /* 0x0000000a0900728c */ /* 0x000fe8000bf06270 */
[----:B------:R-:W3:Y:S01]  /*5600*/  LDL R113, [R1+0x6c] ;  /* 0x00006c0001717983 */ /* 0x000ee20000100800 */
[----:B------:R-:W-:Y:S02]  /*5610*/  UISETP.LT.AND UP0, UPT, UR8, UR18, UP0 ;  /* 0x000000120800728c */ /* 0x000fe40008701270 */
[----:B------:R-:W-:Y:S02]  /*5620*/  UIADD3 UR8, UR11, -0x61c88647, URZ ;  /* 0x9e3779b90b087890 */ /* 0x000fe4000fffe03f */
[----:B------:R-:W3:Y:S05]  /*5630*/  LDL.64 R118, [R1+0x20] ;  /* 0x0000200001767983 */ /* 0x000eea0000100a00 */
[----:B------:R-:W3:Y:S05]  /*5640*/  LDL R112, [R1+0xc] ;  /* 0x00000c0001707983 */ /* 0x000eea0000100800 */
[----:B------:R-:W3:Y:S05]  /*5650*/  LDL.64 R120, [R1+0x98] ;  /* 0x0000980001787983 */ /* 0x000eea0000100a00 */
[----:B------:R-:W3:Y:S05]  /*5660*/  LDL R117, [R1+0x70] ;  /* 0x0000700001757983 */ /* 0x000eea0000100800 */
[----:B------:R-:W3:Y:S01]  /*5670*/  LDL R115, [R1+0x10] ;  /* 0x0000100001737983 */ /* 0x000ee20000100800 */
[----:B------:R-:W-:Y:S04]  /*5680*/  DEPBAR.LE SB0, 0x0 ;  /* 0x000080000000791a */ /* 0x000fe80000000000 */
[----:B------:R-:W-:Y:S06]  /*5690*/  BAR.SYNC.DEFER_BLOCKING 0x0 ;  /* 0x0000000000007b1d */ /* 0x000fec0000010000 */
[----:B------:R-:W-:Y:S05]  /*56a0*/  LDSM.16.M88.4 R16, [R225] ;  /* 0x00000000e110783b */ /* 0x000fea0000000200 */
[----:B------:R-:W1:Y:S05]  /*56b0*/  LDSM.16.M88.4 R8, [R224+0x18000] ;  /* 0x01800000e008783b */ /* 0x000e6a0000000200 */
[----:B------:R-:W1:Y:S05]  /*56c0*/  LDSM.16.M88.4 R84, [R224+0x18800] ;  /* 0x01880000e054783b */ /* 0x000e6a0000000200 */
[----:B------:R-:W-:Y:S05]  /*56d0*/  LDSM.16.M88.4 R92, [R221+0x18000] ;  /* 0x01800000dd5c783b */ /* 0x000fea0000000200 */
[----:B------:R-:W-:Y:S05]  /*56e0*/  LDSM.16.M88.4 R96, [R221+0x18800] ;  /* 0x01880000dd60783b */ /* 0x000fea0000000200 */
[----:B------:R-:W-:Y:S05]  /*56f0*/  LDSM.16.M88.4 R100, [R223+0x18000] ;  /* 0x01800000df64783b */ /* 0x000fea0000000200 */
[----:B------:R-:W-:Y:S05]  /*5700*/  LDSM.16.M88.4 R104, [R223+0x18800] ;  /* 0x01880000df68783b */ /* 0x000fea0000000200 */
[----:B------:R-:W-:Y:S01]  /*5710*/  LDSM.16.M88.4 R108, [R222+0x1e000] ;  /* 0x01e00000de6c783b */ /* 0x000fe20000000200 */
[C---:B-1----:R-:W-:Y:S08]  /*5720*/  HMMA.16816.F32.BF16 R4, R16.reuse, R8, RZ ;  /* 0x000000081004723c */ /* 0x042ff000000418ff */
[C---:B------:R-:W-:Y:S08]  /*5730*/  HMMA.16816.F32.BF16 R8, R16.reuse, R10, RZ ;  /* 0x0000000a1008723c */ /* 0x040ff000000418ff */
[C---:B------:R-:W-:Y:S08]  /*5740*/  HMMA.16816.F32.BF16 R12, R16.reuse, R84, RZ ;  /* 0x00000054100c723c */ /* 0x040ff000000418ff */
[----:B------:R-:W-:Y:S01]  /*5750*/  HMMA.16816.F32.BF16 R16, R16, R86, RZ ;  /* 0x000000561010723c */ /* 0x000fe200000418ff */
[----:B--2---:R-:W-:Y:S02]  /*5760*/  R2P PR, R0, 0x6 ;  /* 0x0000000600007804 */ /* 0x004fe40000000000 */
[----:B-----5:R-:W-:Y:S03]  /*5770*/  FSETP.NEU.FTZ.AND P0, PT, R251, -INF , PT ;  /* 0xff800000fb00780b */ /* 0x020fe60003f1d000 */
[----:B------:R-:W-:Y:S02]  /*5780*/  SEL R116, R233, 0xffffffe0, !P1 ;  /* 0xffffffe0e9747807 */ /* 0x000fe40004800000 */
[----:B------:R-:W-:Y:S02]  /*5790*/  SEL R217, R232, 0xffffffc0, !P2 ;  /* 0xffffffc0e8d97807 */ /* 0x000fe40005000000 */
[----:B------:R-:W-:Y:S02]  /*57a0*/  PLOP3.LUT P2, PT, PT, PT, UP0, 0x80, 0x0 ;  /* 0x000000000000781c */ /* 0x000fe40003f4f008 */
[C---:B------:R-:W-:Y:S02]  /*57b0*/  IMAD.IADD R3, R225.reuse, 0x1, R116 ;  /* 0x00000001e1037824 */ /* 0x040fe400078e0274 */
[--C-:B------:R-:W-:Y:S02]  /*57c0*/  IMAD.IADD R2, R225, 0x1, R217.reuse ;  /* 0x00000001e1027824 */ /* 0x100fe400078e02d9 */
[----:B------:R-:W-:Y:S01]  /*57d0*/  IMAD.IADD R0, R3, 0x1, R217 ;  /* 0x0000000103007824 */ /* 0x000fe200078e02d9 */
[----:B------:R-:W1:Y:S05]  /*57e0*/  LDSM.16.M88.4 R88, [R3] ;  /* 0x000000000358783b */ /* 0x000e6a0000000200 */
[----:B------:R-:W2:Y:S01]  /*57f0*/  LDSM.16.M88.4 R84, [R2] ;  /* 0x000000000254783b */ /* 0x000ea20000000200 */
[C---:B-1----:R-:W-:Y:S08]  /*5800*/  HMMA.16816.F32.BF16 R4, R88.reuse, R92, R4 ;  /* 0x0000005c5804723c */ /* 0x042ff00000041804 */
[C---:B------:R-:W-:Y:S01]  /*5810*/  HMMA.16816.F32.BF16 R8, R88.reuse, R94, R8 ;  /* 0x0000005e5808723c */ /* 0x040fe20000041808 */
[----:B------:R-:W-:Y:S07]  /*5820*/  LDSM.16.M88.4 R92, [R222+0x18000] ;  /* 0x01800000de5c783b */ /* 0x000fee0000000200 */
[C---:B------:R-:W-:Y:S08]  /*5830*/  HMMA.16816.F32.BF16 R12, R88.reuse, R96, R12 ;  /* 0x00000060580c723c */ /* 0x040ff0000004180c */
[----:B------:R-:W-:Y:S01]  /*5840*/  HMMA.16816.F32.BF16 R16, R88, R98, R16 ;  /* 0x000000625810723c */ /* 0x000fe20000041810 */
[----:B------:R-:W1:Y:S05]  /*5850*/  LDSM.16.M88.4 R88, [R0] ;  /* 0x000000000058783b */ /* 0x000e6a0000000200 */
[----:B------:R-:W3:Y:S02]  /*5860*/  LDSM.16.M88.4 R96, [R222+0x18800] ;  /* 0x01880000de60783b */ /* 0x000ee40000000200 */
[C---:B--2---:R-:W-:Y:S08]  /*5870*/  HMMA.16816.F32.BF16 R4, R84.reuse, R100, R4 ;  /* 0x000000645404723c */ /* 0x044ff00000041804 */
        /* <DEDUP_REMOVED lines=61> */
[----:B------:R-:W-:Y:S02]  /*5c50*/  LDSM.16.M88.4 R104, [R221+0x1e800] ;  /* 0x01e80000dd68783b */ /* 0x000fe40000000200 */
[C---:B-1----:R-:W-:Y:S08]  /*5c60*/  HMMA.16816.F32.BF16 R4, R88.reuse, R92, R4 ;  /* 0x0000005c5804723c */ /* 0x042ff00000041804 */
[C---:B------:R-:W-:Y:S01]  /*5c70*/  HMMA.16816.F32.BF16 R8, R88.reuse, R94, R8 ;  /* 0x0000005e5808723c */ /* 0x040fe20000041808 */
[----:B------:R-:W1:Y:S07]  /*5c80*/  LDSM.16.M88.4 R92, [R224+0x1e800] ;  /* 0x01e80000e05c783b */ /* 0x000e6e0000000200 */
[C---:B---3--:R-:W-:Y:S08]  /*5c90*/  HMMA.16816.F32.BF16 R12, R88.reuse, R96, R12 ;  /* 0x00000060580c723c */ /* 0x048ff0000004180c */
[----:B------:R-:W-:Y:S01]  /*5ca0*/  HMMA.16816.F32.BF16 R16, R88, R98, R16 ;  /* 0x000000625810723c */ /* 0x000fe20000041810 */
[----:B------:R-:W-:Y:S05]  /*5cb0*/  LDSM.16.M88.4 R88, [R3+0x6000] ;  /* 0x006000000358783b */ /* 0x000fea0000000200 */
[----:B------:R-:W3:Y:S02]  /*5cc0*/  LDSM.16.M88.4 R96, [R221+0x1e000] ;  /* 0x01e00000dd60783b */ /* 0x000ee40000000200 */
[C---:B--2---:R-:W-:Y:S08]  /*5cd0*/  HMMA.16816.F32.BF16 R4, R84.reuse, R100, R4 ;  /* 0x000000645404723c */ /* 0x044ff00000041804 */
[C---:B------:R-:W-:Y:S01]  /*5ce0*/  HMMA.16816.F32.BF16 R8, R84.reuse, R102, R8 ;  /* 0x000000665408723c */ /* 0x040fe20000041808 */
[----:B------:R-:W-:Y:S07]  /*5cf0*/  LDSM.16.M88.4 R100, [R223+0x1e800] ;  /* 0x01e80000df64783b */ /* 0x000fee0000000200 */
[C---:B-1----:R-:W-:Y:S08]  /*5d00*/  HMMA.16816.F32.BF16 R12, R84.reuse, R92, R12 ;  /* 0x0000005c540c723c */ /* 0x042ff0000004180c */
[----:B------:R-:W-:Y:S01]  /*5d10*/  HMMA.16816.F32.BF16 R16, R84, R94, R16 ;  /* 0x0000005e5410723c */ /* 0x000fe20000041810 */
[----:B------:R1:W-:Y:S05]  /*5d20*/  LDSM.16.M88.4 R84, [R2+0x6000] ;  /* 0x006000000254783b */ /* 0x0003ea0000000200 */
[----:B------:R-:W2:Y:S02]  /*5d30*/  LDSM.16.M88.4 R92, [R223+0x1e000] ;  /* 0x01e00000df5c783b */ /* 0x000ea40000000200 */
[C---:B---3--:R-:W-:Y:S08]  /*5d40*/  HMMA.16816.F32.BF16 R4, R88.reuse, R96, R4 ;  /* 0x000000605804723c */ /* 0x048ff00000041804 */
[C---:B------:R-:W-:Y:S01]  /*5d50*/  HMMA.16816.F32.BF16 R8, R88.reuse, R98, R8 ;  /* 0x000000625808723c */ /* 0x040fe20000041808 */
[----:B------:R3:W2:Y:S03]  /*5d60*/  LDSM.16.M88.4 R96, [R0+0x6000] ;  /* 0x006000000060783b */ /* 0x0006a60000000200 */
[----:B-1----:R-:W-:Y:S04]  /*5d70*/  IMAD.U32 R2, RZ, RZ, UR7 ;  /* 0x00000007ff027e24 */ /* 0x002fe8000f8e00ff */
[C---:B------:R-:W-:Y:S01]  /*5d80*/  HMMA.16816.F32.BF16 R12, R88.reuse, R104, R12 ;  /* 0x00000068580c723c */ /* 0x040fe2000004180c */
[----:B------:R-:W4:Y:S03]  /*5d90*/  LDL R104, [R1+0x18] ;  /* 0x0000180001687983 */ /* 0x000f260000100800 */
[----:B------:R-:W-:Y:S04]  /*5da0*/  IMAD R2, R2, 0x4, R122 ;  /* 0x0000000402027824 */ /* 0x000fe800078e027a */
[----:B------:R-:W-:Y:S04]  /*5db0*/  HMMA.16816.F32.BF16 R16, R88, R106, R16 ;  /* 0x0000006a5810723c */ /* 0x000fe80000041810 */
[----:B------:R-:W-:Y:S04]  /*5dc0*/  IMAD.WIDE.U32 R2, R2, -0x326172a9, RZ ;  /* 0xcd9e8d5702027825 */ /* 0x000fe800078e00ff */
[----:B---3--:R-:W-:Y:S01]  /*5dd0*/  IMAD.U32 R0, RZ, RZ, UR9 ;  /* 0x00000009ff007e24 */ /* 0x008fe2000f8e00ff */
[C---:B--2---:R-:W-:Y:S01]  /*5de0*/  HMMA.16816.F32.BF16 R4, R84.reuse, R92, R4 ;  /* 0x0000005c5404723c */ /* 0x044fe20000041804 */
[----:B------:R-:W-:Y:S04]  /*5df0*/  UIADD3 UR9, UR12, 0x76cf5d0a, URZ ;  /* 0x76cf5d0a0c097890 */ /* 0x000fe8000fffe03f */
[----:B------:R-:W-:Y:S01]  /*5e00*/  LOP3.LUT R2, R119, UR8, R2, 0x96, !PT ;  /* 0x0000000877027c12 */ /* 0x000fe2000f8e9602 */
[----:B------:R-:W-:Y:S01]  /*5e10*/  UIADD3 UR8, UR12, -0x4498517b, URZ ;  /* 0xbb67ae850c087890 */ /* 0x000fe2000fffe03f */
[----:B------:R-:W-:Y:S01]  /*5e20*/  FMUL.FTZ R88, R251, 1.4426950216293334961 ;  /* 0x3fb8aa3bfb587820 */ /* 0x000fe20000410000 */
[C---:B------:R-:W-:Y:S04]  /*5e30*/  HMMA.16816.F32.BF16 R8, R84.reuse, R94, R8 ;  /* 0x0000005e5408723c */ /* 0x040fe80000041808 */
[----:B------:R-:W-:Y:S02]  /*5e40*/  FSEL R88, R88, RZ, P0 ;  /* 0x000000ff58587208 */ /* 0x000fe40000000000 */
[----:B------:R-:W-:Y:S01]  /*5e50*/  FSETP.NEU.FTZ.AND P0, PT, R252, -INF , PT ;  /* 0xff800000fc00780b */ /* 0x000fe20003f1d000 */
[----:B------:R-:W-:Y:S01]  /*5e60*/  IMAD.WIDE.U32 R94, R2, -0x2daee0ad, RZ ;  /* 0xd2511f53025e7825 */ /* 0x000fe200078e00ff */
[C---:B------:R-:W-:Y:S01]  /*5e70*/  HMMA.16816.F32.BF16 R12, R84.reuse, R100, R12 ;  /* 0x00000064540c723c */ /* 0x040fe2000004180c */
[----:B------:R-:W2:Y:S05]  /*5e80*/  LDL R101, [R1+0x7c] ;  /* 0x00007c0001657983 */ /* 0x000eaa0000100800 */
[----:B------:R-:W3:Y:S02]  /*5e90*/  LDL R100, [R1+0x80] ;  /* 0x0000800001647983 */ /* 0x000ee40000100800 */
[----:B------:R-:W-:Y:S03]  /*5ea0*/  HMMA.16816.F32.BF16 R16, R84, R102, R16 ;  /* 0x000000665410723c */ /* 0x000fe60000041810 */
[----:B------:R-:W4:Y:S04]  /*5eb0*/  LDL R102, [R1+0x74] ;  /* 0x0000740001667983 */ /* 0x000f280000100800 */
[----:B------:R-:W-:Y:S01]  /*5ec0*/  LOP3.LUT R85, R3, UR11, R114, 0x96, !PT ;  /* 0x0000000b03557c12 */ /* 0x000fe2000f8e9672 */
[C---:B------:R-:W-:Y:S01]  /*5ed0*/  HMMA.16816.F32.BF16 R4, R96.reuse, R108, R4 ;  /* 0x0000006c6004723c */ /* 0x040fe20000041804 */
[----:B------:R-:W4:Y:S03]  /*5ee0*/  LDL R114, [R1+0x14] ;  /* 0x0000140001727983 */ /* 0x000f260000100800 */
[----:B------:R-:W-:Y:S02]  /*5ef0*/  IMAD.U32 R84, RZ, RZ, UR19 ;  /* 0x00000013ff547e24 */ /* 0x000fe4000f8e00ff */
[----:B------:R-:W4:Y:S02]  /*5f00*/  LDL R103, [R1+0x48] ;  /* 0x0000480001677983 */ /* 0x000f240000100800 */
[C---:B------:R-:W-:Y:S03]  /*5f10*/  HMMA.16816.F32.BF16 R8, R96.reuse, R110, R8 ;  /* 0x0000006e6008723c */ /* 0x040fe60000041808 */
[----:B------:R-:W4:Y:S01]  /*5f20*/  LDL R111, [R1+0x44] ;  /* 0x00004400016f7983 */ /* 0x000f220000100800 */
[----:B------:R-:W-:Y:S04]  /*5f30*/  @!P2 IADD3 R84, -R84, 0x1, R246 ;  /* 0x000000015454a810 */ /* 0x000fe80007ffe1f6 */
[----:B------:R-:W-:Y:S01]  /*5f40*/  @!P2 IADD3 R0, R0, UR18, R84 ;  /* 0x000000120000ac10 */ /* 0x000fe2000fffe054 */
[----:B------:R-:W-:Y:S01]  /*5f50*/  IMAD.WIDE.U32 R84, R85, -0x2daee0ad, RZ ;  /* 0xd2511f5355547825 */ /* 0x000fe200078e00ff */
[----:B------:R-:W4:Y:S02]  /*5f60*/  LDL R110, [R1+0x4c] ;  /* 0x00004c00016e7983 */ /* 0x000f240000100800 */
[C---:B------:R-:W-:Y:S02]  /*5f70*/  @!P2 IMNMX R3, R0.reuse, UR18, PT ;  /* 0x000000120003ac17 */ /* 0x040fe4000b800200 */
[----:B------:R-:W-:Y:S01]  /*5f80*/  @!P2 IADD3 R2, R0, 0x8, RZ ;  /* 0x000000080002a810 */ /* 0x000fe20007ffe0ff */
[----:B------:R-:W-:Y:S01]  /*5f90*/  FMUL.FTZ R0, R252, 1.4426950216293334961 ;  /* 0x3fb8aa3bfc007820 */ /* 0x000fe20000410000 */
[-C--:B------:R-:W-:Y:S01]  /*5fa0*/  @!P2 ISETP.GE.AND P1, PT, R112, R3.reuse, PT ;  /* 0x000000037000a20c */ /* 0x080fe20003f26270 */
[----:B------:R-:W-:Y:S01]  /*5fb0*/  FFMA.FTZ R4, R113, UR6, R4 ;  /* 0x0000000671047c23 */ /* 0x000fe20008010004 */
[----:B------:R-:W-:Y:S01]  /*5fc0*/  LOP3.LUT R91, R85, UR8, R120, 0x96, !PT ;  /* 0x00000008555b7c12 */ /* 0x000fe2000f8e9678 */
[----:B------:R-:W-:Y:S01]  /*5fd0*/  FFMA.FTZ R6, R113, UR6, R6 ;  /* 0x0000000671067c23 */ /* 0x000fe20008010006 */
[----:B------:R-:W-:Y:S01]  /*5fe0*/  LOP3.LUT R90, R95, UR9, R84, 0x96, !PT ;  /* 0x000000095f5a7c12 */ /* 0x000fe2000f8e9654 */
[----:B------:R-:W4:Y:S01]  /*5ff0*/  LDL R113, [R1+0x78] ;  /* 0x0000780001717983 */ /* 0x000f220000100800 */
[C---:B------:R-:W-:Y:S01]  /*6000*/  FFMA.FTZ R5, R117.reuse, UR6, R5 ;  /* 0x0000000675057c23 */ /* 0x040fe20008010005 */
[----:B------:R-:W-:Y:S01]  /*6010*/  @!P2 IMNMX R2, R2, UR18, PT ;  /* 0x000000120202ac17 */ /* 0x000fe2000b800200 */
[----:B------:R-:W-:Y:S01]  /*6020*/  FFMA.FTZ R7, R117, UR6, R7 ;  /* 0x0000000675077c23 */ /* 0x000fe20008010007 */
[----:B------:R-:W-:Y:S01]  /*6030*/  @!P2 FSEL R4, R4, -INF , !P1 ;  /* 0xff8000000404a808 */ /* 0x000fe20004800000 */
[----:B------:R-:W1:Y:S01]  /*6040*/  LDSM.16.M88.4 R84, [R222+0x1e800] ;  /* 0x01e80000de54783b */ /* 0x000e620000000200 */
[-C--:B------:R-:W-:Y:S01]  /*6050*/  @!P2 ISETP.GE.AND P1, PT, R115, R3.reuse, PT ;  /* 0x000000037300a20c */ /* 0x080fe20003f26270 */
[----:B------:R-:W-:Y:S01]  /*6060*/  UIADD3 UR9, UR11, -0x255992d5, URZ ;  /* 0xdaa66d2b0b097890 */ /* 0x000fe2000fffe03f */
[----:B------:R-:W-:Y:S01]  /*6070*/  FSEL R0, R0, RZ, P0 ;  /* 0x000000ff00007208 */ /* 0x000fe20000000000 */
[--C-:B------:R-:W-:Y:S01]  /*6080*/  FFMA.FTZ R4, R4, c[0x0][0x23c], -R88.reuse ;  /* 0x00008f0004047a23 */ /* 0x100fe20000010858 */
[----:B------:R-:W-:Y:S01]  /*6090*/  @!P2 FSEL R5, R5, -INF , !P1 ;  /* 0xff8000000505a808 */ /* 0x000fe20004800000 */
[----:B------:R-:W-:Y:S01]  /*60a0*/  UIADD3 UR8, UR11, 0x3c6ef372, URZ ;  /* 0x3c6ef3720b087890 */ /* 0x000fe2000fffe03f */
[-C--:B------:R-:W-:Y:S01]  /*60b0*/  @!P2 ISETP.GE.AND P1, PT, R112, R2.reuse, PT ;  /* 0x000000027000a20c */ /* 0x080fe20003f26270 */
[----:B------:R1:W1:Y:S01]  /*60c0*/  MUFU.EX2 R107, R4 ;  /* 0x00000004006b7308 */ /* 0x0002620000000800 */
[----:B------:R-:W4:Y:S01]  /*60d0*/  LDL R112, [R1+0x40] ;  /* 0x0000400001707983 */ /* 0x000f220000100800 */
[----:B------:R-:W-:Y:S01]  /*60e0*/  FFMA.FTZ R89, R5, c[0x0][0x23c], -R88 ;  /* 0x00008f0005597a23 */ /* 0x000fe20000010858 */
[----:B------:R-:W-:Y:S02]  /*60f0*/  @!P2 FSEL R6, R6, -INF , !P1 ;  /* 0xff8000000606a808 */ /* 0x000fe40004800000 */
[-C--:B------:R-:W-:Y:S03]  /*6100*/  @!P2 ISETP.GE.AND P0, PT, R115, R2.reuse, PT ;  /* 0x000000027300a20c */ /* 0x080fe60003f06270 */
[--C-:B------:R-:W-:Y:S01]  /*6110*/  FFMA.FTZ R6, R6, c[0x0][0x23c], -R0.reuse ;  /* 0x00008f0006067a23 */ /* 0x100fe20000010800 */
[----:B------:R-:W-:Y:S01]  /*6120*/  @!P2 FSEL R7, R7, -INF , !P0 ;  /* 0xff8000000707a808 */ /* 0x000fe20004000000 */
[----:B------:R1:W-:Y:S04]  /*6130*/  MUFU.EX2 R106, R89 ;  /* 0x00000059006a7308 */ /* 0x0003e80000000800 */
[----:B------:R-:W-:Y:S06]  /*6140*/  FFMA.FTZ R7, R7, c[0x0][0x23c], -R0 ;  /* 0x00008f0007077a23 */ /* 0x000fec0000010800 */
[----:B------:R1:W-:Y:S02]  /*6150*/  MUFU.EX2 R108, R7 ;  /* 0x00000007006c7308 */ /* 0x0003e40000000800 */
[----:B-1----:R-:W-:Y:S04]  /*6160*/  IMAD.WIDE.U32 R4, R91, -0x326172a9, RZ ;  /* 0xcd9e8d575b047825 */ /* 0x002fe800078e00ff */
[----:B------:R-:W-:Y:S01]  /*6170*/  IMAD.WIDE.U32 R90, R90, -0x326172a9, RZ ;  /* 0xcd9e8d575a5a7825 */ /* 0x000fe200078e00ff */
[----:B------:R-:W-:Y:S03]  /*6180*/  LOP3.LUT R5, R5, UR8, R118, 0x96, !PT ;  /* 0x0000000805057c12 */ /* 0x000fe6000f8e9676 */
[----:B------:R1:W1:Y:S01]  /*6190*/  MUFU.EX2 R109, R6 ;  /* 0x00000006006d7308 */ /* 0x0002620000000800 */
[----:B------:R-:W-:Y:S01]  /*61a0*/  UIADD3 UR8, UR12, 0x32370b8f, URZ ;  /* 0x32370b8f0c087890 */ /* 0x000fe2000fffe03f */
[C---:B------:R-:W-:Y:S01]  /*61b0*/  HMMA.16816.F32.BF16 R12, R96.reuse, R84, R12 ;  /* 0x00000054600c723c */ /* 0x040fe2000004180c */
[----:B------:R-:W4:Y:S02]  /*61c0*/  LDL R85, [R1+0x84] ;  /* 0x0000840001557983 */ /* 0x000f240000100800 */
[----:B------:R-:W-:Y:S01]  /*61d0*/  LOP3.LUT R92, R91, UR9, R4, 0x96, !PT ;  /* 0x000000095b5c7c12 */ /* 0x000fe2000f8e9604 */
[----:B------:R-:W-:Y:S01]  /*61e0*/  IMAD.WIDE.U32 R4, R5, -0x2daee0ad, RZ ;  /* 0xd2511f5305047825 */ /* 0x000fe200078e00ff */
[----:B------:R-:W-:Y:S01]  /*61f0*/  UIADD3 UR9, UR12, -0x126145ec, URZ ;  /* 0xed9eba140c097890 */ /* 0x000fe2000fffe03f */
[----:B------:R-:W4:Y:S02]  /*6200*/  LDL R84, [R1+0x88] ;  /* 0x0000880001547983 */ /* 0x000f240000100800 */
[----:B------:R-:W-:Y:S04]  /*6210*/  HMMA.16816.F32.BF16 R16, R96, R86, R16 ;  /* 0x000000566010723c */ /* 0x000fe80000041810 */
[----:B------:R-:W-:Y:S01]  /*6220*/  IMAD.WIDE.U32 R92, R92, -0x2daee0ad, RZ ;  /* 0xd2511f535c5c7825 */ /* 0x000fe200078e00ff */
[----:B------:R-:W-:Y:S01]  /*6230*/  LOP3.LUT R5, R5, UR8, R94, 0x96, !PT ;  /* 0x0000000805057c12 */ /* 0x000fe2000f8e965e */
[----:B------:R-:W-:Y:S03]  /*6240*/  UIADD3 UR8, UR11, 0x78dde6e4, URZ ;  /* 0x78dde6e40b087890 */ /* 0x000fe6000fffe03f */
[----:B------:R-:W-:Y:S01]  /*6250*/  LOP3.LUT R89, R93, UR9, R4, 0x96, !PT ;  /* 0x000000095d597c12 */ /* 0x000fe2000f8e9604 */
[----:B------:R-:W-:Y:S02]  /*6260*/  UIADD3 UR9, UR11, 0x1715609d, URZ ;  /* 0x1715609d0b097890 */ /* 0x000fe4000fffe03f */
[----:B------:R-:W-:Y:S04]  /*6270*/  IMAD.WIDE.U32 R4, R5, -0x326172a9, RZ ;  /* 0xcd9e8d5705047825 */ /* 0x000fe800078e00ff */
[----:B------:R-:W-:Y:S01]  /*6280*/  IMAD.U32 R93, RZ, RZ, UR13 ;  /* 0x0000000dff5d7e24 */ /* 0x000fe2000f8e00ff */
[----:B------:R-:W-:Y:S01]  /*6290*/  LOP3.LUT R7, R5, UR8, R90, 0x96, !PT ;  /* 0x0000000805077c12 */ /* 0x000fe2000f8e965a */
[----:B------:R-:W-:Y:S01]  /*62a0*/  UIADD3 UR8, UR12, -0x56f99767, URZ ;  /* 0xa90668990c087890 */ /* 0x000fe2000fffe03f */
[C---:B--2---:R-:W-:Y:S02]  /*62b0*/  FFMA.FTZ R12, R101.reuse, UR6, R12 ;  /* 0x00000006650c7c23 */ /* 0x044fe4000801000c */
[----:B------:R-:W-:Y:S02]  /*62c0*/  FFMA.FTZ R14, R101, UR6, R14 ;  /* 0x00000006650e7c23 */ /* 0x000fe4000801000e */
[C---:B---3--:R-:W-:Y:S02]  /*62d0*/  FFMA.FTZ R13, R100.reuse, UR6, R13 ;  /* 0x00000006640d7c23 */ /* 0x048fe4000801000d */
[----:B------:R-:W-:Y:S02]  /*62e0*/  FFMA.FTZ R15, R100, UR6, R15 ;  /* 0x00000006640f7c23 */ /* 0x000fe4000801000f */
[C---:B----4-:R-:W-:Y:S02]  /*62f0*/  FFMA.FTZ R8, R102.reuse, UR6, R8 ;  /* 0x0000000666087c23 */ /* 0x050fe40008010008 */
[----:B------:R-:W-:Y:S01]  /*6300*/  FFMA.FTZ R10, R102, UR6, R10 ;  /* 0x00000006660a7c23 */ /* 0x000fe2000801000a */
[-C--:B------:R-:W-:Y:S04]  /*6310*/  @!P2 ISETP.GE.AND P0, PT, R114, R3.reuse, PT ;  /* 0x000000037200a20c */ /* 0x080fe80003f06270 */
[----:B------:R-:W-:Y:S02]  /*6320*/  @!P2 FSEL R8, R8, -INF , !P0 ;  /* 0xff8000000808a808 */ /* 0x000fe40004000000 */
[-C--:B------:R-:W-:Y:S02]  /*6330*/  @!P2 ISETP.GE.AND P0, PT, R104, R3.reuse, PT ;  /* 0x000000036800a20c */ /* 0x080fe40003f06270 */
[-C--:B------:R-:W-:Y:S01]  /*6340*/  @!P2 ISETP.GE.AND P1, PT, R103, R3.reuse, PT ;  /* 0x000000036700a20c */ /* 0x080fe20003f26270 */
[--C-:B------:R-:W-:Y:S01]  /*6350*/  FFMA.FTZ R8, R8, c[0x0][0x23c], -R88.reuse ;  /* 0x00008f0008087a23 */ /* 0x100fe20000010858 */
[-C--:B------:R-:W-:Y:S03]  /*6360*/  @!P2 ISETP.GE.AND P6, PT, R111, R3.reuse, PT ;  /* 0x000000036f00a20c */ /* 0x080fe60003fc6270 */
[----:B------:R2:W-:Y:S01]  /*6370*/  MUFU.EX2 R105, R8 ;  /* 0x0000000800697308 */ /* 0x0005e20000000800 */
[----:B------:R-:W-:Y:S02]  /*6380*/  @!P2 FSEL R13, R13, -INF , !P6 ;  /* 0xff8000000d0da808 */ /* 0x000fe40007000000 */
[CC--:B------:R-:W-:Y:S02]  /*6390*/  @!P2 ISETP.GE.AND P6, PT, R110.reuse, R2.reuse, PT ;  /* 0x000000026e00a20c */ /* 0x0c0fe40003fc6270 */
[-C--:B------:R-:W-:Y:S01]  /*63a0*/  @!P2 ISETP.GE.AND P4, PT, R110, R3.reuse, PT ;  /* 0x000000036e00a20c */ /* 0x080fe20003f86270 */
[--C-:B------:R-:W-:Y:S02]  /*63b0*/  FFMA.FTZ R13, R13, c[0x0][0x23c], -R88.reuse ;  /* 0x00008f000d0d7a23 */ /* 0x100fe40000010858 */
[----:B------:R-:W-:Y:S02]  /*63c0*/  IMAD.MOV.U32 R110, RZ, RZ, c[0x0][0x22c] ;  /* 0x00008b00ff6e7624 */ /* 0x000fe400078e00ff */
[----:B------:R-:W-:Y:S02]  /*63d0*/  MUFU.EX2 R98, R13 ;  /* 0x0000000d00627308 */ /* 0x000fe40000000800 */
[----:B------:R-:W-:Y:S02]  /*63e0*/  IMAD R110, R110, c[0x0][0x1c0], RZ ;  /* 0x000070006e6e7a24 */ /* 0x000fe400078e02ff */
[C---:B------:R-:W-:Y:S02]  /*63f0*/  FFMA.FTZ R9, R113.reuse, UR6, R9 ;  /* 0x0000000671097c23 */ /* 0x040fe40008010009 */
[----:B------:R-:W-:Y:S02]  /*6400*/  FFMA.FTZ R11, R113, UR6, R11 ;  /* 0x00000006710b7c23 */ /* 0x000fe4000801000b */
[----:B------:R-:W-:Y:S01]  /*6410*/  IMAD.U32 R110, R110, -0x40, RZ ;  /* 0xffffffc06e6e7824 */ /* 0x000fe200078e00ff */
[----:B------:R-:W-:Y:S02]  /*6420*/  @!P2 FSEL R9, R9, -INF , !P0 ;  /* 0xff8000000909a808 */ /* 0x000fe40004000000 */
[-C--:B------:R-:W-:Y:S03]  /*6430*/  @!P2 ISETP.GE.AND P0, PT, R114, R2.reuse, PT ;  /* 0x000000027200a20c */ /* 0x080fe60003f06270 */
[----:B-1----:R-:W-:Y:S01]  /*6440*/  FFMA.FTZ R6, R9, c[0x0][0x23c], -R88 ;  /* 0x00008f0009067a23 */ /* 0x002fe20000010858 */
[----:B------:R-:W-:Y:S01]  /*6450*/  @!P2 FSEL R10, R10, -INF , !P0 ;  /* 0xff8000000a0aa808 */ /* 0x000fe20004000000 */
[----:B--2---:R-:W-:Y:S01]  /*6460*/  IMAD.WIDE.U32 R8, R89, -0x326172a9, RZ ;  /* 0xcd9e8d5759087825 */ /* 0x004fe200078e00ff */
[-C--:B------:R-:W-:Y:S01]  /*6470*/  @!P2 ISETP.GE.AND P0, PT, R104, R2.reuse, PT ;  /* 0x000000026800a20c */ /* 0x080fe20003f06270 */
[----:B------:R1:W-:Y:S01]  /*6480*/  MUFU.EX2 R102, R6 ;  /* 0x0000000600667308 */ /* 0x0003e20000000800 */
[----:B------:R-:W-:Y:S01]  /*6490*/  @!P2 ISETP.GE.AND P5, PT, R112, R3, PT ;  /* 0x000000037000a20c */ /* 0x000fe20003fa6270 */
[--C-:B------:R-:W-:Y:S01]  /*64a0*/  FFMA.FTZ R10, R10, c[0x0][0x23c], -R0.reuse ;  /* 0x00008f000a0a7a23 */ /* 0x100fe20000010800 */
[----:B------:R-:W-:Y:S02]  /*64b0*/  @!P2 FSEL R11, R11, -INF , !P0 ;  /* 0xff8000000b0ba808 */ /* 0x000fe40004000000 */
[----:B------:R-:W-:Y:S02]  /*64c0*/  @!P2 FSEL R12, R12, -INF , !P5 ;  /* 0xff8000000c0ca808 */ /* 0x000fe40006800000 */
[-C--:B------:R-:W-:Y:S01]  /*64d0*/  @!P2 ISETP.GE.AND P5, PT, R103, R2.reuse, PT ;  /* 0x000000026700a20c */ /* 0x080fe20003fa6270 */
[----:B------:R-:W-:Y:S01]  /*64e0*/  FFMA.FTZ R11, R11, c[0x0][0x23c], -R0 ;  /* 0x00008f000b0b7a23 */ /* 0x000fe20000010800 */
[----:B------:R-:W-:Y:S01]  /*64f0*/  LOP3.LUT R4, R9, UR9, R4, 0x96, !PT ;  /* 0x0000000909047c12 */ /* 0x000fe2000f8e9604 */
[----:B------:R2:W-:Y:S01]  /*6500*/  MUFU.EX2 R104, R10 ;  /* 0x0000000a00687308 */ /* 0x0005e20000000800 */
[----:B------:R-:W-:Y:S01]  /*6510*/  UIADD3 UR9, UR12, 0x646e171e, URZ ;  /* 0x646e171e0c097890 */ /* 0x000fe2000fffe03f */
[-C--:B------:R-:W-:Y:S01]  /*6520*/  @!P2 ISETP.GE.AND P0, PT, R111, R2.reuse, PT ;  /* 0x000000026f00a20c */ /* 0x080fe20003f06270 */
[----:B------:R-:W-:Y:S01]  /*6530*/  FFMA.FTZ R12, R12, c[0x0][0x23c], -R88 ;  /* 0x00008f000c0c7a23 */ /* 0x000fe20000010858 */
[----:B------:R-:W-:Y:S01]  /*6540*/  @!P2 ISETP.GE.AND P3, PT, R112, R2, PT ;  /* 0x000000027000a20c */ /* 0x000fe20003f66270 */
[----:B------:R-:W-:Y:S01]  /*6550*/  IMAD.WIDE.U32 R4, R4, -0x2daee0ad, RZ ;  /* 0xd2511f5304047825 */ /* 0x000fe200078e00ff */
[----:B------:R-:W-:Y:S02]  /*6560*/  @!P2 FSEL R15, R15, -INF , !P0 ;  /* 0xff8000000f0fa808 */ /* 0x000fe40004000000 */
[----:B------:R-:W-:Y:S02]  /*6570*/  @!P2 FSEL R14, R14, -INF , !P3 ;  /* 0xff8000000e0ea808 */ /* 0x000fe40005800000 */
[----:B------:R3:W-:Y:S01]  /*6580*/  MUFU.EX2 R103, R11 ;  /* 0x0000000b00677308 */ /* 0x0007e20000000800 */
[----:B------:R-:W-:Y:S01]  /*6590*/  LOP3.LUT R9, R4, 0xff, RZ, 0xc0, !PT ;  /* 0x000000ff04097812 */ /* 0x000fe200078ec0ff */
[--C-:B------:R-:W-:Y:S02]  /*65a0*/  FFMA.FTZ R15, R15, c[0x0][0x23c], -R0.reuse ;  /* 0x00008f000f0f7a23 */ /* 0x100fe40000010800 */
[----:B-1----:R-:W-:Y:S04]  /*65b0*/  IMAD.WIDE.U32 R6, R7, -0x2daee0ad, RZ ;  /* 0xd2511f5307067825 */ /* 0x002fe800078e00ff */
[----:B------:R-:W-:Y:S01]  /*65c0*/  FFMA.FTZ R14, R14, c[0x0][0x23c], -R0 ;  /* 0x00008f000e0e7a23 */ /* 0x000fe20000010800 */
[----:B------:R-:W-:Y:S01]  /*65d0*/  LOP3.LUT R2, R7, UR8, R92, 0x96, !PT ;  /* 0x0000000807027c12 */ /* 0x000fe2000f8e965c */
[----:B------:R-:W-:Y:S01]  /*65e0*/  ULDC.U8 UR8, c[0x0][0x2d8] ;  /* 0x0000b60000087ab9 */ /* 0x000fe20000000000 */
[----:B------:R-:W-:Y:S01]  /*65f0*/  LOP3.LUT R6, R5, UR9, R6, 0x96, !PT ;  /* 0x0000000905067c12 */ /* 0x000fe2000f8e9606 */
[----:B------:R-:W-:Y:S01]  /*6600*/  UIADD3 UR9, UR11, -0x4ab325aa, URZ ;  /* 0xb54cda560b097890 */ /* 0x000fe2000fffe03f */
[--C-:B------:R-:W-:Y:S01]  /*6610*/  SHF.R.U32.HI R7, RZ, 0x18, R4.reuse ;  /* 0x00000018ff077819 */ /* 0x100fe20000011604 */
[----:B------:R-:W-:Y:S01]  /*6620*/  IMAD.WIDE.U32 R2, R2, -0x326172a9, RZ ;  /* 0xcd9e8d5702027825 */ /* 0x000fe200078e00ff */
[----:B--2---:R-:W-:Y:S01]  /*6630*/  SHF.R.U32.HI R10, RZ, 0x10, R4 ;  /* 0x00000010ff0a7819 */ /* 0x004fe20000011604 */
[----:B------:R-:W-:Y:S01]  /*6640*/  MUFU.EX2 R99, R12 ;  /* 0x0000000c00637308 */ /* 0x000fe20000000800 */
[----:B------:R-:W-:Y:S01]  /*6650*/  ISETP.LE.U32.AND P0, PT, R7, UR8, PT ;  /* 0x0000000807007c0c */ /* 0x000fe2000bf03070 */
[----:B------:R-:W-:Y:S01]  /*6660*/  FFMA.FTZ R16, R85, UR6, R16 ;  /* 0x0000000655107c23 */ /* 0x000fe20008010010 */
[----:B------:R-:W-:Y:S01]  /*6670*/  ISETP.LE.U32.AND P3, PT, R9, UR8, PT ;  /* 0x0000000809007c0c */ /* 0x000fe2000bf63070 */
[----:B------:R-:W-:Y:S01]  /*6680*/  FFMA.FTZ R18, R85, UR6, R18 ;  /* 0x0000000655127c23 */ /* 0x000fe20008010012 */
[----:B------:R-:W-:Y:S01]  /*6690*/  SHF.R.U32.HI R9, RZ, 0x18, R2 ;  /* 0x00000018ff097819 */ /* 0x000fe20000011602 */
[----:B------:R-:W-:Y:S01]  /*66a0*/  FFMA.FTZ R19, R84, UR6, R19 ;  /* 0x0000000654137c23 */ /* 0x000fe20008010013 */
[----:B------:R-:W-:Y:S01]  /*66b0*/  @!P2 FSEL R16, R16, -INF , !P1 ;  /* 0xff8000001010a808 */ /* 0x000fe20004800000 */
[----:B------:R-:W-:Y:S01]  /*66c0*/  FFMA.FTZ R17, R84, UR6, R17 ;  /* 0x0000000654117c23 */ /* 0x000fe20008010011 */
[----:B---3--:R-:W-:Y:S01]  /*66d0*/  LOP3.LUT R11, R4, 0xffff, RZ, 0xc0, !PT ;  /* 0x0000ffff040b7812 */ /* 0x008fe200078ec0ff */
[----:B------:R-:W-:Y:S01]  /*66e0*/  MUFU.EX2 R101, R14 ;  /* 0x0000000e00657308 */ /* 0x000fe20000000800 */
[----:B------:R-:W-:Y:S01]  /*66f0*/  LOP3.LUT R4, R3, UR9, R8, 0x96, !PT ;  /* 0x0000000903047c12 */ /* 0x000fe2000f8e9608 */
[----:B------:R-:W-:Y:S01]  /*6700*/  FFMA.FTZ R16, R16, c[0x0][0x23c], -R88 ;  /* 0x00008f0010107a23 */ /* 0x000fe20000010858 */
[----:B------:R-:W-:Y:S01]  /*6710*/  LOP3.LUT R5, R2, 0xffff, RZ, 0xc0, !PT ;  /* 0x0000ffff02057812 */ /* 0x000fe200078ec0ff */
[----:B------:R-:W-:Y:S01]  /*6720*/  IMAD.U32 R92, RZ, RZ, UR16 ;  /* 0x00000010ff5c7e24 */ /* 0x000fe2000f8e00ff */
[----:B------:R-:W-:Y:S02]  /*6730*/  LOP3.LUT R3, R4, 0xff, RZ, 0xc0, !PT ;  /* 0x000000ff04037812 */ /* 0x000fe400078ec0ff */
[----:B------:R-:W-:Y:S02]  /*6740*/  LOP3.LUT R8, R2, 0xff, RZ, 0xc0, !PT ;  /* 0x000000ff02087812 */ /* 0x000fe400078ec0ff */
[----:B------:R-:W-:Y:S01]  /*6750*/  ISETP.LE.U32.AND P1, PT, R3, UR8, PT ;  /* 0x0000000803007c0c */ /* 0x000fe2000bf23070 */
[----:B------:R-:W-:Y:S01]  /*6760*/  MUFU.EX2 R100, R15 ;  /* 0x0000000f00647308 */ /* 0x000fe20000000800 */
[----:B------:R-:W-:Y:S02]  /*6770*/  SHF.R.U32.HI R7, RZ, 0x10, R2 ;  /* 0x00000010ff077819 */ /* 0x000fe40000011602 */
[----:B------:R-:W-:Y:S02]  /*6780*/  SHF.R.U32.HI R2, RZ, 0x10, R4 ;  /* 0x00000010ff027819 */ /* 0x000fe40000011604 */
[----:B------:R-:W-:Y:S02]  /*6790*/  LOP3.LUT R3, R4, 0xffff, RZ, 0xc0, !PT ;  /* 0x0000ffff04037812 */ /* 0x000fe400078ec0ff */
[----:B------:R-:W-:Y:S02]  /*67a0*/  LOP3.LUT R2, R2, 0xff, RZ, 0xc0, !PT ;  /* 0x000000ff02027812 */ /* 0x000fe400078ec0ff */
[----:B------:R-:W-:Y:S01]  /*67b0*/  SHF.R.U32.HI R3, RZ, 0x8, R3 ;  /* 0x00000008ff037819 */ /* 0x000fe20000011603 */
[----:B------:R-:W1:Y:S01]  /*67c0*/  MUFU.EX2 R96, R16 ;  /* 0x0000001000607308 */ /* 0x000e620000000800 */
[----:B------:R-:W-:Y:S01]  /*67d0*/  @!P2 FSEL R19, R19, -INF , !P6 ;  /* 0xff8000001313a808 */ /* 0x000fe20007000000 */
[----:B------:R-:W-:Y:S01]  /*67e0*/  @!P1 FADD.FTZ R107, -R107, -RZ ;  /* 0x800000ff6b6b9221 */ /* 0x000fe20000010100 */
[----:B------:R-:W-:Y:S02]  /*67f0*/  @!P2 FSEL R18, R18, -INF , !P5 ;  /* 0xff8000001212a808 */ /* 0x000fe40006800000 */
[----:B------:R-:W-:Y:S02]  /*6800*/  @!P2 FSEL R17, R17, -INF , !P4 ;  /* 0xff8000001111a808 */ /* 0x000fe40006000000 */
[----:B------:R-:W-:Y:S01]  /*6810*/  ISETP.LE.U32.AND P4, PT, R2, UR8, PT ;  /* 0x0000000802007c0c */ /* 0x000fe2000bf83070 */
[--C-:B------:R-:W-:Y:S01]  /*6820*/  FFMA.FTZ R18, R18, c[0x0][0x23c], -R0.reuse ;  /* 0x00008f0012127a23 */ /* 0x100fe20000010800 */
[----:B------:R-:W-:Y:S01]  /*6830*/  LOP3.LUT R2, R3, 0xffff, RZ, 0xc0, !PT ;  /* 0x0000ffff03027812 */ /* 0x000fe200078ec0ff */
[----:B------:R-:W-:Y:S01]  /*6840*/  FFMA.FTZ R0, R19, c[0x0][0x23c], -R0 ;  /* 0x00008f0013007a23 */ /* 0x000fe20000010800 */
[----:B------:R-:W-:Y:S01]  /*6850*/  SHF.R.U32.HI R4, RZ, 0x18, R4 ;  /* 0x00000018ff047819 */ /* 0x000fe20000011604 */
[----:B------:R-:W-:Y:S01]  /*6860*/  FFMA.FTZ R88, R17, c[0x0][0x23c], -R88 ;  /* 0x00008f0011587a23 */ /* 0x000fe20000010858 */
[----:B------:R-:W-:Y:S01]  /*6870*/  ISETP.LE.U32.AND P5, PT, R2, UR8, PT ;  /* 0x0000000802007c0c */ /* 0x000fe2000bfa3070 */
[----:B------:R-:W2:Y:S01]  /*6880*/  MUFU.EX2 R95, R0 ;  /* 0x00000000005f7308 */ /* 0x000ea20000000800 */
[----:B------:R-:W-:Y:S02]  /*6890*/  LOP3.LUT R2, R6, 0xff, RZ, 0xc0, !PT ;  /* 0x000000ff06027812 */ /* 0x000fe400078ec0ff */
[----:B------:R-:W-:Y:S02]  /*68a0*/  ISETP.LE.U32.AND P1, PT, R8, UR8, PT ;  /* 0x0000000808007c0c */ /* 0x000fe4000bf23070 */
[----:B------:R-:W-:Y:S01]  /*68b0*/  ISETP.LE.U32.AND P6, PT, R4, UR8, PT ;  /* 0x0000000804007c0c */ /* 0x000fe2000bfc3070 */
[----:B------:R-:W-:Y:S01]  /*68c0*/  @!P4 FADD.FTZ R109, -R109, -RZ ;  /* 0x800000ff6d6dc221 */ /* 0x000fe20000010100 */
[----:B------:R-:W-:Y:S02]  /*68d0*/  ISETP.LE.U32.AND P2, PT, R2, UR8, PT ;  /* 0x0000000802007c0c */ /* 0x000fe4000bf43070 */
[----:B------:R-:W-:Y:S01]  /*68e0*/  SHF.R.U32.HI R2, RZ, 0x8, R5 ;  /* 0x00000008ff027819 */ /* 0x000fe20000011605 */
[----:B------:R-:W-:Y:S01]  /*68f0*/  MUFU.EX2 R94, R88 ;  /* 0x00000058005e7308 */ /* 0x000fe20000000800 */
[--C-:B------:R-:W-:Y:S01]  /*6900*/  SHF.R.U32.HI R3, RZ, 0x18, R6.reuse ;  /* 0x00000018ff037819 */ /* 0x100fe20000011606 */
[----:B------:R-:W-:Y:S01]  /*6910*/  @!P5 FADD.FTZ R106, -R106, -RZ ;  /* 0x800000ff6a6ad221 */ /* 0x000fe20000010100 */
[----:B------:R-:W-:Y:S01]  /*6920*/  LOP3.LUT R2, R2, 0xffff, RZ, 0xc0, !PT ;  /* 0x0000ffff02027812 */ /* 0x000fe200078ec0ff */
[----:B-1----:R-:W-:Y:S01]  /*6930*/  @!P3 FADD.FTZ R96, -R96, -RZ ;  /* 0x800000ff6060b221 */ /* 0x002fe20000010100 */
[----:B------:R-:W-:Y:S01]  /*6940*/  ISETP.LE.U32.AND P4, PT, R3, UR8, PT ;  /* 0x0000000803007c0c */ /* 0x000fe2000bf83070 */
[----:B------:R-:W-:Y:S01]  /*6950*/  @!P1 FADD.FTZ R105, -R105, -RZ ;  /* 0x800000ff69699221 */ /* 0x000fe20000010100 */
[----:B------:R-:W-:Y:S01]  /*6960*/  ISETP.LE.U32.AND P5, PT, R2, UR8, PT ;  /* 0x0000000802007c0c */ /* 0x000fe2000bfa3070 */
[----:B------:R-:W-:Y:S01]  /*6970*/  @!P6 FADD.FTZ R108, -R108, -RZ ;  /* 0x800000ff6c6ce221 */ /* 0x000fe20000010100 */
[----:B------:R-:W-:Y:S01]  /*6980*/  LOP3.LUT R2, R7, 0xff, RZ, 0xc0, !PT ;  /* 0x000000ff07027812 */ /* 0x000fe200078ec0ff */
[----:B------:R-:W-:Y:S01]  /*6990*/  @!P2 FADD.FTZ R99, -R99, -RZ ;  /* 0x800000ff6363a221 */ /* 0x000fe20000010100 */
[----:B------:R-:W-:Y:S01]  /*69a0*/  ISETP.LE.U32.AND P1, PT, R9, UR8, PT ;  /* 0x0000000809007c0c */ /* 0x000fe2000bf23070 */
[----:B------:R-:W1:Y:S01]  /*69b0*/  MUFU.EX2 R97, R18 ;  /* 0x0000001200617308 */ /* 0x000e620000000800 */
[----:B------:R-:W-:Y:S01]  /*69c0*/  ISETP.LE.U32.AND P6, PT, R2, UR8, PT ;  /* 0x0000000802007c0c */ /* 0x000fe2000bfc3070 */
[----:B--2---:R-:W-:Y:S01]  /*69d0*/  @!P0 FADD.FTZ R95, -R95, -RZ ;  /* 0x800000ff5f5f8221 */ /* 0x004fe20000010100 */
[----:B------:R-:W-:Y:S02]  /*69e0*/  SHF.R.U32.HI R3, RZ, 0x10, R6 ;  /* 0x00000010ff037819 */ /* 0x000fe40000011606 */
[----:B------:R-:W-:Y:S01]  /*69f0*/  LOP3.LUT R6, R6, 0xffff, RZ, 0xc0, !PT ;  /* 0x0000ffff06067812 */ /* 0x000fe200078ec0ff */
[----:B------:R-:W-:Y:S01]  /*6a00*/  @!P4 FADD.FTZ R100, -R100, -RZ ;  /* 0x800000ff6464c221 */ /* 0x000fe20000010100 */
[----:B------:R-:W-:Y:S01]  /*6a10*/  LOP3.LUT R3, R3, 0xff, RZ, 0xc0, !PT ;  /* 0x000000ff03037812 */ /* 0x000fe200078ec0ff */
[----:B------:R-:W-:Y:S01]  /*6a20*/  @!P5 FADD.FTZ R102, -R102, -RZ ;  /* 0x800000ff6666d221 */ /* 0x000fe20000010100 */
[----:B------:R-:W-:Y:S02]  /*6a30*/  SHF.R.U32.HI R2, RZ, 0x8, R6 ;  /* 0x00000008ff027819 */ /* 0x000fe40000011606 */
[----:B------:R-:W-:Y:S01]  /*6a40*/  ISETP.LE.U32.AND P5, PT, R3, UR8, PT ;  /* 0x0000000803007c0c */ /* 0x000fe2000bfa3070 */
[----:B------:R-:W-:Y:S01]  /*6a50*/  @!P1 FADD.FTZ R103, -R103, -RZ ;  /* 0x800000ff67679221 */ /* 0x000fe20000010100 */
[----:B------:R-:W-:Y:S01]  /*6a60*/  LOP3.LUT R3, R10, 0xff, RZ, 0xc0, !PT ;  /* 0x000000ff0a037812 */ /* 0x000fe200078ec0ff */
[----:B------:R-:W-:Y:S01]  /*6a70*/  @!P6 FADD.FTZ R104, -R104, -RZ ;  /* 0x800000ff6868e221 */ /* 0x000fe20000010100 */
[----:B------:R-:W-:Y:S02]  /*6a80*/  LOP3.LUT R2, R2, 0xffff, RZ, 0xc0, !PT ;  /* 0x0000ffff02027812 */ /* 0x000fe400078ec0ff */
        /* <DEDUP_REMOVED lines=9> */
[----:B------:R3:W-:Y:S01]  /*6b20*/  STS [R247+0x2a000], R3 ;  /* 0x02a00003f7007388 */ /* 0x0007e20000000800 */
[----:B------:R-:W-:Y:S01]  /*6b30*/  ISETP.LE.U32.AND P2, PT, R0, UR8, PT ;  /* 0x0000000800007c0c */ /* 0x000fe2000bf43070 */
[----:B------:R-:W-:Y:S01]  /*6b40*/  @!P6 FADD.FTZ R98, -R98, -RZ ;  /* 0x800000ff6262e221 */ /* 0x000fe20000010100 */
[----:B------:R-:W-:Y:S02]  /*6b50*/  F2FP.RELU.BF16.PACK_AB R0, R102, R105 ;  /* 0x000000696600723e */ /* 0x000fe400000018ff */
[----:B------:R-:W-:Y:S01]  /*6b60*/  STS [R250+0x2a400], R5 ;  /* 0x02a40005fa007388 */ /* 0x000fe20000000800 */
[----:B-1----:R-:W-:Y:S01]  /*6b70*/  @!P1 FADD.FTZ R97, -R97, -RZ ;  /* 0x800000ff61619221 */ /* 0x002fe20000010100 */
[----:B------:R-:W-:Y:S02]  /*6b80*/  F2FP.RELU.BF16.PACK_AB R4, R98, R99 ;  /* 0x000000636204723e */ /* 0x000fe400000018ff */
[----:B------:R-:W-:Y:S01]  /*6b90*/  LEA R92, P0, R246, R92, 0x2 ;  /* 0x0000005cf65c7211 */ /* 0x000fe200078010ff */
[----:B------:R1:W-:Y:S01]  /*6ba0*/  STS [R250+0x2a000], R0 ;  /* 0x02a00000fa007388 */ /* 0x0003e20000000800 */
[----:B------:R-:W-:Y:S02]  /*6bb0*/  FSETP.GE.FTZ.AND P1, PT, R106, RZ, PT ;  /* 0x000000ff6a00720b */ /* 0x000fe40003f36000 */
[----:B------:R-:W-:Y:S01]  /*6bc0*/  LEA.HI.X.SX32 R93, R246, R93, 0x2, P0 ;  /* 0x0000005df65d7211 */ /* 0x000fe200000f16ff */
[----:B------:R-:W-:Y:S01]  /*6bd0*/  @!P2 FADD.FTZ R94, -R94, -RZ ;  /* 0x800000ff5e5ea221 */ /* 0x000fe20000010100 */
[----:B------:R-:W-:Y:S01]  /*6be0*/  STS [R248+0x2a000], R4 ;  /* 0x02a00004f8007388 */ /* 0x000fe20000000800 */
[----:B------:R-:W-:Y:S02]  /*6bf0*/  LEA R234, P0, R110, R234, 0x2 ;  /* 0x000000ea6eea7211 */ /* 0x000fe400078010ff */
[----:B------:R-:W-:Y:S02]  /*6c00*/  FSETP.GE.FTZ.AND P2, PT, R107, RZ, PT ;  /* 0x000000ff6b00720b */ /* 0x000fe40003f56000 */
[----:B--2---:R-:W-:Y:S02]  /*6c10*/  F2FP.RELU.BF16.PACK_AB R2, R94, R96 ;  /* 0x000000605e02723e */ /* 0x004fe400000018ff */
[----:B------:R-:W-:Y:S02]  /*6c20*/  LEA.HI.X.SX32 R235, R110, R235, 0x2, P0 ;  /* 0x000000eb6eeb7211 */ /* 0x000fe400000f16ff */
[----:B------:R2:W5:Y:S01]  /*6c30*/  LDL R110, [R1+0x4] ;  /* 0x00000400016e7983 */ /* 0x0005620000100800 */
[----:B---3--:R-:W-:Y:S02]  /*6c40*/  F2FP.RELU.BF16.PACK_AB R3, R100, R101 ;  /* 0x000000656403723e */ /* 0x008fe400000018ff */
[----:B------:R-:W-:Y:S02]  /*6c50*/  FSETP.GE.FTZ.AND P5, PT, R105, RZ, PT ;  /* 0x000000ff6900720b */ /* 0x000fe40003fb6000 */
[----:B------:R-:W-:Y:S01]  /*6c60*/  FSETP.GE.FTZ.AND P0, PT, R94, RZ, PT ;  /* 0x000000ff5e00720b */ /* 0x000fe20003f16000 */
[----:B------:R3:W-:Y:S01]  /*6c70*/  STS [R248+0x2a400], R3 ;  /* 0x02a40003f8007388 */ /* 0x0007e20000000800 */
[----:B------:R-:W-:Y:S02]  /*6c80*/  FSETP.GE.FTZ.AND P3, PT, R99, RZ, PT ;  /* 0x000000ff6300720b */ /* 0x000fe40003f76000 */
[----:B------:R-:W-:Y:S02]  /*6c90*/  FSETP.GE.FTZ.AND P4, PT, R102, RZ, PT ;  /* 0x000000ff6600720b */ /* 0x000fe40003f96000 */
[----:B-1----:R-:W-:Y:S01]  /*6ca0*/  F2FP.RELU.BF16.PACK_AB R0, R95, R97 ;  /* 0x000000615f00723e */ /* 0x002fe200000018ff */
[----:B------:R-:W-:Y:S05]  /*6cb0*/  STS [R249+0x2a000], R2 ;  /* 0x02a00002f9007388 */ /* 0x000fea0000000800 */
[----:B------:R1:W-:Y:S05]  /*6cc0*/  STS [R249+0x2a400], R0 ;  /* 0x02a40000f9007388 */ /* 0x0003ea0000000800 */
[----:B------:R-:W-:Y:S05]  /*6cd0*/  LDSM.16.M88.4 R16, [R228+0x10000] ;  /* 0x01000000e410783b */ /* 0x000fea0000000200 */
[----:B------:R-:W4:Y:S01]  /*6ce0*/  LDSM.16.M88.4 R8, [R224+0x20000] ;  /* 0x02000000e008783b */ /* 0x000f220000000200 */
[C-C-:B---3--:R-:W-:Y:S04]  /*6cf0*/  IMAD.IADD R3, R217.reuse, 0x1, R228.reuse ;  /* 0x00000001d9037824 */ /* 0x148fe800078e02e4 */
[----:B------:R-:W3:Y:S01]  /*6d00*/  LDSM.16.M88.4 R84, [R224+0x20800] ;  /* 0x02080000e054783b */ /* 0x000ee20000000200 */
[----:B-1----:R-:W-:Y:S04]  /*6d10*/  IMAD.IADD R0, R116, 0x1, R228 ;  /* 0x0000000174007824 */ /* 0x002fe800078e02e4 */
[----:B------:R-:W-:Y:S01]  /*6d20*/  IMAD.IADD R2, R217, 0x1, R0 ;  /* 0x00000001d9027824 */ /* 0x000fe200078e0200 */
[----:B------:R-:W-:Y:S01]  /*6d30*/  LDSM.16.M88.4 R88, [R0+0x10000] ;  /* 0x010000000058783b */ /* 0x000fe20000000200 */
[C---:B----4-:R-:W-:Y:S08]  /*6d40*/  HMMA.16816.F32.BF16 R4, R16.reuse, R8, RZ ;  /* 0x000000081004723c */ /* 0x050ff000000418ff */
        /* <DEDUP_REMOVED lines=86> */
[----:B------:R1:W-:Y:S05]  /*72b0*/  LDSM.16.M88.4 R84, [R0+0x16000] ;  /* 0x016000000054783b */ /* 0x0003ea0000000200 */
[----:B------:R-:W3:Y:S05]  /*72c0*/  LDSM.16.M88.4 R88, [R221+0x26000] ;  /* 0x02600000dd58783b */ /* 0x000eea0000000200 */
[----:B-1----:R1:W4:Y:S01]  /*72d0*/  LDG.E R0, [R92.64+0x20] ;  /* 0x000020045c007981 */ /* 0x002322000c1e1900 */
[C---:B---3--:R-:W-:Y:S08]  /*72e0*/  HMMA.16816.F32.BF16 R4, R84.reuse, R88, R4 ;  /* 0x000000585404723c */ /* 0x048ff00000041804 */
[C---:B------:R-:W-:Y:S01]  /*72f0*/  HMMA.16816.F32.BF16 R8, R84.reuse, R90, R8 ;  /* 0x0000005a5408723c */ /* 0x040fe20000041808 */
[----:B------:R-:W3:Y:S07]  /*7300*/  LDSM.16.M88.4 R88, [R221+0x26800] ;  /* 0x02680000dd58783b */ /* 0x000eee0000000200 */
[C---:B---3--:R-:W-:Y:S08]  /*7310*/  HMMA.16816.F32.BF16 R12, R84.reuse, R88, R12 ;  /* 0x00000058540c723c */ /* 0x048ff0000004180c */
[----:B------:R-:W-:Y:S01]  /*7320*/  HMMA.16816.F32.BF16 R16, R84, R90, R16 ;  /* 0x0000005a5410723c */ /* 0x000fe20000041810 */
[----:B------:R-:W-:Y:S05]  /*7330*/  LDSM.16.M88.4 R84, [R3+0x16000] ;  /* 0x016000000354783b */ /* 0x000fea0000000200 */
[----:B------:R-:W3:Y:S02]  /*7340*/  LDSM.16.M88.4 R88, [R223+0x26000] ;  /* 0x02600000df58783b */ /* 0x000ee40000000200 */
[C---:B---3--:R-:W-:Y:S08]  /*7350*/  HMMA.16816.F32.BF16 R4, R84.reuse, R88, R4 ;  /* 0x000000585404723c */ /* 0x048ff00000041804 */
[C---:B------:R-:W-:Y:S01]  /*7360*/  HMMA.16816.F32.BF16 R8, R84.reuse, R90, R8 ;  /* 0x0000005a5408723c */ /* 0x040fe20000041808 */
[----:B------:R-:W3:Y:S07]  /*7370*/  LDSM.16.M88.4 R88, [R223+0x26800] ;  /* 0x02680000df58783b */ /* 0x000eee0000000200 */
[C---:B---3--:R-:W-:Y:S08]  /*7380*/  HMMA.16816.F32.BF16 R12, R84.reuse, R88, R12 ;  /* 0x00000058540c723c */ /* 0x048ff0000004180c */
[----:B------:R-:W-:Y:S01]  /*7390*/  HMMA.16816.F32.BF16 R16, R84, R90, R16 ;  /* 0x0000005a5410723c */ /* 0x000fe20000041810 */
[----:B------:R3:W-:Y:S05]  /*73a0*/  LDSM.16.M88.4 R84, [R2+0x16000] ;  /* 0x016000000254783b */ /* 0x0007ea0000000200 */
[----:B------:R-:W1:Y:S05]  /*73b0*/  LDSM.16.M88.4 R88, [R222+0x26000] ;  /* 0x02600000de58783b */ /* 0x000e6a0000000200 */
[----:B---3--:R3:W2:Y:S01]  /*73c0*/  LDG.E R2, [R92.64] ;  /* 0x000000045c027981 */ /* 0x0086a2000c1e1900 */
[C---:B-1----:R-:W-:Y:S04]  /*73d0*/  HMMA.16816.F32.BF16 R4, R84.reuse, R88, R4 ;  /* 0x000000585404723c */ /* 0x042fe80000041804 */
[----:B---3--:R1:W5:Y:S05]  /*73e0*/  LDL R93, [R1] ;  /* 0x00000000015d7983 */ /* 0x00836a0000100800 */
[----:B------:R1:W5:Y:S01]  /*73f0*/  LDL R92, [R1+0x8] ;  /* 0x00000800015c7983 */ /* 0x0003620000100800 */
[C---:B------:R-:W-:Y:S04]  /*7400*/  HMMA.16816.F32.BF16 R8, R84.reuse, R90, R8 ;  /* 0x0000005a5408723c */ /* 0x040fe80000041808 */
[----:B------:R-:W3:Y:S04]  /*7410*/  LDSM.16.M88.4 R88, [R222+0x26800] ;  /* 0x02680000de58783b */ /* 0x000ee80000000200 */
[C---:B---3--:R-:W-:Y:S08]  /*7420*/  HMMA.16816.F32.BF16 R12, R84.reuse, R88, R12 ;  /* 0x00000058540c723c */ /* 0x048ff0000004180c */
[----:B------:R-:W-:Y:S08]  /*7430*/  HMMA.16816.F32.BF16 R16, R84, R90, R16 ;  /* 0x0000005a5410723c */ /* 0x000ff00000041810 */
[C---:B----4-:R-:W-:Y:S04]  /*7440*/  FADD.FTZ R10, -R0.reuse, R10 ;  /* 0x0000000a000a7221 */ /* 0x050fe80000010100 */
[----:B------:R-:W-:Y:S02]  /*7450*/  FADD.FTZ R6, -R0, R6 ;  /* 0x0000000600067221 */ /* 0x000fe40000010100 */
[C---:B--2---:R-:W-:Y:S02]  /*7460*/  FADD.FTZ R3, -R2.reuse, R5 ;  /* 0x0000000502037221 */ /* 0x044fe40000010100 */
[C---:B------:R-:W-:Y:S02]  /*7470*/  FADD.FTZ R4, -R2.reuse, R4 ;  /* 0x0000000402047221 */ /* 0x040fe40000010100 */
[----:B------:R-:W-:Y:S01]  /*7480*/  FADD.FTZ R5, -R2, R12 ;  /* 0x0000000c02057221 */ /* 0x000fe20000010100 */
[-C--:B------:R-:W-:Y:S02]  /*7490*/  FSEL R3, R3, R2.reuse, P1 ;  /* 0x0000000203037208 */ /* 0x080fe40000800000 */
[-C--:B------:R-:W-:Y:S02]  /*74a0*/  FSEL R4, R4, R2.reuse, P2 ;  /* 0x0000000204047208 */ /* 0x080fe40001000000 */
[----:B------:R-:W-:Y:S01]  /*74b0*/  FSETP.GE.FTZ.AND P1, PT, R96, RZ, PT ;  /* 0x000000ff6000720b */ /* 0x000fe20003f36000 */
[----:B------:R-:W-:Y:S01]  /*74c0*/  FMUL.FTZ R90, R106, R3 ;  /* 0x000000036a5a7220 */ /* 0x000fe20000410000 */
[----:B------:R-:W-:Y:S01]  /*74d0*/  FSETP.GE.FTZ.AND P2, PT, R98, RZ, PT ;  /* 0x000000ff6200720b */ /* 0x000fe20003f56000 */
[C---:B------:R-:W-:Y:S01]  /*74e0*/  FADD.FTZ R3, -R2.reuse, R8 ;  /* 0x0000000802037221 */ /* 0x040fe20000010100 */
[----:B------:R-:W-:Y:S01]  /*74f0*/  FSEL R5, R5, R2, P3 ;  /* 0x0000000205057208 */ /* 0x000fe20001800000 */
[----:B------:R-:W-:Y:S01]  /*7500*/  FADD.FTZ R8, -R2, R9 ;  /* 0x0000000902087221 */ /* 0x000fe20000010100 */
[----:B------:R-:W-:Y:S01]  /*7510*/  FSETP.GE.FTZ.AND P3, PT, R100, RZ, PT ;  /* 0x000000ff6400720b */ /* 0x000fe20003f76000 */
[----:B------:R-:W-:Y:S01]  /*7520*/  FMUL.FTZ R91, R107, R4 ;  /* 0x000000046b5b7220 */ /* 0x000fe20000410000 */
[-C--:B------:R-:W-:Y:S01]  /*7530*/  FSEL R9, R3, R2.reuse, P5 ;  /* 0x0000000203097208 */ /* 0x080fe20002800000 */
[----:B------:R-:W-:Y:S01]  /*7540*/  FADD.FTZ R3, -R2, R16 ;  /* 0x0000001002037221 */ /* 0x000fe20000010100 */
[-C--:B------:R-:W-:Y:S01]  /*7550*/  FSEL R8, R8, R2.reuse, P4 ;  /* 0x0000000208087208 */ /* 0x080fe20002000000 */
[----:B------:R-:W-:Y:S01]  /*7560*/  FADD.FTZ R4, -R2, R13 ;  /* 0x0000000d02047221 */ /* 0x000fe20000010100 */
[----:B------:R-:W-:Y:S01]  /*7570*/  FSETP.GE.FTZ.AND P4, PT, R101, RZ, PT ;  /* 0x000000ff6500720b */ /* 0x000fe20003f96000 */
[----:B------:R-:W-:Y:S01]  /*7580*/  FMUL.FTZ R88, R99, R5 ;  /* 0x0000000563587220 */ /* 0x000fe20000410000 */
[-C--:B------:R-:W-:Y:S01]  /*7590*/  FSEL R3, R3, R2.reuse, P1 ;  /* 0x0000000203037208 */ /* 0x080fe20000800000 */
[----:B------:R-:W-:Y:S01]  /*75a0*/  FADD.FTZ R5, -R0, R11 ;  /* 0x0000000b00057221 */ /* 0x000fe20000010100 */
[----:B------:R-:W-:Y:S01]  /*75b0*/  FSEL R4, R4, R2, P2 ;  /* 0x0000000204047208 */ /* 0x000fe20001000000 */
[----:B------:R-:W-:Y:S01]  /*75c0*/  @P0 FADD.FTZ R2, -R2, R17 ;  /* 0x0000001102020221 */ /* 0x000fe20000010100 */
[----:B------:R-:W-:Y:S01]  /*75d0*/  FSETP.GE.FTZ.AND P0, PT, R104, RZ, PT ;  /* 0x000000ff6800720b */ /* 0x000fe20003f16000 */
[----:B------:R-:W-:Y:S01]  /*75e0*/  FMUL.FTZ R85, R96, R3 ;  /* 0x0000000360557220 */ /* 0x000fe20000410000 */
[----:B------:R-:W-:Y:S01]  /*75f0*/  FSETP.GE.FTZ.AND P1, PT, R108, RZ, PT ;  /* 0x000000ff6c00720b */ /* 0x000fe20003f36000 */
[----:B------:R-:W-:Y:S01]  /*7600*/  FADD.FTZ R3, -R0, R7 ;  /* 0x0000000700037221 */ /* 0x000fe20000010100 */
[----:B------:R-:W-:Y:S01]  /*7610*/  FSETP.GE.FTZ.AND P2, PT, R109, RZ, PT ;  /* 0x000000ff6d00720b */ /* 0x000fe20003f56000 */
[----:B------:R-:W-:Y:S01]  /*7620*/  FMUL.FTZ R84, R94, R2 ;  /* 0x000000025e547220 */ /* 0x000fe20000410000 */
[----:B------:R-:W-:Y:S01]  /*7630*/  FSEL R2, R10, R0, P0 ;  /* 0x000000000a027208 */ /* 0x000fe20000000000 */
[----:B------:R-:W-:Y:S01]  /*7640*/  FMUL.FTZ R86, R98, R4 ;  /* 0x0000000462567220 */ /* 0x000fe20000410000 */
[----:B------:R-:W-:Y:S01]  /*7650*/  FSETP.GE.FTZ.AND P0, PT, R103, RZ, PT ;  /* 0x000000ff6700720b */ /* 0x000fe20003f16000 */
[----:B------:R-:W-:Y:S01]  /*7660*/  FADD.FTZ R4, -R0, R14 ;  /* 0x0000000e00047221 */ /* 0x000fe20000010100 */
[----:B------:R-:W-:Y:S01]  /*7670*/  FSEL R3, R3, R0, P1 ;  /* 0x0000000003037208 */ /* 0x000fe20000800000 */
[----:B------:R-:W-:Y:S01]  /*7680*/  FMUL.FTZ R89, R105, R9 ;  /* 0x0000000969597220 */ /* 0x000fe20000410000 */
[----:B------:R-:W-:Y:S01]  /*7690*/  FSETP.GE.FTZ.AND P1, PT, R95, RZ, PT ;  /* 0x000000ff5f00720b */ /* 0x000fe20003f36000 */
[----:B------:R-:W-:Y:S01]  /*76a0*/  FMUL.FTZ R87, R102, R8 ;  /* 0x0000000866577220 */ /* 0x000fe20000410000 */
[-C--:B------:R-:W-:Y:S01]  /*76b0*/  FSEL R5, R5, R0.reuse, P0 ;  /* 0x0000000005057208 */ /* 0x080fe20000000000 */
[----:B------:R-:W-:Y:S01]  /*76c0*/  FMUL.FTZ R16, R108, R3 ;  /* 0x000000036c107220 */ /* 0x000fe20000410000 */
[----:B------:R-:W-:Y:S01]  /*76d0*/  PLOP3.LUT P0, PT, PT, PT, UP2, 0x80, 0x0 ;  /* 0x000000000000781c */ /* 0x000fe20003f0f028 */
[----:B------:R-:W-:Y:S01]  /*76e0*/  FADD.FTZ R3, -R0, R15 ;  /* 0x0000000f00037221 */ /* 0x000fe20000010100 */
[----:B------:R-:W-:Y:S01]  /*76f0*/  FSEL R6, R6, R0, P2 ;  /* 0x0000000006067208 */ /* 0x000fe20001000000 */
        /* <DEDUP_REMOVED lines=16> */
[----:B-----5:R-:W-:Y:S01]  /*7800*/  ISETP.GE.AND P3, PT, R110, c[0x0][0x220], PT ;  /* 0x000088006e007a0c */ /* 0x020fe20003f66270 */
        /* <DEDUP_REMOVED lines=92> */
.L_x_931:
        /* <DEDUP_REMOVED lines=111> */
[----:B-----5:R-:W-:Y:S01]  /*84c0*/  ISETP.GE.AND P5, PT, R110, c[0x0][0x220], PT ;  /* 0x000088006e007a0c */ /* 0x020fe20003fa6270 */
        /* <DEDUP_REMOVED lines=14> */
[C-C-:B------:R-:W-:Y:S02]  /*85b0*/  LEA.HI.X R4, R5.reuse, R4, R7.reuse, 0x5, P2 ;  /* 0x0000000405047211 */ /* 0x140fe400010f2c07 */
[C---:B------:R-:W-:Y:S01]  /*85c0*/  @!P1 LEA R6, P2, R5.reuse, R2, 0x6 ;  /* 0x0000000205069211 */ /* 0x040fe200078430ff */
[----:B------:R1:W-:Y:S03]  /*85d0*/  @P5 STS.128 [R237+0x12000], RZ ;  /* 0x012000ffed005388 */ /* 0x0003e60000000c00 */
[----:B------:R-:W-:Y:S01]  /*85e0*/  @!P1 LEA.HI.X R7, R5, R3, R7, 0x6, P2 ;  /* 0x0000000305079211 */ /* 0x000fe200010f3407 */
[----:B------:R-:W-:Y:S01]  /*85f0*/  @!PT LDS RZ, [RZ] ;  /* 0x00000000fffff984 */ /* 0x000fe20000000800 */
[----:B------:R-:W-:Y:S01]  /*8600*/  @!PT LDS RZ, [RZ] ;  /* 0x00000000fffff984 */ /* 0x000fe20000000800 */
[----:B------:R-:W-:Y:S01]  /*8610*/  @!PT LDS RZ, [RZ] ;  /* 0x00000000fffff984 */ /* 0x000fe20000000800 */
[----:B------:R1:W-:Y:S01]  /*8620*/  @!P5 LDGSTS.E.BYPASS.LTC128B.128 [R237+0x12000], [R2.64+0x80] ;  /* 0x1200008002eddfae */ /* 0x0003e2000b901d44 */
[CC--:B------:R-:W-:Y:S03]  /*8630*/  @!P5 LEA R10, P2, R0.reuse, R240.reuse, 0x1 ;  /* 0x000000f0000ad211 */ /* 0x0c0fe600078408ff */
[----:B------:R1:W-:Y:S01]  /*8640*/  @P4 STS.128 [R237+0x14000], RZ ;  /* 0x014000ffed004388 */ /* 0x0003e20000000c00 */
[CCC-:B------:R-:W-:Y:S02]  /*8650*/  @!P5 LEA.HI.X R11, R0.reuse, R243.reuse, R4.reuse, 0x1, P2 ;  /* 0x000000f3000bd211 */ /* 0x1c0fe400010f0c04 */
[CC--:B------:R-:W-:Y:S01]  /*8660*/  @!P4 LEA R8, P2, R0.reuse, R240.reuse, 0x1 ;  /* 0x000000f00008c211 */ /* 0x0c0fe200078408ff */
[----:B------:R-:W-:Y:S01]  /*8670*/  @!PT LDS RZ, [RZ] ;  /* 0x00000000fffff984 */ /* 0x000fe20000000800 */
[----:B------:R-:W-:Y:S01]  /*8680*/  @!PT LDS RZ, [RZ] ;  /* 0x00000000fffff984 */ /* 0x000fe20000000800 */
[----:B------:R-:W-:Y:S01]  /*8690*/  @!PT LDS RZ, [RZ] ;  /* 0x00000000fffff984 */ /* 0x000fe20000000800 */
[----:B------:R1:W-:Y:S03]  /*86a0*/  @!P4 LDGSTS.E.BYPASS.LTC128B.128 [R237+0x14000], [R2.64+0x100] ;  /* 0x1400010002edcfae */ /* 0x0003e6000b901d44 */
[CC--:B------:R-:W-:Y:S01]  /*86b0*/  @!P4 LEA.HI.X R9, R0.reuse, R243.reuse, R4, 0x1, P2 ;  /* 0x000000f30009c211 */ /* 0x0c0fe200010f0c04 */
        /* <DEDUP_REMOVED lines=21> */
[C---:B--2---:R-:W-:Y:S01]  /*8810*/  @!P3 LEA R6, P1, R0.reuse, R240, 0x1 ;  /* 0x000000f00006b211 */ /* 0x044fe200078208ff */
[----:B------:R-:W-:Y:S03]  /*8820*/  IMAD.MOV.U32 R240, RZ, RZ, R2 ;  /* 0x000000fffff07224 */ /* 0x000fe600078e0002 */
[----:B------:R-:W-:Y:S01]  /*8830*/  @!P3 LEA.HI.X R7, R0, R243, R4, 0x1, P1 ;  /* 0x000000f30007b211 */ /* 0x000fe200008f0c04 */
[----:B------:R-:W-:Y:S04]  /*8840*/  IMAD.MOV.U32 R243, RZ, RZ, R3 ;  /* 0x000000fffff37224 */ /* 0x000fe800078e0003 */
[----:B------:R-:W-:Y:S01]  /*8850*/  @!PT LDS RZ, [RZ] ;  /* 0x00000000fffff984 */ /* 0x000fe20000000800 */
[----:B------:R-:W-:Y:S01]  /*8860*/  @!PT LDS RZ, [RZ] ;  /* 0x00000000fffff984 */ /* 0x000fe20000000800 */
[----:B------:R-:W-:Y:S01]  /*8870*/  @!PT LDS RZ, [RZ] ;  /* 0x00000000fffff984 */ /* 0x000fe20000000800 */
[----:B------:R1:W-:Y:S04]  /*8880*/  @!P3 LDGSTS.E.BYPASS.LTC128B.128 [R237+0x17000], [R6.64+0x180] ;  /* 0x1700018006edbfae */ /* 0x0003e8000b901d44 */
[----:B------:R-:W0:Y:S02]  /*8890*/  LDGDEPBAR ;  /* 0x00000000000079af */ /* 0x000e240000000000 */
.L_x_932:
[----:B------:R-:W-:Y:S01]  /*88a0*/  LDSM.16.M88.4 R128, [R229] ;  /* 0x00000000e580783b */ /* 0x000fe20000000200 */
[----:B------:R-:W-:Y:S01]  /*88b0*/  IMAD.IADD R0, R229, 0x1, R116 ;  /* 0x00000001e5007824 */ /* 0x000fe200078e0274 */
[----:B------:R-:W-:Y:S01]  /*88c0*/  @UP2 UIADD3 UR9, UP0, UR14, -0x100, URZ ;  /* 0xffffff000e092890 */ /* 0x000fe2000ff1e03f */
[----:B-1----:R-:W-:Y:S01]  /*88d0*/  IMAD.MOV.U32 R2, RZ, RZ, 0x4 ;  /* 0x00000004ff027424 */ /* 0x002fe200078e00ff */
[----:B------:R-:W-:Y:S01]  /*88e0*/  UISETP.GT.AND UP1, UPT, UR7, UR17, UPT ;  /* 0x000000110700728c */ /* 0x000fe2000bf24270 */
[----:B------:R-:W1:Y:S01]  /*88f0*/  LDSM.16.MT88.4 R16, [R216+0x18000] ;  /* 0x01800000d810783b */ /* 0x000e620000004200 */
[----:B------:R-:W-:Y:S03]  /*8900*/  @UP2 UIADD3.X UR8, UR15, -0x1, URZ, UP0, !UPT ;  /* 0xffffffff0f082890 */ /* 0x000fe600087fe43f */
[----:B------:R-:W-:Y:S01]  /*8910*/  @UP2 UMOV UR14, UR9 ;  /* 0x00000009000e2c82 */ /* 0x000fe20008000000 */
[----:B------:R-:W2:Y:S03]  /*8920*/  LDSM.16.M88.4 R124, [R229+0x1000] ;  /* 0x00100000e57c783b */ /* 0x000ea60000000200 */
[----:B------:R-:W-:Y:S02]  /*8930*/  @UP2 UMOV UR15, UR8 ;  /* 0x00000008000f2c82 */ /* 0x000fe40008000000 */
[----:B------:R-:W3:Y:S01]  /*8940*/  LDSM.16.MT88.4 R96, [R216+0x1a000] ;  /* 0x01a00000d860783b */ /* 0x000ee20000004200 */
[----:B------:R-:W-:Y:S02]  /*8950*/  ULOP3.LUT UR8, UR7, 0x1, URZ, 0xc0, !UPT ;  /* 0x0000000107087892 */ /* 0x000fe4000f8ec03f */
[----:B------:R-:W-:Y:S02]  /*8960*/  UIADD3 UR7, UR7, -0x1, URZ ;  /* 0xffffffff07077890 */ /* 0x000fe4000fffe03f */
[----:B------:R-:W4:Y:S01]  /*8970*/  LDSM.16.MT88.4 R112, [R216+0x1c000] ;  /* 0x01c00000d870783b */ /* 0x000f220000004200 */
[----:B------:R-:W-:Y:S04]  /*8980*/  UISETP.NE.U32.AND UP0, UPT, UR8, 0x1, UPT ;  /* 0x000000010800788c */ /* 0x000fe8000bf05070 */
[----:B------:R-:W3:Y:S05]  /*8990*/  LDSM.16.MT88.4 R196, [R216+0x1e000] ;  /* 0x01e00000d8c4783b */ /* 0x000eea0000004200 */
[----:B------:R-:W-:Y:S05]  /*89a0*/  LDSM.16.MT88.4 R204, [R216+0x18800] ;  /* 0x01880000d8cc783b */ /* 0x000fea0000004200 */
[----:B------:R-:W3:Y:S05]  /*89b0*/  LDSM.16.M88.4 R200, [R0] ;  /* 0x0000000000c8783b */ /* 0x000eea0000000200 */
[----:B------:R4:W3:Y:S01]  /*89c0*/  LDSM.16.M88.4 R208, [R0+0x1000] ;  /* 0x0010000000d0783b */ /* 0x0008e20000000200 */
[-C--:B-1----:R-:W-:Y:S04]  /*89d0*/  HMMA.16816.F32.BF16 R4, R128, R16.reuse, RZ ;  /* 0x000000108004723c */ /* 0x082fe800000418ff */
[----:B------:R-:W1:Y:S04]  /*89e0*/  LDSM.16.MT88.4 R212, [R216+0x1a800] ;  /* 0x01a80000d8d4783b */ /* 0x000e680000004200 */
[C---:B--2---:R-:W-:Y:S08]  /*89f0*/  HMMA.16816.F32.BF16 R8, R124.reuse, R16, RZ ;  /* 0x000000107c08723c */ /* 0x044ff000000418ff */
[-C--:B------:R-:W-:Y:S01]  /*8a00*/  HMMA.16816.F32.BF16 R12, R124, R18.reuse, RZ ;  /* 0x000000127c0c723c */ /* 0x080fe200000418ff */
[----:B----4-:R-:W-:Y:S07]  /*8a10*/  IMAD.IADD R0, R217, 0x1, R0 ;  /* 0x00000001d9007824 */ /* 0x010fee00078e0200 */
[C---:B------:R-:W-:Y:S08]  /*8a20*/  HMMA.16816.F32.BF16 R16, R128.reuse, R18, RZ ;  /* 0x000000128010723c */ /* 0x040ff000000418ff */
[-C--:B---3--:R-:W-:Y:S08]  /*8a30*/  HMMA.16816.F32.BF16 R84, R128, R96.reuse, RZ ;  /* 0x000000608054723c */ /* 0x088ff000000418ff */
        /* <DEDUP_REMOVED lines=18> */
[C---:B------:R-:W-:Y:S07]  /*8b60*/  HMMA.16816.F32.BF16 R88, R208.reuse, R212, R88 ;  /* 0x000000d4d058723c */ /* 0x040fee0000041858 */
[----:B------:R-:W-:Y:S01]  /*8b70*/  IMAD.IADD R212, R229, 0x1, R217 ;  /* 0x00000001e5d47824 */ /* 0x000fe200078e02d9 */
[-C--:B------:R-:W-:Y:S08]  /*8b80*/  HMMA.16816.F32.BF16 R92, R208, R214.reuse, R92 ;  /* 0x000000d6d05c723c */ /* 0x080ff0000004185c */
[C---:B------:R-:W-:Y:S08]  /*8b90*/  HMMA.16816.F32.BF16 R96, R200.reuse, R214, R96 ;  /* 0x000000d6c860723c */ /* 0x040ff00000041860 */
[-C--:B--2---:R-:W-:Y:S08]  /*8ba0*/  HMMA.16816.F32.BF16 R100, R200, R196.reuse, R100 ;  /* 0x000000c4c864723c */ /* 0x084ff00000041864 */
[C---:B------:R-:W-:Y:S08]  /*8bb0*/  HMMA.16816.F32.BF16 R104, R208.reuse, R196, R104 ;  /* 0x000000c4d068723c */ /* 0x040ff00000041868 */
[-C--:B------:R-:W-:Y:S08]  /*8bc0*/  HMMA.16816.F32.BF16 R108, R208, R198.reuse, R108 ;  /* 0x000000c6d06c723c */ /* 0x080ff0000004186c */
[C---:B------:R-:W-:Y:S01]  /*8bd0*/  HMMA.16816.F32.BF16 R112, R200.reuse, R198, R112 ;  /* 0x000000c6c870723c */ /* 0x040fe20000041870 */
[----:B------:R-:W-:Y:S05]  /*8be0*/  LDSM.16.M88.4 R196, [R212] ;  /* 0x00000000d4c4783b */ /* 0x000fea0000000200 */
[----:B------:R-:W-:Y:S02]  /*8bf0*/  LDSM.16.M88.4 R212, [R212+0x1000] ;  /* 0x00100000d4d4783b */ /* 0x000fe40000000200 */
        /* <DEDUP_REMOVED lines=27> */
[----:B------:R-:W4:Y:S05]  /*8db0*/  LDSM.16.MT88.4 R196, [R216+0x1b800] ;  /* 0x01b80000d8c4783b */ /* 0x000f2a0000004200 */
[----:B------:R-:W4:Y:S02]  /*8dc0*/  LDSM.16.MT88.4 R208, [R216+0x1d800] ;  /* 0x01d80000d8d0783b */ /* 0x000f240000004200 */
[-C--:B--2---:R-:W-:Y:S03]  /*8dd0*/  HMMA.16816.F32.BF16 R4, R200, R204.reuse, R4 ;  /* 0x000000ccc804723c */ /* 0x084fe60000041804 */
[----:B------:R-:W4:Y:S05]  /*8de0*/  LDSM.16.MT88.4 R216, [R216+0x1f800] ;  /* 0x01f80000d8d8783b */ /* 0x000f2a0000004200 */
[----:B-1----:R-:W2:Y:S01]  /*8df0*/  LDL R0, [R1+0x3c] ;  /* 0x00003c0001007983 */ /* 0x002ea20000100800 */
[C---:B---3--:R-:W-:Y:S04]  /*8e00*/  HMMA.16816.F32.BF16 R8, R212.reuse, R204, R8 ;  /* 0x000000ccd408723c */ /* 0x048fe80000041808 */
[----:B------:R-:W2:Y:S03]  /*8e10*/  LDL R204, [R1+0x68] ;  /* 0x0000680001cc7983 */ /* 0x000ea60000100800 */
[----:B------:R-:W-:Y:S01]  /*8e20*/  IMAD.MOV.U32 R205, RZ, RZ, c[0x0][0x22c] ;  /* 0x00008b00ffcd7624 */ /* 0x000fe200078e00ff */
[-C--:B------:R-:W-:Y:S04]  /*8e30*/  HMMA.16816.F32.BF16 R12, R212, R206.reuse, R12 ;  /* 0x000000ced40c723c */ /* 0x080fe8000004180c */
[----:B------:R-:W-:Y:S04]  /*8e40*/  IMAD R205, R205, c[0x0][0x1c0], RZ ;  /* 0x00007000cdcd7a24 */ /* 0x000fe800078e02ff */
[C---:B------:R-:W-:Y:S04]  /*8e50*/  HMMA.16816.F32.BF16 R16, R200.reuse, R206, R16 ;  /* 0x000000cec810723c */ /* 0x040fe80000041810 */
[----:B------:R-:W-:Y:S03]  /*8e60*/  IMAD.SHL.U32 R205, R205, 0x10, RZ ;  /* 0x00000010cdcd7824 */ /* 0x000fe600078e00ff */
[----:B------:R-:W-:Y:S01]  /*8e70*/  IMAD.MOV.U32 R207, RZ, RZ, c[0x0][0x22c] ;  /* 0x00008b00ffcf7624 */ /* 0x000fe200078e00ff */
[-C--:B----4-:R-:W-:Y:S01]  /*8e80*/  HMMA.16816.F32.BF16 R84, R200, R196.reuse, R84 ;  /* 0x000000c4c854723c */ /* 0x090fe20000041854 */
[----:B------:R-:W-:Y:S03]  /*8e90*/  IMAD.MOV.U32 R206, RZ, RZ, c[0x0][0x22c] ;  /* 0x00008b00ffce7624 */ /* 0x000fe600078e00ff */
[----:B------:R-:W-:Y:S02]  /*8ea0*/  IMAD R207, R207, c[0x0][0x1c0], RZ ;  /* 0x00007000cfcf7a24 */ /* 0x000fe400078e02ff */
[----:B------:R-:W-:Y:S02]  /*8eb0*/  IMAD R206, R206, c[0x0][0x1c0], RZ ;  /* 0x00007000cece7a24 */ /* 0x000fe400078e02ff */
[C---:B------:R-:W-:Y:S04]  /*8ec0*/  HMMA.16816.F32.BF16 R88, R212.reuse, R196, R88 ;  /* 0x000000c4d458723c */ /* 0x040fe80000041858 */
[----:B------:R-:W-:Y:S02]  /*8ed0*/  IMAD R207, R207, 0x18, RZ ;  /* 0x00000018cfcf7824 */ /* 0x000fe400078e02ff */
[----:B------:R-:W-:Y:S02]  /*8ee0*/  IMAD R206, R206, 0x28, RZ ;  /* 0x00000028cece7824 */ /* 0x000fe400078e02ff */
[-C--:B------:R-:W-:Y:S04]  /*8ef0*/  HMMA.16816.F32.BF16 R92, R212, R198.reuse, R92 ;  /* 0x000000c6d45c723c */ /* 0x080fe8000004185c */
[----:B------:R-:W-:Y:S01]  /*8f00*/  @P0 IMAD.WIDE R196, R246, R2, UR14 ;  /* 0x0000000ef6c40e25 */ /* 0x000fe2000f8e0202 */
[CC--:B------:R-:W-:Y:S03]  /*8f10*/  LEA R2, P1, R239.reuse, R234.reuse, 0x2 ;  /* 0x000000eaef027211 */ /* 0x0c0fe600078210ff */
[C---:B------:R-:W-:Y:S01]  /*8f20*/  HMMA.16816.F32.BF16 R96, R200.reuse, R198, R96 ;  /* 0x000000c6c860723c */ /* 0x040fe20000041860 */
[----:B------:R1:W5:Y:S03]  /*8f30*/  @P0 LDG.E R251, [R196.64] ;  /* 0x00000004c4fb0981 */ /* 0x000366000c1e1900 */
[-C--:B------:R-:W-:Y:S02]  /*8f40*/  LEA.HI.X.SX32 R3, R239, R235.reuse, 0x2, P1 ;  /* 0x000000ebef037211 */ /* 0x080fe400008f16ff */
[----:B------:R1:W5:Y:S02]  /*8f50*/  @P0 LDG.E R252, [R196.64+0x20] ;  /* 0x00002004c4fc0981 */ /* 0x000364000c1e1900 */
[-C--:B------:R-:W-:Y:S03]  /*8f60*/  HMMA.16816.F32.BF16 R100, R200, R208.reuse, R100 ;  /* 0x000000d0c864723c */ /* 0x080fe60000041864 */
[----:B------:R4:W-:Y:S05]  /*8f70*/  RED.E.ADD.F32.FTZ.RN.STRONG.GPU [R234.64], R4 ;  /* 0x00000004ea00798e */ /* 0x0009ea000c10e784 */
[C---:B------:R-:W-:Y:S01]  /*8f80*/  HMMA.16816.F32.BF16 R104, R212.reuse, R208, R104 ;  /* 0x000000d0d468723c */ /* 0x040fe20000041868 */
[----:B------:R4:W-:Y:S06]  /*8f90*/  RED.E.ADD.F32.FTZ.RN.STRONG.GPU [R2.64], R5 ;  /* 0x000000050200798e */ /* 0x0009ec000c10e784 */
[----:B------:R-:W-:Y:S01]  /*8fa0*/  IMAD.MOV.U32 R209, RZ, RZ, c[0x0][0x22c] ;  /* 0x00008b00ffd17624 */ /* 0x000fe200078e00ff */
[-C--:B------:R-:W-:Y:S01]  /*8fb0*/  HMMA.16816.F32.BF16 R108, R212, R210.reuse, R108 ;  /* 0x000000d2d46c723c */ /* 0x080fe2000004186c */
[----:B------:R-:W-:Y:S03]  /*8fc0*/  IMAD.MOV.U32 R208, RZ, RZ, c[0x0][0x22c] ;  /* 0x00008b00ffd07624 */ /* 0x000fe600078e00ff */
[----:B------:R-:W-:Y:S02]  /*8fd0*/  IMAD R209, R209, c[0x0][0x1c0], RZ ;  /* 0x00007000d1d17a24 */ /* 0x000fe400078e02ff */
[----:B------:R-:W-:Y:S01]  /*8fe0*/  IMAD R208, R208, c[0x0][0x1c0], RZ ;  /* 0x00007000d0d07a24 */ /* 0x000fe200078e02ff */
[CC--:B-1----:R-:W-:Y:S01]  /*8ff0*/  LEA R196, P0, R205.reuse, R234.reuse, 0x2 ;  /* 0x000000eacdc47211 */ /* 0x0c2fe200078010ff */
[C---:B------:R-:W-:Y:S04]  /*9000*/  HMMA.16816.F32.BF16 R112, R200.reuse, R210, R112 ;  /* 0x000000d2c870723c */ /* 0x040fe80000041870 */
[-C--:B------:R-:W-:Y:S01]  /*9010*/  LEA.HI.X.SX32 R197, R205, R235.reuse, 0x2, P0 ;  /* 0x000000ebcdc57211 */ /* 0x080fe200000f16ff */
[----:B------:R-:W-:Y:S01]  /*9020*/  IMAD.SHL.U32 R209, R209, 0x20, RZ ;  /* 0x00000020d1d17824 */ /* 0x000fe200078e00ff */
[CC--:B----4-:R-:W-:Y:S01]  /*9030*/  LEA R4, P1, R207.reuse, R234.reuse, 0x2 ;  /* 0x000000eacf047211 */ /* 0x0d0fe200078210ff */
[----:B------:R-:W-:Y:S01]  /*9040*/  IMAD R208, R208, 0x38, RZ ;  /* 0x00000038d0d07824 */ /* 0x000fe200078e02ff */
[-C--:B------:R-:W-:Y:S01]  /*9050*/  HMMA.16816.F32.BF16 R116, R200, R216.reuse, R116 ;  /* 0x000000d8c874723c */ /* 0x080fe20000041874 */
[----:B------:R1:W-:Y:S03]  /*9060*/  RED.E.ADD.F32.FTZ.RN.STRONG.GPU [R196.64], R6 ;  /* 0x00000006c400798e */ /* 0x0003e6000c10e784 */
[-C--:B------:R-:W-:Y:S01]  /*9070*/  LEA.HI.X.SX32 R5, R207, R235.reuse, 0x2, P1 ;  /* 0x000000ebcf057211 */ /* 0x080fe200008f16ff */
[----:B------:R-:W-:Y:S01]  /*9080*/  IMAD.MOV.U32 R207, RZ, RZ, c[0x0][0x22c] ;  /* 0x00008b00ffcf7624 */ /* 0x000fe200078e00ff */
[CC--:B------:R-:W-:Y:S02]  /*9090*/  LEA R198, P0, R209.reuse, R234.reuse, 0x2 ;  /* 0x000000ead1c67211 */ /* 0x0c0fe400078010ff */
[C---:B------:R-:W-:Y:S01]  /*90a0*/  HMMA.16816.F32.BF16 R120, R212.reuse, R216, R120 ;  /* 0x000000d8d478723c */ /* 0x040fe20000041878 */
[----:B------:R4:W-:Y:S03]  /*90b0*/  RED.E.ADD.F32.FTZ.RN.STRONG.GPU [R4.64], R7 ;  /* 0x000000070400798e */ /* 0x0009e6000c10e784 */
[-C--:B------:R-:W-:Y:S01]  /*90c0*/  LEA.HI.X.SX32 R199, R209, R235.reuse, 0x2, P0 ;  /* 0x000000ebd1c77211 */ /* 0x080fe200000f16ff */
[----:B------:R-:W-:Y:S03]  /*90d0*/  IMAD R207, R207, c[0x0][0x1c0], RZ ;  /* 0x00007000cfcf7a24 */ /* 0x000fe600078e02ff */
[-C--:B------:R-:W-:Y:S01]  /*90e0*/  HMMA.16816.F32.BF16 R124, R212, R218.reuse, R124 ;  /* 0x000000dad47c723c */ /* 0x080fe2000004187c */
[----:B------:R4:W-:Y:S03]  /*90f0*/  RED.E.ADD.F32.FTZ.RN.STRONG.GPU [R198.64], R8 ;  /* 0x00000008c600798e */ /* 0x0009e6000c10e784 */
[----:B------:R-:W-:Y:S04]  /*9100*/  IMAD R207, R207, 0x30, RZ ;  /* 0x00000030cfcf7824 */ /* 0x000fe800078e02ff */
[----:B------:R-:W-:Y:S04]  /*9110*/  HMMA.16816.F32.BF16 R128, R200, R218, R128 ;  /* 0x000000dac880723c */ /* 0x000fe80000041880 */
[CC--:B-1----:R-:W-:Y:S02]  /*9120*/  LEA R196, P2, R206.reuse, R234.reuse, 0x2 ;  /* 0x000000eacec47211 */ /* 0x0c2fe400078410ff */
[CC--:B------:R-:W-:Y:S02]  /*9130*/  LEA R6, P1, R207.reuse, R234.reuse, 0x2 ;  /* 0x000000eacf067211 */ /* 0x0c0fe400078210ff */
[-C--:B------:R-:W-:Y:S01]  /*9140*/  LEA.HI.X.SX32 R197, R206, R235.reuse, 0x2, P2 ;  /* 0x000000ebcec57211 */ /* 0x080fe200010f16ff */
[----:B------:R-:W-:Y:S03]  /*9150*/  IMAD.MOV.U32 R206, RZ, RZ, c[0x0][0x22c] ;  /* 0x00008b00ffce7624 */ /* 0x000fe600078e00ff */
[-C--:B----4-:R-:W-:Y:S01]  /*9160*/  LEA.HI.X.SX32 R7, R207, R235.reuse, 0x2, P1 ;  /* 0x000000ebcf077211 */ /* 0x090fe200008f16ff */
[----:B------:R1:W-:Y:S01]  /*9170*/  RED.E.ADD.F32.FTZ.RN.STRONG.GPU [R196.64], R9 ;  /* 0x00000009c400798e */ /* 0x0003e2000c10e784 */
[-C--:B------:R-:W-:Y:S01]  /*9180*/  LEA R4, P0, R208, R234.reuse, 0x2 ;  /* 0x000000ead0047211 */ /* 0x080fe200078010ff */
[----:B------:R-:W-:Y:S02]  /*9190*/  IMAD R206, R206, c[0x0][0x1c0], RZ ;  /* 0x00007000cece7a24 */ /* 0x000fe400078e02ff */
[----:B------:R-:W-:Y:S01]  /*91a0*/  IMAD.MOV.U32 R207, RZ, RZ, c[0x0][0x22c] ;  /* 0x00008b00ffcf7624 */ /* 0x000fe200078e00ff */
[----:B------:R4:W-:Y:S01]  /*91b0*/  RED.E.ADD.F32.FTZ.RN.STRONG.GPU [R6.64], R10 ;  /* 0x0000000a0600798e */ /* 0x0009e2000c10e784 */
[-C--:B------:R-:W-:Y:S01]  /*91c0*/  LEA.HI.X.SX32 R5, R208, R235.reuse, 0x2, P0 ;  /* 0x000000ebd0057211 */ /* 0x080fe200000f16ff */
[----:B------:R-:W-:Y:S02]  /*91d0*/  IMAD.SHL.U32 R206, R206, 0x10, RZ ;  /* 0x00000010cece7824 */ /* 0x000fe400078e00ff */
[----:B------:R-:W-:Y:S02]  /*91e0*/  IMAD R207, R207, c[0x0][0x1c0], RZ ;  /* 0x00007000cfcf7a24 */ /* 0x000fe400078e02ff */
[----:B------:R4:W-:Y:S01]  /*91f0*/  RED.E.ADD.F32.FTZ.RN.STRONG.GPU [R4.64], R11 ;  /* 0x0000000b0400798e */ /* 0x0009e2000c10e784 */
[----:B------:R-:W-:Y:S01]  /*9200*/  IADD3 R206, R206, 0x20, RZ ;  /* 0x00000020cece7810 */ /* 0x000fe20007ffe0ff */
[----:B------:R-:W-:Y:S03]  /*9210*/  IMAD.SHL.U32 R207, R207, 0x10, RZ ;  /* 0x00000010cfcf7824 */ /* 0x000fe600078e00ff */
[CC--:B------:R-:W-:Y:S01]  /*9220*/  LEA R8, P0, R206.reuse, R234.reuse, 0x2 ;  /* 0x000000eace087211 */ /* 0x0c0fe200078010ff */
[----:B------:R-:W-:Y:S01]  /*9230*/  RED.E.ADD.F32.FTZ.RN.STRONG.GPU [R234.64+0x80], R16 ;  /* 0x00008010ea00798e */ /* 0x000fe2000c10e784 */
[----:B------:R-:W-:Y:S04]  /*9240*/  IADD3 R208, R207, 0x20, RZ ;  /* 0x00000020cfd07810 */ /* 0x000fe80007ffe0ff */
[----:B------:R-:W-:Y:S01]  /*9250*/  RED.E.ADD.F32.FTZ.RN.STRONG.GPU [R2.64+0x80], R17 ;  /* 0x000080110200798e */ /* 0x000fe2000c10e784 */
[----:B------:R-:W-:Y:S04]  /*9260*/  IMAD.IADD R208, R239, 0x1, R208 ;  /* 0x00000001efd07824 */ /* 0x000fe800078e02d0 */
[----:B-1----:R-:W3:Y:S01]  /*9270*/  LDL R197, [R1+0x38] ;  /* 0x0000380001c57983 */ /* 0x002ee20000100800 */
[-C--:B------:R-:W-:Y:S02]  /*9280*/  LEA.HI.X.SX32 R9, R206, R235.reuse, 0x2, P0 ;  /* 0x000000ebce097211 */ /* 0x080fe400000f16ff */
[C---:B------:R-:W-:Y:S02]  /*9290*/  IADD3 R206, R207.reuse, 0x20, RZ ;  /* 0x00000020cfce7810 */ /* 0x040fe40007ffe0ff */
[----:B------:R-:W3:Y:S01]  /*92a0*/  LDL R196, [R1+0x64] ;  /* 0x0000640001c47983 */ /* 0x000ee20000100800 */
[----:B------:R-:W-:Y:S02]  /*92b0*/  IADD3 R207, R207, 0x20, RZ ;  /* 0x00000020cfcf7810 */ /* 0x000fe40007ffe0ff */
[CC--:B----4-:R-:W-:Y:S01]  /*92c0*/  LEA R6, P1, R208.reuse, R234.reuse, 0x2 ;  /* 0x000000ead0067211 */ /* 0x0d0fe200078210ff */
[C---:B------:R-:W-:Y:S01]  /*92d0*/  IMAD.IADD R206, R239.reuse, 0x1, R206 ;  /* 0x00000001efce7824 */ /* 0x040fe200078e02ce */
[----:B------:R1:W-:Y:S01]  /*92e0*/  RED.E.ADD.F32.FTZ.RN.STRONG.GPU [R8.64], R18 ;  /* 0x000000120800798e */ /* 0x0003e2000c10e784 */
        /* <DEDUP_REMOVED lines=13> */
[C---:B------:R-:W-:Y:S02]  /*93c0*/  IADD3 R199, R207.reuse, 0x40, RZ ;  /* 0x00000040cfc77810 */ /* 0x040fe40007ffe0ff */
[-C--:B------:R-:W-:Y:S02]  /*93d0*/  LEA.HI.X.SX32 R9, R206, R235.reuse, 0x2, P2 ;  /* 0x000000ebce097211 */ /* 0x080fe400010f16ff */
[----:B------:R-:W-:Y:S01]  /*93e0*/  IADD3 R198, R207, 0x40, RZ ;  /* 0x00000040cfc67810 */ /* 0x000fe20007ffe0ff */
[C---:B------:R-:W-:Y:S02]  /*93f0*/  IMAD.IADD R199, R239.reuse, 0x1, R199 ;  /* 0x00000001efc77824 */ /* 0x040fe400078e02c7 */
[----:B------:R1:W-:Y:S02]  /*9400*/  RED.E.ADD.F32.FTZ.RN.STRONG.GPU [R8.64], R13 ;  /* 0x0000000d0800798e */ /* 0x0003e4000c10e784 */
[C---:B------:R-:W-:Y:S02]  /*9410*/  IMAD.IADD R198, R239.reuse, 0x1, R198 ;  /* 0x00000001efc67824 */ /* 0x040fe400078e02c6 */
[C---:B------:R-:W-:Y:S02]  /*9420*/  IMAD.IADD R199, R239.reuse, 0x1, R199 ;  /* 0x00000001efc77824 */ /* 0x040fe400078e02c7 */
[C---:B------:R-:W-:Y:S01]  /*9430*/  IMAD.IADD R198, R239.reuse, 0x1, R198 ;  /* 0x00000001efc67824 */ /* 0x040fe200078e02c6 */
[----:B----4-:R-:W4:Y:S03]  /*9440*/  LDL R12, [R1+0x60] ;  /* 0x00006000010c7983 */ /* 0x010f260000100800 */
[----:B------:R-:W-:Y:S05]  /*9450*/  IMAD.IADD R198, R239, 0x1, R198 ;  /* 0x00000001efc67824 */ /* 0x000fea00078e02c6 */
[CC--:B-1----:R-:W-:Y:S01]  /*9460*/  LEA R8, P2, R198.reuse, R234.reuse, 0x2 ;  /* 0x000000eac6087211 */ /* 0x0c2fe200078410ff */
[----:B------:R-:W4:Y:S03]  /*9470*/  LDL R13, [R1+0x5c] ;  /* 0x00005c00010d7983 */ /* 0x000f260000100800 */
[-C--:B------:R-:W-:Y:S02]  /*9480*/  LEA.HI.X.SX32 R9, R198, R235.reuse, 0x2, P2 ;  /* 0x000000ebc6097211 */ /* 0x080fe400010f16ff */
[CC--:B--2---:R-:W-:Y:S04]  /*9490*/  LEA R4, P1, R0.reuse, R234.reuse, 0x2 ;  /* 0x000000ea00047211 */ /* 0x0c4fe800078210ff */
[-C--:B------:R-:W-:Y:S01]  /*94a0*/  LEA.HI.X.SX32 R5, R0, R235.reuse, 0x2, P1 ;  /* 0x000000eb00057211 */ /* 0x080fe200008f16ff */
[----:B------:R-:W-:Y:S04]  /*94b0*/  IMAD.MOV.U32 R0, RZ, RZ, c[0x0][0x22c] ;  /* 0x00008b00ff007624 */ /* 0x000fe800078e00ff */
[----:B------:R1:W-:Y:S01]  /*94c0*/  RED.E.ADD.F32.FTZ.RN.STRONG.GPU [R4.64], R14 ;  /* 0x0000000e0400798e */ /* 0x0003e2000c10e784 */
[----:B------:R-:W-:Y:S04]  /*94d0*/  IMAD R0, R0, c[0x0][0x1c0], RZ ;  /* 0x0000700000007a24 */ /* 0x000fe800078e02ff */
[----:B------:R-:W-:Y:S01]  /*94e0*/  IMAD.SHL.U32 R0, R0, 0x10, RZ ;  /* 0x0000001000007824 */ /* 0x000fe200078e00ff */
[-C--:B------:R-:W-:Y:S04]  /*94f0*/  LEA R6, P0, R204, R234.reuse, 0x2 ;  /* 0x000000eacc067211 */ /* 0x080fe800078010ff */
[----:B------:R-:W-:Y:S02]  /*9500*/  IADD3 R0, R0, 0x40, RZ ;  /* 0x0000004000007810 */ /* 0x000fe40007ffe0ff */
[-C--:B------:R-:W-:Y:S02]  /*9510*/  LEA.HI.X.SX32 R7, R204, R235.reuse, 0x2, P0 ;  /* 0x000000ebcc077211 */ /* 0x080fe400000f16ff */
[----:B------:R-:W-:Y:S01]  /*9520*/  IADD3 R204, R207, 0x40, RZ ;  /* 0x00000040cfcc7810 */ /* 0x000fe20007ffe0ff */
[----:B------:R-:W-:Y:S02]  /*9530*/  IMAD.MOV.U32 R207, RZ, RZ, c[0x0][0x22c] ;  /* 0x00008b00ffcf7624 */ /* 0x000fe400078e00ff */
[----:B------:R2:W-:Y:S02]  /*9540*/  RED.E.ADD.F32.FTZ.RN.STRONG.GPU [R6.64], R15 ;  /* 0x0000000f0600798e */ /* 0x0005e4000c10e784 */
[----:B------:R-:W-:Y:S02]  /*9550*/  IMAD.IADD R204, R239, 0x1, R204 ;  /* 0x00000001efcc7824 */ /* 0x000fe400078e02cc */
[----:B------:R-:W-:Y:S01]  /*9560*/  IMAD R207, R207, c[0x0][0x1c0], RZ ;  /* 0x00007000cfcf7a24 */ /* 0x000fe200078e02ff */
[----:B------:R-:W-:Y:S03]  /*9570*/  RED.E.ADD.F32.FTZ.RN.STRONG.GPU [R234.64+0x100], R84 ;  /* 0x00010054ea00798e */ /* 0x000fe6000c10e784 */
[----:B------:R-:W-:Y:S01]  /*9580*/  IMAD.SHL.U32 R207, R207, 0x10, RZ ;  /* 0x00000010cfcf7824 */ /* 0x000fe200078e00ff */
[CC--:B-1----:R-:W-:Y:S01]  /*9590*/  LEA R4, P0, R0.reuse, R234.reuse, 0x2 ;  /* 0x000000ea00047211 */ /* 0x0c2fe200078010ff */
[----:B------:R-:W-:Y:S03]  /*95a0*/  RED.E.ADD.F32.FTZ.RN.STRONG.GPU [R2.64+0x100], R85 ;  /* 0x000100550200798e */ /* 0x000fe6000c10e784 */
[-C--:B------:R-:W-:Y:S02]  /*95b0*/  LEA.HI.X.SX32 R5, R0, R235.reuse, 0x2, P0 ;  /* 0x000000eb00057211 */ /* 0x080fe400000f16ff */
[----:B------:R-:W4:Y:S01]  /*95c0*/  LDL R0, [R1+0x34] ;  /* 0x0000340001007983 */ /* 0x000f220000100800 */
[-C--:B------:R-:W-:Y:S02]  /*95d0*/  LEA R10, P0, R199, R234.reuse, 0x2 ;  /* 0x000000eac70a7211 */ /* 0x080fe400078010ff */
[----:B------:R-:W-:Y:S01]  /*95e0*/  IADD3 R16, R207, 0x60, RZ ;  /* 0x00000060cf107810 */ /* 0x000fe20007ffe0ff */
[----:B------:R-:W-:Y:S01]  /*95f0*/  IMAD.MOV.U32 R207, RZ, RZ, c[0x0][0x22c] ;  /* 0x00008b00ffcf7624 */ /* 0x000fe200078e00ff */
[----:B------:R-:W-:Y:S01]  /*9600*/  RED.E.ADD.F32.FTZ.RN.STRONG.GPU [R4.64], R86 ;  /* 0x000000560400798e */ /* 0x000fe2000c10e784 */
[-C--:B------:R-:W-:Y:S02]  /*9610*/  LEA.HI.X.SX32 R11, R199, R235.reuse, 0x2, P0 ;  /* 0x000000ebc70b7211 */ /* 0x080fe400000f16ff */
[----:B------:R-:W-:Y:S02]  /*9620*/  IMAD R207, R207, c[0x0][0x1c0], RZ ;  /* 0x00007000cfcf7a24 */ /* 0x000fe400078e02ff */
[----:B------:R-:W4:Y:S01]  /*9630*/  LDL R14, [R1+0x30] ;  /* 0x00003000010e7983 */ /* 0x000f220000100800 */
[CC--:B--2---:R-:W-:Y:S01]  /*9640*/  LEA R6, P1, R204.reuse, R234.reuse, 0x2 ;  /* 0x000000eacc067211 */ /* 0x0c4fe200078210ff */
[----:B------:R-:W-:Y:S03]  /*9650*/  IMAD.SHL.U32 R207, R207, 0x10, RZ ;  /* 0x00000010cfcf7824 */ /* 0x000fe600078e00ff */
[-C--:B------:R-:W-:Y:S01]  /*9660*/  LEA.HI.X.SX32 R7, R204, R235.reuse, 0x2, P1 ;  /* 0x000000ebcc077211 */ /* 0x080fe200008f16ff */
[----:B------:R-:W-:Y:S04]  /*9670*/  IMAD.MOV.U32 R204, RZ, RZ, c[0x0][0x22c] ;  /* 0x00008b00ffcc7624 */ /* 0x000fe800078e00ff */
[----:B------:R-:W-:Y:S01]  /*9680*/  RED.E.ADD.F32.FTZ.RN.STRONG.GPU [R6.64], R87 ;  /* 0x000000570600798e */ /* 0x000fe2000c10e784 */
[----:B------:R-:W-:Y:S04]  /*9690*/  IMAD R204, R204, c[0x0][0x1c0], RZ ;  /* 0x00007000cccc7a24 */ /* 0x000fe800078e02ff */
[----:B------:R-:W-:Y:S01]  /*96a0*/  RED.E.ADD.F32.FTZ.RN.STRONG.GPU [R10.64], R88 ;  /* 0x000000580a00798e */ /* 0x000fe2000c10e784 */
[----:B------:R-:W-:Y:S04]  /*96b0*/  IMAD.SHL.U32 R204, R204, 0x10, RZ ;  /* 0x00000010cccc7824 */ /* 0x000fe800078e00ff */
[----:B------:R1:W-:Y:S01]  /*96c0*/  RED.E.ADD.F32.FTZ.RN.STRONG.GPU [R8.64], R89 ;  /* 0x000000590800798e */ /* 0x0003e2000c10e784 */
[C---:B------:R-:W-:Y:S02]  /*96d0*/  IADD3 R17, R204.reuse, 0x60, RZ ;  /* 0x00000060cc117810 */ /* 0x040fe40007ffe0ff */
[----:B------:R-:W-:Y:S02]  /*96e0*/  IADD3 R15, R204, 0x60, RZ ;  /* 0x00000060cc0f7810 */ /* 0x000fe40007ffe0ff */
[----:B------:R-:W-:Y:S01]  /*96f0*/  LDSM.16.MT88.4 R84, [R220+0x4000] ;  /* 0x00400000dc54783b */ /* 0x000fe20000004200 */
[C---:B------:R-:W-:Y:S02]  /*9700*/  IMAD.IADD R17, R239.reuse, 0x1, R17 ;  /* 0x00000001ef117824 */ /* 0x040fe400078e0211 */
[C---:B------:R-:W-:Y:S04]  /*9710*/  IMAD.IADD R15, R239.reuse, 0x1, R15 ;  /* 0x00000001ef0f7824 */ /* 0x040fe800078e020f */
[C---:B------:R-:W-:Y:S04]  /*9720*/  IMAD.IADD R15, R239.reuse, 0x1, R15 ;  /* 0x00000001ef0f7824 */ /* 0x040fe800078e020f */
[----:B------:R-:W-:Y:S05]  /*9730*/  IMAD.IADD R15, R239, 0x1, R15 ;  /* 0x00000001ef0f7824 */ /* 0x000fea00078e020f */
[CC--:B-1----:R-:W-:Y:S04]  /*9740*/  LEA R8, P2, R15.reuse, R234.reuse, 0x2 ;  /* 0x000000ea0f087211 */ /* 0x0c2fe800078410ff */
[-C--:B------:R-:W-:Y:S02]  /*9750*/  LEA.HI.X.SX32 R9, R15, R235.reuse, 0x2, P2 ;  /* 0x000000eb0f097211 */ /* 0x080fe400010f16ff */
[CC--:B---3--:R-:W-:Y:S04]  /*9760*/  LEA R4, P1, R197.reuse, R234.reuse, 0x2 ;  /* 0x000000eac5047211 */ /* 0x0c8fe800078210ff */
[-C--:B------:R-:W-:Y:S02]  /*9770*/  LEA.HI.X.SX32 R5, R197, R235.reuse, 0x2, P1 ;  /* 0x000000ebc5057211 */ /* 0x080fe400008f16ff */
[CC--:B------:R-:W-:Y:S03]  /*9780*/  LEA R6, P0, R196.reuse, R234.reuse, 0x2 ;  /* 0x000000eac4067211 */ /* 0x0c0fe600078010ff */
[----:B------:R1:W-:Y:S01]  /*9790*/  RED.E.ADD.F32.FTZ.RN.STRONG.GPU [R4.64], R90 ;  /* 0x0000005a0400798e */ /* 0x0003e2000c10e784 */
[-C--:B------:R-:W-:Y:S05]  /*97a0*/  LEA.HI.X.SX32 R7, R196, R235.reuse, 0x2, P0 ;  /* 0x000000ebc4077211 */ /* 0x080fea00000f16ff */
[----:B------:R2:W-:Y:S05]  /*97b0*/  RED.E.ADD.F32.FTZ.RN.STRONG.GPU [R6.64], R91 ;  /* 0x0000005b0600798e */ /* 0x0005ea000c10e784 */
[----:B------:R-:W-:Y:S05]  /*97c0*/  RED.E.ADD.F32.FTZ.RN.STRONG.GPU [R234.64+0x180], R96 ;  /* 0x00018060ea00798e */ /* 0x000fea000c10e784 */
[----:B------:R-:W-:Y:S05]  /*97d0*/  RED.E.ADD.F32.FTZ.RN.STRONG.GPU [R2.64+0x180], R97 ;  /* 0x000180610200798e */ /* 0x000fea000c10e784 */
[----:B------:R-:W-:Y:S01]  /*97e0*/  LDSM.16.MT88.4 R88, [R220+0x6000] ;  /* 0x00600000dc58783b */ /* 0x000fe20000004200 */
[CC--:B-1----:R-:W-:Y:S04]  /*97f0*/  LEA R4, P0, R16.reuse, R234.reuse, 0x2 ;  /* 0x000000ea10047211 */ /* 0x0c2fe800078010ff */
[-C--:B------:R-:W-:Y:S02]  /*9800*/  LEA.HI.X.SX32 R5, R16, R235.reuse, 0x2, P0 ;  /* 0x000000eb10057211 */ /* 0x080fe400000f16ff */
[CC--:B--2---:R-:W-:Y:S02]  /*9810*/  LEA R6, P1, R17.reuse, R234.reuse, 0x2 ;  /* 0x000000ea11067211 */ /* 0x0c4fe400078210ff */
[----:B------:R-:W-:Y:S01]  /*9820*/  IADD3 R16, R204, 0x60, RZ ;  /* 0x00000060cc107810 */ /* 0x000fe20007ffe0ff */
[----:B------:R-:W-:Y:S01]  /*9830*/  RED.E.ADD.F32.FTZ.RN.STRONG.GPU [R4.64], R98 ;  /* 0x000000620400798e */ /* 0x000fe2000c10e784 */
[-C--:B------:R-:W-:Y:S01]  /*9840*/  LEA.HI.X.SX32 R7, R17, R235.reuse, 0x2, P1 ;  /* 0x000000eb11077211 */ /* 0x080fe200008f16ff */
[----:B------:R-:W-:Y:S02]  /*9850*/  IMAD.MOV.U32 R204, RZ, RZ, c[0x0][0x22c] ;  /* 0x00008b00ffcc7624 */ /* 0x000fe400078e00ff */
[C---:B------:R-:W-:Y:S02]  /*9860*/  IMAD.IADD R16, R239.reuse, 0x1, R16 ;  /* 0x00000001ef107824 */ /* 0x040fe400078e0210 */
[----:B------:R4:W-:Y:S01]  /*9870*/  RED.E.ADD.F32.FTZ.RN.STRONG.GPU [R6.64], R99 ;  /* 0x000000630600798e */ /* 0x0009e2000c10e784 */
[----:B------:R-:W-:Y:S02]  /*9880*/  IMAD R204, R204, c[0x0][0x1c0], RZ ;  /* 0x00007000cccc7a24 */ /* 0x000fe400078e02ff */
[C---:B------:R-:W-:Y:S02]  /*9890*/  IMAD.IADD R16, R239.reuse, 0x1, R16 ;  /* 0x00000001ef107824 */ /* 0x040fe400078e0210 */
[----:B------:R-:W-:Y:S01]  /*98a0*/  IMAD.SHL.U32 R204, R204, 0x10, RZ ;  /* 0x00000010cccc7824 */ /* 0x000fe200078e00ff */
[----:B------:R-:W-:Y:S02]  /*98b0*/  LDSM.16.MT88.4 R96, [R226+0x28800] ;  /* 0x02880000e260783b */ /* 0x000fe40000004200 */
[-C--:B------:R-:W-:Y:S02]  /*98c0*/  LEA R10, P0, R16, R234.reuse, 0x2 ;  /* 0x000000ea100a7211 */ /* 0x080fe400078010ff */
[----:B------:R-:W-:Y:S02]  /*98d0*/  IADD3 R17, R204, 0x80, RZ ;  /* 0x00000080cc117810 */ /* 0x000fe40007ffe0ff */
[-C--:B------:R-:W-:Y:S02]  /*98e0*/  LEA.HI.X.SX32 R11, R16, R235.reuse, 0x2, P0 ;  /* 0x000000eb100b7211 */ /* 0x080fe400000f16ff */
[C---:B------:R-:W-:Y:S01]  /*98f0*/  IADD3 R16, R204.reuse, 0x80, RZ ;  /* 0x00000080cc107810 */ /* 0x040fe20007ffe0ff */
[C---:B------:R-:W-:Y:S01]  /*9900*/  IMAD.IADD R17, R239.reuse, 0x1, R17 ;  /* 0x00000001ef117824 */ /* 0x040fe200078e0211 */
[----:B------:R-:W-:Y:S01]  /*9910*/  IADD3 R15, R204, 0x80, RZ ;  /* 0x00000080cc0f7810 */ /* 0x000fe20007ffe0ff */
[----:B------:R-:W-:Y:S01]  /*9920*/  RED.E.ADD.F32.FTZ.RN.STRONG.GPU [R10.64], R92 ;  /* 0x0000005c0a00798e */ /* 0x000fe2000c10e784 */
[----:B------:R-:W-:Y:S02]  /*9930*/  IMAD.MOV.U32 R204, RZ, RZ, c[0x0][0x22c] ;  /* 0x00008b00ffcc7624 */ /* 0x000fe400078e00ff */
[C---:B------:R-:W-:Y:S02]  /*9940*/  IMAD.IADD R16, R239.reuse, 0x1, R16 ;  /* 0x00000001ef107824 */ /* 0x040fe400078e0210 */
[----:B------:R1:W-:Y:S01]  /*9950*/  RED.E.ADD.F32.FTZ.RN.STRONG.GPU [R8.64], R93 ;  /* 0x0000005d0800798e */ /* 0x0003e2000c10e784 */
[C---:B------:R-:W-:Y:S02]  /*9960*/  IMAD.IADD R15, R239.reuse, 0x1, R15 ;  /* 0x00000001ef0f7824 */ /* 0x040fe400078e020f */
[C---:B------:R-:W-:Y:S01]  /*9970*/  IMAD.IADD R16, R239.reuse, 0x1, R16 ;  /* 0x00000001ef107824 */ /* 0x040fe200078e0210 */
[-C--:B----4-:R-:W-:Y:S01]  /*9980*/  LEA R6, P0, R12, R234.reuse, 0x2 ;  /* 0x000000ea0c067211 */ /* 0x090fe200078010ff */
[C---:B------:R-:W-:Y:S02]  /*9990*/  IMAD.IADD R15, R239.reuse, 0x1, R15 ;  /* 0x00000001ef0f7824 */ /* 0x040fe400078e020f */
[----:B------:R-:W-:Y:S01]  /*99a0*/  IMAD R204, R204, c[0x0][0x1c0], RZ ;  /* 0x00007000cccc7a24 */ /* 0x000fe200078e02ff */
[-C--:B------:R-:W-:Y:S01]  /*99b0*/  LEA.HI.X.SX32 R7, R12, R235.reuse, 0x2, P0 ;  /* 0x000000eb0c077211 */ /* 0x080fe200000f16ff */
[----:B------:R-:W-:Y:S01]  /*99c0*/  IMAD.IADD R15, R239, 0x1, R15 ;  /* 0x00000001ef0f7824 */ /* 0x000fe200078e020f */
[----:B------:R-:W2:Y:S01]  /*99d0*/  LDL R12, [R1+0x2c] ;  /* 0x00002c00010c7983 */ /* 0x000ea20000100800 */
[----:B------:R-:W-:Y:S03]  /*99e0*/  IMAD.SHL.U32 R204, R204, 0x10, RZ ;  /* 0x00000010cccc7824 */ /* 0x000fe600078e00ff */
[CC--:B-1----:R-:W-:Y:S04]  /*99f0*/  LEA R8, P2, R15.reuse, R234.reuse, 0x2 ;  /* 0x000000ea0f087211 */ /* 0x0c2fe800078410ff */
[-C--:B------:R-:W-:Y:S02]  /*9a00*/  LEA.HI.X.SX32 R9, R15, R235.reuse, 0x2, P2 ;  /* 0x000000eb0f097211 */ /* 0x080fe400010f16ff */
[----:B------:R-:W-:Y:S05]  /*9a10*/  IADD3 R15, R204, 0xa0, RZ ;  /* 0x000000a0cc0f7810 */ /* 0x000fea0007ffe0ff */
[C---:B------:R-:W-:Y:S04]  /*9a20*/  IMAD.IADD R15, R239.reuse, 0x1, R15 ;  /* 0x00000001ef0f7824 */ /* 0x040fe800078e020f */
[C---:B------:R-:W-:Y:S04]  /*9a30*/  IMAD.IADD R15, R239.reuse, 0x1, R15 ;  /* 0x00000001ef0f7824 */ /* 0x040fe800078e020f */
[----:B------:R-:W-:Y:S01]  /*9a40*/  IMAD.IADD R15, R239, 0x1, R15 ;  /* 0x00000001ef0f7824 */ /* 0x000fe200078e020f */
        /* <DEDUP_REMOVED lines=13> */
[----:B------:R-:W4:Y:S01]  /*9b20*/  LDL R0, [R1+0x58] ;  /* 0x0000580001007983 */ /* 0x000f220000100800 */
[CC--:B---3--:R-:W-:Y:S02]  /*9b30*/  LEA R6, P1, R17.reuse, R234.reuse, 0x2 ;  /* 0x000000ea11067211 */ /* 0x0c8fe400078210ff */
[CC--:B------:R-:W-:Y:S02]  /*9b40*/  LEA R10, P0, R16.reuse, R234.reuse, 0x2 ;  /* 0x000000ea100a7211 */ /* 0x0c0fe400078010ff */
[----:B------:R1:W-:Y:S01]  /*9b50*/  RED.E.ADD.F32.FTZ.RN.STRONG.GPU [R4.64], R102 ;  /* 0x000000660400798e */ /* 0x0003e2000c10e784 */
[-C--:B------:R-:W-:Y:S02]  /*9b60*/  LEA.HI.X.SX32 R7, R17, R235.reuse, 0x2, P1 ;  /* 0x000000eb11077211 */ /* 0x080fe400008f16ff */
[-C--:B------:R-:W-:Y:S02]  /*9b70*/  LEA.HI.X.SX32 R11, R16, R235.reuse, 0x2, P0 ;  /* 0x000000eb100b7211 */ /* 0x080fe400000f16ff */
[C---:B------:R-:W-:Y:S01]  /*9b80*/  IADD3 R17, R204.reuse, 0xa0, RZ ;  /* 0x000000a0cc117810 */ /* 0x040fe20007ffe0ff */
[----:B------:R3:W-:Y:S01]  /*9b90*/  RED.E.ADD.F32.FTZ.RN.STRONG.GPU [R6.64], R103 ;  /* 0x000000670600798e */ /* 0x0007e2000c10e784 */
[----:B------:R-:W-:Y:S01]  /*9ba0*/  IADD3 R16, R204, 0xa0, RZ ;  /* 0x000000a0cc107810 */ /* 0x000fe20007ffe0ff */
[----:B------:R-:W-:Y:S02]  /*9bb0*/  IMAD.MOV.U32 R204, RZ, RZ, c[0x0][0x22c] ;  /* 0x00008b00ffcc7624 */ /* 0x000fe400078e00ff */
[C---:B------:R-:W-:Y:S01]  /*9bc0*/  IMAD.IADD R17, R239.reuse, 0x1, R17 ;  /* 0x00000001ef117824 */ /* 0x040fe200078e0211 */
[----:B------:R-:W-:Y:S01]  /*9bd0*/  RED.E.ADD.F32.FTZ.RN.STRONG.GPU [R10.64], R104 ;  /* 0x000000680a00798e */ /* 0x000fe2000c10e784 */
[C---:B------:R-:W-:Y:S02]  /*9be0*/  IMAD.IADD R16, R239.reuse, 0x1, R16 ;  /* 0x00000001ef107824 */ /* 0x040fe400078e0210 */
[----:B------:R-:W-:Y:S02]  /*9bf0*/  IMAD R204, R204, c[0x0][0x1c0], RZ ;  /* 0x00007000cccc7a24 */ /* 0x000fe400078e02ff */
[----:B------:R3:W-:Y:S01]  /*9c00*/  RED.E.ADD.F32.FTZ.RN.STRONG.GPU [R8.64], R105 ;  /* 0x000000690800798e */ /* 0x0007e2000c10e784 */
[----:B------:R-:W-:Y:S02]  /*9c10*/  IMAD.IADD R16, R239, 0x1, R16 ;  /* 0x00000001ef107824 */ /* 0x000fe400078e0210 */
[----:B------:R-:W-:Y:S02]  /*9c20*/  IMAD.SHL.U32 R204, R204, 0x10, RZ ;  /* 0x00000010cccc7824 */ /* 0x000fe400078e00ff */
[----:B------:R-:W-:Y:S01]  /*9c30*/  LDSM.16.MT88.4 R100, [R220+0x2800] ;  /* 0x00280000dc64783b */ /* 0x000fe20000004200 */
[CC--:B-1----:R-:W-:Y:S04]  /*9c40*/  LEA R4, P1, R14.reuse, R234.reuse, 0x2 ;  /* 0x000000ea0e047211 */ /* 0x0c2fe800078210ff */
[-C--:B------:R-:W-:Y:S02]  /*9c50*/  LEA.HI.X.SX32 R5, R14, R235.reuse, 0x2, P1 ;  /* 0x000000eb0e057211 */ /* 0x080fe400008f16ff */
[----:B------:R-:W4:Y:S01]  /*9c60*/  LDL R14, [R1+0x28] ;  /* 0x00002800010e7983 */ /* 0x000f220000100800 */
[CC--:B---3--:R-:W-:Y:S04]  /*9c70*/  LEA R6, P0, R13.reuse, R234.reuse, 0x2 ;  /* 0x000000ea0d067211 */ /* 0x0c8fe800078010ff */
[----:B------:R1:W-:Y:S01]  /*9c80*/  RED.E.ADD.F32.FTZ.RN.STRONG.GPU [R4.64], R106 ;  /* 0x0000006a0400798e */ /* 0x0003e2000c10e784 */
[-C--:B------:R-:W-:Y:S02]  /*9c90*/  LEA.HI.X.SX32 R7, R13, R235.reuse, 0x2, P0 ;  /* 0x000000eb0d077211 */ /* 0x080fe400000f16ff */
[----:B------:R-:W-:Y:S01]  /*9ca0*/  IADD3 R13, R207, 0xa0, RZ ;  /* 0x000000a0cf0d7810 */ /* 0x000fe20007ffe0ff */
[----:B------:R-:W-:Y:S01]  /*9cb0*/  IMAD.MOV.U32 R207, RZ, RZ, c[0x0][0x22c] ;  /* 0x00008b00ffcf7624 */ /* 0x000fe200078e00ff */
[-C--:B------:R-:W-:Y:S01]  /*9cc0*/  LEA R8, P2, R15, R234.reuse, 0x2 ;  /* 0x000000ea0f087211 */ /* 0x080fe200078410ff */
[----:B------:R3:W-:Y:S02]  /*9cd0*/  RED.E.ADD.F32.FTZ.RN.STRONG.GPU [R6.64], R107 ;  /* 0x0000006b0600798e */ /* 0x0007e4000c10e784 */
[----:B------:R-:W-:Y:S01]  /*9ce0*/  IMAD R207, R207, c[0x0][0x1c0], RZ ;  /* 0x00007000cfcf7a24 */ /* 0x000fe200078e02ff */
[-C--:B------:R-:W-:Y:S02]  /*9cf0*/  LEA.HI.X.SX32 R9, R15, R235.reuse, 0x2, P2 ;  /* 0x000000eb0f097211 */ /* 0x080fe400010f16ff */
[----:B------:R-:W-:Y:S01]  /*9d00*/  RED.E.ADD.F32.FTZ.RN.STRONG.GPU [R234.64+0x280], R112 ;  /* 0x00028070ea00798e */ /* 0x000fe2000c10e784 */
[----:B------:R-:W-:Y:S04]  /*9d10*/  IMAD.SHL.U32 R207, R207, 0x10, RZ ;  /* 0x00000010cfcf7824 */ /* 0x000fe800078e00ff */
[----:B------:R-:W-:Y:S01]  /*9d20*/  RED.E.ADD.F32.FTZ.RN.STRONG.GPU [R2.64+0x280], R113 ;  /* 0x000280710200798e */ /* 0x000fe2000c10e784 */
[----:B------:R-:W-:Y:S04]  /*9d30*/  IADD3 R15, R207, 0xc0, RZ ;  /* 0x000000c0cf0f7810 */ /* 0x000fe80007ffe0ff */
        /* <DEDUP_REMOVED lines=11> */
[----:B------:R-:W-:Y:S03]  /*9df0*/  IADD3 R16, R204, 0xc0, RZ ;  /* 0x000000c0cc107810 */ /* 0x000fe60007ffe0ff */
[C---:B------:R-:W-:Y:S01]  /*9e00*/  IMAD.IADD R17, R239.reuse, 0x1, R17 ;  /* 0x00000001ef117824 */ /* 0x040fe200078e0211 */
[----:B------:R-:W-:Y:S01]  /*9e10*/  RED.E.ADD.F32.FTZ.RN.STRONG.GPU [R10.64], R108 ;  /* 0x0000006c0a00798e */ /* 0x000fe2000c10e784 */
[C---:B------:R-:W-:Y:S04]  /*9e20*/  IMAD.IADD R16, R239.reuse, 0x1, R16 ;  /* 0x00000001ef107824 */ /* 0x040fe800078e0210 */
[----:B------:R-:W-:Y:S01]  /*9e30*/  RED.E.ADD.F32.FTZ.RN.STRONG.GPU [R8.64], R109 ;  /* 0x0000006d0800798e */ /* 0x000fe2000c10e784 */
[----:B------:R-:W-:Y:S01]  /*9e40*/  IMAD.IADD R16, R239, 0x1, R16 ;  /* 0x00000001ef107824 */ /* 0x000fe200078e0210 */
[CC--:B--2---:R-:W-:Y:S04]  /*9e50*/  LEA R4, P1, R12.reuse, R234.reuse, 0x2 ;  /* 0x000000ea0c047211 */ /* 0x0c4fe800078210ff */
[-C--:B------:R-:W-:Y:S02]  /*9e60*/  LEA.HI.X.SX32 R5, R12, R235.reuse, 0x2, P1 ;  /* 0x000000eb0c057211 */ /* 0x080fe400008f16ff */
[----:B------:R-:W2:Y:S05]  /*9e70*/  LDL R12, [R1+0x1c] ;  /* 0x00001c00010c7983 */ /* 0x000eaa0000100800 */
[----:B------:R1:W-:Y:S01]  /*9e80*/  RED.E.ADD.F32.FTZ.RN.STRONG.GPU [R4.64], R110 ;  /* 0x0000006e0400798e */ /* 0x0003e2000c10e784 */
[CC--:B----4-:R-:W-:Y:S04]  /*9e90*/  LEA R6, P0, R0.reuse, R234.reuse, 0x2 ;  /* 0x000000ea00067211 */ /* 0x0d0fe800078010ff */
[-C--:B------:R-:W-:Y:S02]  /*9ea0*/  LEA.HI.X.SX32 R7, R0, R235.reuse, 0x2, P0 ;  /* 0x000000eb00077211 */ /* 0x080fe400000f16ff */
[CC--:B-1----:R-:W-:Y:S01]  /*9eb0*/  LEA R4, P0, R15.reuse, R234.reuse, 0x2 ;  /* 0x000000ea0f047211 */ /* 0x0c2fe200078010ff */
[----:B------:R-:W3:Y:S03]  /*9ec0*/  LDL R0, [R1+0x50] ;  /* 0x0000500001007983 */ /* 0x000ee60000100800 */
[-C--:B------:R-:W-:Y:S02]  /*9ed0*/  LEA.HI.X.SX32 R5, R15, R235.reuse, 0x2, P0 ;  /* 0x000000eb0f057211 */ /* 0x080fe400000f16ff */
[----:B------:R1:W-:Y:S01]  /*9ee0*/  RED.E.ADD.F32.FTZ.RN.STRONG.GPU [R6.64], R111 ;  /* 0x0000006f0600798e */ /* 0x0003e2000c10e784 */
[----:B------:R-:W-:Y:S01]  /*9ef0*/  IADD3 R15, R204, 0xc0, RZ ;  /* 0x000000c0cc0f7810 */ /* 0x000fe20007ffe0ff */
[----:B------:R-:W-:Y:S01]  /*9f00*/  IMAD.MOV.U32 R204, RZ, RZ, c[0x0][0x22c] ;  /* 0x00008b00ffcc7624 */ /* 0x000fe200078e00ff */
[CC--:B------:R-:W-:Y:S02]  /*9f10*/  LEA R10, P0, R16.reuse, R234.reuse, 0x2 ;  /* 0x000000ea100a7211 */ /* 0x0c0fe400078010ff */
[----:B------:R-:W-:Y:S01]  /*9f20*/  RED.E.ADD.F32.FTZ.RN.STRONG.GPU [R234.64+0x300], R116 ;  /* 0x00030074ea00798e */ /* 0x000fe2000c10e784 */
[C---:B------:R-:W-:Y:S01]  /*9f30*/  IMAD.IADD R15, R239.reuse, 0x1, R15 ;  /* 0x00000001ef0f7824 */ /* 0x040fe200078e020f */
[-C--:B------:R-:W-:Y:S01]  /*9f40*/  LEA.HI.X.SX32 R11, R16, R235.reuse, 0x2, P0 ;  /* 0x000000eb100b7211 */ /* 0x080fe200000f16ff */
[----:B------:R-:W-:Y:S02]  /*9f50*/  IMAD R204, R204, c[0x0][0x1c0], RZ ;  /* 0x00007000cccc7a24 */ /* 0x000fe400078e02ff */
[----:B------:R-:W-:Y:S01]  /*9f60*/  RED.E.ADD.F32.FTZ.RN.STRONG.GPU [R2.64+0x300], R117 ;  /* 0x000300750200798e */ /* 0x000fe2000c10e784 */
[C---:B------:R-:W-:Y:S02]  /*9f70*/  IMAD.IADD R15, R239.reuse, 0x1, R15 ;  /* 0x00000001ef0f7824 */ /* 0x040fe400078e020f */
[----:B------:R-:W-:Y:S02]  /*9f80*/  IMAD.SHL.U32 R204, R204, 0x10, RZ ;  /* 0x00000010cccc7824 */ /* 0x000fe400078e00ff */
[----:B------:R4:W-:Y:S01]  /*9f90*/  RED.E.ADD.F32.FTZ.RN.STRONG.GPU [R4.64], R118 ;  /* 0x000000760400798e */ /* 0x0009e2000c10e784 */
[----:B------:R-:W-:Y:S04]  /*9fa0*/  IMAD.IADD R15, R239, 0x1, R15 ;  /* 0x00000001ef0f7824 */ /* 0x000fe800078e020f */
[----:B------:R-:W-:Y:S01]  /*9fb0*/  LDSM.16.MT88.4 R108, [R220+0x6800] ;  /* 0x00680000dc6c783b */ /* 0x000fe20000004200 */
[CC--:B------:R-:W-:Y:S04]  /*9fc0*/  LEA R8, P2, R15.reuse, R234.reuse, 0x2 ;  /* 0x000000ea0f087211 */ /* 0x0c0fe800078410ff */
[-C--:B------:R-:W-:Y:S02]  /*9fd0*/  LEA.HI.X.SX32 R9, R15, R235.reuse, 0x2, P2 ;  /* 0x000000eb0f097211 */ /* 0x080fe400010f16ff */
[-C--:B-1----:R-:W-:Y:S02]  /*9fe0*/  LEA R6, P1, R17, R234.reuse, 0x2 ;  /* 0x000000ea11067211 */ /* 0x082fe400078210ff */
[----:B------:R-:W-:Y:S02]  /*9ff0*/  IADD3 R15, R205, 0xe0, RZ ;  /* 0x000000e0cd0f7810 */ /* 0x000fe40007ffe0ff */
[-C--:B------:R-:W-:Y:S02]  /*a000*/  LEA.HI.X.SX32 R7, R17, R235.reuse, 0x2, P1 ;  /* 0x000000eb11077211 */ /* 0x080fe400008f16ff */
[----:B------:R-:W-:Y:S01]  /*a010*/  LDSM.16.MT88.4 R16, [R220+0x2000] ;  /* 0x00200000dc10783b */ /* 0x000fe20000004200 */
[----:B------:R-:W-:Y:S04]  /*a020*/  IMAD.IADD R15, R239, 0x1, R15 ;  /* 0x00000001ef0f7824 */ /* 0x000fe800078e020f */
[----:B------:R1:W-:Y:S01]  /*a030*/  RED.E.ADD.F32.FTZ.RN.STRONG.GPU [R6.64], R119 ;  /* 0x000000770600798e */ /* 0x0003e2000c10e784 */
[CC--:B----4-:R-:W-:Y:S04]  /*a040*/  LEA R4, P1, R14.reuse, R234.reuse, 0x2 ;  /* 0x000000ea0e047211 */ /* 0x0d0fe800078210ff */
[----:B------:R4:W-:Y:S01]  /*a050*/  RED.E.ADD.F32.FTZ.RN.STRONG.GPU [R10.64], R120 ;  /* 0x000000780a00798e */ /* 0x0009e2000c10e784 */
[-C--:B------:R-:W-:Y:S04]  /*a060*/  LEA.HI.X.SX32 R5, R14, R235.reuse, 0x2, P1 ;  /* 0x000000eb0e057211 */ /* 0x080fe800008f16ff */
[----:B------:R4:W-:Y:S01]  /*a070*/  RED.E.ADD.F32.FTZ.RN.STRONG.GPU [R8.64], R121 ;  /* 0x000000790800798e */ /* 0x0009e2000c10e784 */
[----:B------:R-:W-:Y:S04]  /*a080*/  IADD3 R14, R205, 0xe0, RZ ;  /* 0x000000e0cd0e7810 */ /* 0x000fe80007ffe0ff */
[----:B------:R4:W-:Y:S01]  /*a090*/  RED.E.ADD.F32.FTZ.RN.STRONG.GPU [R4.64], R122 ;  /* 0x0000007a0400798e */ /* 0x0009e2000c10e784 */
[C---:B------:R-:W-:Y:S04]  /*a0a0*/  IMAD.IADD R14, R239.reuse, 0x1, R14 ;  /* 0x00000001ef0e7824 */ /* 0x040fe800078e020e */
[----:B------:R-:W-:Y:S01]  /*a0b0*/  IMAD.IADD R14, R239, 0x1, R14 ;  /* 0x00000001ef0e7824 */ /* 0x000fe200078e020e */
[CC--:B-1----:R-:W-:Y:S04]  /*a0c0*/  LEA R6, P0, R13.reuse, R234.reuse, 0x2 ;  /* 0x000000ea0d067211 */ /* 0x0c2fe800078010ff */
[-C--:B------:R-:W-:Y:S02]  /*a0d0*/  LEA.HI.X.SX32 R7, R13, R235.reuse, 0x2, P0 ;  /* 0x000000eb0d077211 */ /* 0x080fe400000f16ff */
[----:B------:R-:W-:Y:S02]  /*a0e0*/  IADD3 R13, R204, 0xe0, RZ ;  /* 0x000000e0cc0d7810 */ /* 0x000fe40007ffe0ff */
[CC--:B----4-:R-:W-:Y:S01]  /*a0f0*/  LEA R10, P0, R15.reuse, R234.reuse, 0x2 ;  /* 0x000000ea0f0a7211 */ /* 0x0d0fe200078010ff */
[----:B------:R1:W-:Y:S01]  /*a100*/  RED.E.ADD.F32.FTZ.RN.STRONG.GPU [R6.64], R123 ;  /* 0x0000007b0600798e */ /* 0x0003e2000c10e784 */
[CC--:B------:R-:W-:Y:S02]  /*a110*/  LEA R8, P3, R14.reuse, R234.reuse, 0x2 ;  /* 0x000000ea0e087211 */ /* 0x0c0fe400078610ff */
[-C--:B------:R-:W-:Y:S02]  /*a120*/  LEA.HI.X.SX32 R11, R15, R235.reuse, 0x2, P0 ;  /* 0x000000eb0f0b7211 */ /* 0x080fe400000f16ff */
[----:B------:R-:W-:Y:S01]  /*a130*/  RED.E.ADD.F32.FTZ.RN.STRONG.GPU [R234.64+0x380], R128 ;  /* 0x00038080ea00798e */ /* 0x000fe2000c10e784 */
[CC--:B------:R-:W-:Y:S02]  /*a140*/  LEA R4, P1, R13.reuse, R234.reuse, 0x2 ;  /* 0x000000ea0d047211 */ /* 0x0c0fe400078210ff */
[-C--:B------:R-:W-:Y:S02]  /*a150*/  LEA.HI.X.SX32 R9, R14, R235.reuse, 0x2, P3 ;  /* 0x000000eb0e097211 */ /* 0x080fe400018f16ff */
[----:B------:R-:W-:Y:S01]  /*a160*/  RED.E.ADD.F32.FTZ.RN.STRONG.GPU [R2.64+0x380], R129 ;  /* 0x000380810200798e */ /* 0x000fe2000c10e784 */
[-C--:B------:R-:W-:Y:S02]  /*a170*/  LEA.HI.X.SX32 R5, R13, R235.reuse, 0x2, P1 ;  /* 0x000000eb0d057211 */ /* 0x080fe400008f16ff */
[----:B------:R-:W-:Y:S03]  /*a180*/  IADD3 R13, R205, 0xe0, RZ ;  /* 0x000000e0cd0d7810 */ /* 0x000fe60007ffe0ff */
[----:B------:R2:W-:Y:S02]  /*a190*/  RED.E.ADD.F32.FTZ.RN.STRONG.GPU [R4.64], R130 ;  /* 0x000000820400798e */ /* 0x0005e4000c10e784 */
[C---:B------:R-:W-:Y:S03]  /*a1a0*/  IMAD.IADD R13, R239.reuse, 0x1, R13 ;  /* 0x00000001ef0d7824 */ /* 0x040fe600078e020d */
[----:B------:R-:W-:Y:S01]  /*a1b0*/  RED.E.ADD.F32.FTZ.RN.STRONG.GPU [R10.64], R131 ;  /* 0x000000830a00798e */ /* 0x000fe2000c10e784 */
[C---:B------:R-:W-:Y:S04]  /*a1c0*/  IMAD.IADD R13, R239.reuse, 0x1, R13 ;  /* 0x00000001ef0d7824 */ /* 0x040fe800078e020d */
[----:B------:R-:W-:Y:S01]  /*a1d0*/  IMAD.IADD R13, R239, 0x1, R13 ;  /* 0x00000001ef0d7824 */ /* 0x000fe200078e020d */
[----:B------:R-:W-:Y:S04]  /*a1e0*/  RED.E.ADD.F32.FTZ.RN.STRONG.GPU [R8.64], R124 ;  /* 0x0000007c0800798e */ /* 0x000fe8000c10e784 */
[CC--:B-1----:R-:W-:Y:S01]  /*a1f0*/  LEA R6, P2, R13.reuse, R234.reuse, 0x2 ;  /* 0x000000ea0d067211 */ /* 0x0c2fe200078410ff */
[----:B------:R-:W-:Y:S03]  /*a200*/  LDSM.16.MT88.4 R8, [R220] ;  /* 0x00000000dc08783b */ /* 0x000fe60000004200 */
[-C--:B------:R-:W-:Y:S05]  /*a210*/  LEA.HI.X.SX32 R7, R13, R235.reuse, 0x2, P2 ;  /* 0x000000eb0d077211 */ /* 0x080fea00010f16ff */
[----:B------:R-:W-:Y:S01]  /*a220*/  RED.E.ADD.F32.FTZ.RN.STRONG.GPU [R6.64], R125 ;  /* 0x0000007d0600798e */ /* 0x000fe2000c10e784 */
[CC--:B--2---:R-:W-:Y:S04]  /*a230*/  LEA R4, P1, R12.reuse, R234.reuse, 0x2 ;  /* 0x000000ea0c047211 */ /* 0x0c4fe800078210ff */
[-C--:B------:R-:W-:Y:S02]  /*a240*/  LEA.HI.X.SX32 R5, R12, R235.reuse, 0x2, P1 ;  /* 0x000000eb0c057211 */ /* 0x080fe400008f16ff */
[----:B------:R-:W-:Y:S01]  /*a250*/  LDSM.16.MT88.4 R12, [R226+0x28000] ;  /* 0x02800000e20c783b */ /* 0x000fe20000004200 */
[----:B------:R-:W-:Y:S01]  /*a260*/  PLOP3.LUT P1, PT, PT, PT, UP0, 0x80, 0x0 ;  /* 0x000000000000781c */ /* 0x000fe20003f2f008 */
[----:B------:R-:W-:Y:S03]  /*a270*/  @UP2 UIADD3 UR16, UP0, UR16, -0x100, URZ ;  /* 0xffffff0010102890 */ /* 0x000fe6000ff1e03f */
[----:B------:R-:W-:Y:S01]  /*a280*/  RED.E.ADD.F32.FTZ.RN.STRONG.GPU [R4.64], R126 ;  /* 0x0000007e0400798e */ /* 0x000fe2000c10e784 */
[----:B------:R-:W-:Y:S04]  /*a290*/  @UP2 UIADD3.X UR13, UR13, -0x1, URZ, UP0, !UPT ;  /* 0xffffffff0d0d2890 */ /* 0x000fe800087fe43f */
        /* <DEDUP_REMOVED lines=12> */
[C---:B------:R-:W-:Y:S04]  /*a360*/  HMMA.16816.F32.BF16 R168, R12.reuse, R84, R168 ;  /* 0x000000540ca8723c */ /* 0x040fe800000418a8 */
[C---:B---3--:R-:W-:Y:S04]  /*a370*/  LEA R2, P0, R0.reuse, R234, 0x2 ;  /* 0x000000ea00027211 */ /* 0x048fe800078010ff */
[-C--:B------:R-:W-:Y:S04]  /*a380*/  HMMA.16816.F32.BF16 R172, R12, R86.reuse, R172 ;  /* 0x000000560cac723c */ /* 0x080fe800000418ac */
[----:B------:R-:W-:Y:S02]  /*a390*/  LEA.HI.X.SX32 R3, R0, R235, 0x2, P0 ;  /* 0x000000eb00037211 */ /* 0x000fe400000f16ff */
[----:B------:R-:W-:Y:S02]  /*a3a0*/  PLOP3.LUT P0, PT, PT, PT, UP1, 0x80, 0x0 ;  /* 0x000000000000781c */ /* 0x000fe40003f0f018 */
[C---:B------:R-:W-:Y:S01]  /*a3b0*/  HMMA.16816.F32.BF16 R176, R4.reuse, R86, R176 ;  /* 0x0000005604b0723c */ /* 0x040fe200000418b0 */
[----:B------:R-:W-:Y:S03]  /*a3c0*/  LDSM.16.MT88.4 R84, [R220+0x3000] ;  /* 0x00300000dc54783b */ /* 0x000fe60000004200 */
[C---:B------:R-:W-:Y:S02]  /*a3d0*/  IADD3 R0, R220.reuse, -0x8000, RZ ;  /* 0xffff8000dc007810 */ /* 0x040fe40007ffe0ff */
[----:B------:R-:W-:Y:S01]  /*a3e0*/  RED.E.ADD.F32.FTZ.RN.STRONG.GPU [R2.64], R127 ;  /* 0x0000007f0200798e */ /* 0x000fe2000c10e784 */
[----:B------:R-:W-:Y:S01]  /*a3f0*/  @P1 IADD3 R0, R220, 0x8000, RZ ;  /* 0x00008000dc001810 */ /* 0x000fe20007ffe0ff */
        /* <DEDUP_REMOVED lines=72> */
[----:B------:R-:W-:Y:S01]  /*a880*/  F2FP.BF16.PACK_AB R13, R13, R84 ;  /* 0x000000540d0d723e */ /* 0x000fe200000010ff */
[----:B------:R-:W-:Y:S01]  /*a890*/  FMUL.FTZ R15, R55, c[0x0][0x2dc] ;  /* 0x0000b700370f7a20 */ /* 0x000fe20000410000 */
[----:B------:R-:W-:Y:S01]  /*a8a0*/  PLOP3.LUT P0, PT, PT, PT, UP0, 0x80, 0x0 ;  /* 0x000000000000781c */ /* 0x000fe20003f0f008 */
[----:B------:R-:W-:Y:S01]  /*a8b0*/  FMUL.FTZ R134, R134, c[0x0][0x2e0] ;  /* 0x0000b80086867a20 */ /* 0x000fe20000410000 */
[----:B------:R-:W-:Y:S01]  /*a8c0*/  F2FP.BF16.PACK_AB R59, R59, R132 ;  /* 0x000000843b3b723e */ /* 0x000fe200000010ff */
[----:B------:R-:W-:Y:S01]  /*a8d0*/  BAR.SYNC.DEFER_BLOCKING 0x0 ;  /* 0x0000000000007b1d */ /* 0x000fe20000010000 */
[----:B------:R-:W-:Y:S01]  /*a8e0*/  FMUL.FTZ R58, R135, c[0x0][0x2e0] ;  /* 0x0000b800873a7a20 */ /* 0x000fe20000410000 */
[----:B------:R-:W-:Y:S01]  /*a8f0*/  @UP0 UIADD3 UR8, UR22, UR30, URZ ;  /* 0x0000001e16080290 */ /* 0x000fe2000fffe03f */
[----:B------:R-:W-:Y:S02]  /*a900*/  FMUL.FTZ R86, R54, c[0x0][0x2dc] ;  /* 0x0000b70036567a20 */ /* 0x000fe40000410000 */
        /* <DEDUP_REMOVED lines=9> */
[----:B------:R-:W-:Y:S01]  /*a9a0*/  @UP0 UIMAD UR14, UR8, UR11, UR7 ;  /* 0x0000000b080e02a4 */ /* 0x000fe2000f8e0207 */
[----:B------:R-:W-:-:S02]  /*a9b0*/  FMUL.FTZ R85, R56, c[0x0][0x2dc] ;  /* 0x0000b70038557a20 */ /* 0x000fc40000410000 */
        /* <DEDUP_REMOVED lines=8> */
[----:B------:R-:W-:Y:S02]  /*aa40*/  FMUL.FTZ R56, R139, c[0x0][0x2e0] ;  /* 0x0000b8008b387a20 */ /* 0x000fe40000410000 */
        /* <DEDUP_REMOVED lines=242> */
.L_x_934:
        /* <DEDUP_REMOVED lines=18> */
.L_x_935:
[----:B-1----:R-:W2:Y:S01]  /*ba90*/  LDL R0, [R1+0xa8] ;  /* 0x0000a80001007983 */ /* 0x002ea20000100800 */
[----:B------:R-:W-:Y:S02]  /*baa0*/  USHF.L.U32 UR6, UR23, 0x6, URZ ;  /* 0x0000000617067899 */ /* 0x000fe4000800063f */
[----:B------:R-:W-:Y:S01]  /*bab0*/  ULDC.64 UR8, c[0x0][0x3a0] ;  /* 0x0000e80000087ab9 */ /* 0x000fe20000000a00 */
[----:B------:R1:W5:Y:S04]  /*bac0*/  LDL R80, [R1+0x4] ;  /* 0x0000040001507983 */ /* 0x0003680000100800 */
[----:B------:R1:W5:Y:S04]  /*bad0*/  LDL R79, [R1] ;  /* 0x00000000014f7983 */ /* 0x0003680000100800 */
[----:B------:R1:W5:Y:S04]  /*bae0*/  LDL R78, [R1+0x8] ;  /* 0x00000800014e7983 */ /* 0x0003680000100800 */
[----:B------:R-:W3:Y:S01]  /*baf0*/  S2R R7, SR_TID.X ;  /* 0x0000000000077919 */ /* 0x000ee20000002100 */
[----:B------:R-:W-:-:S04]  /*bb00*/  USHF.R.S32.HI UR10, URZ, 0x1f, UR6 ;  /* 0x0000001f3f0a7899 */ /* 0x000fc80008011406 */
[----:B------:R-:W-:Y:S01]  /*bb10*/  UIMAD UR7, UR10, UR8, URZ ;  /* 0x000000080a0772a4 */ /* 0x000fe2000f8e023f */
[--C-:B------:R-:W-:Y:S01]  /*bb20*/  SHF.R.S32.HI R5, RZ, 0x1f, R244.reuse ;  /* 0x0000001fff057819 */ /* 0x100fe200000114f4 */
[----:B------:R-:W-:Y:S02]  /*bb30*/  IMAD.U32 R11, RZ, RZ, UR6 ;  /* 0x00000006ff0b7e24 */ /* 0x000fe4000f8e00ff */
[----:B------:R-:W-:Y:S01]  /*bb40*/  UIMAD UR7, UR6, UR9, UR7 ;  /* 0x00000009060772a4 */ /* 0x000fe2000f8e0207 */
[----:B------:R-:W-:Y:S02]  /*bb50*/  IMAD.MOV.U32 R4, RZ, RZ, R244 ;  /* 0x000000ffff047224 */ /* 0x000fe400078e00f4 */
[----:B------:R-:W-:Y:S02]  /*bb60*/  ULDC.64 UR8, c[0x0][0x3b8] ;  /* 0x0000ee0000087ab9 */ /* 0x000fe40000000a00 */
[----:B------:R-:W-:-:S04]  /*bb70*/  IMAD.WIDE.U32 R2, R11, c[0x0][0x3a0], R4 ;  /* 0x0000e8000b027a25 */ /* 0x000fc800078e0004 */
[----:B------:R-:W-:Y:S01]  /*bb80*/  IMAD.U32 R6, RZ, RZ, UR7 ;  /* 0x00000007ff067e24 */ /* 0x000fe2000f8e00ff */
[----:B------:R-:W-:Y:S01]  /*bb90*/  UIMAD UR7, UR23, -0x40, UR18 ;  /* 0xffffffc0170778a4 */ /* 0x000fe2000f8e0212 */
[----:B------:R-:W-:Y:S01]  /*bba0*/  BAR.SYNC.DEFER_BLOCKING 0x0 ;  /* 0x0000000000007b1d */ /* 0x000fe20000010000 */
[----:B------:R-:W-:Y:S01]  /*bbb0*/  IADD3 R2, P0, R2, UR13, RZ ;  /* 0x0000000d02027c10 */ /* 0x000fe2000ff1e0ff */
[----:B------:R-:W-:-:S03]  /*bbc0*/  UIMAD UR8, UR60, UR8, URZ ;  /* 0x000000083c0872a4 */ /* 0x000fc6000f8e023f */
[----:B------:R-:W-:Y:S01]  /*bbd0*/  IADD3.X R3, R3, UR14, R6, P0, !PT ;  /* 0x0000000e03037c10 */ /* 0x000fe200087fe406 */
[----:B------:R-:W-:Y:S01]  /*bbe0*/  IMAD.U32 R6, RZ, RZ, UR35 ;  /* 0x00000023ff067e24 */ /* 0x000fe2000f8e00ff */
[----:B------:R-:W-:Y:S01]  /*bbf0*/  UIMAD UR8, UR35, UR9, UR8 ;  /* 0x00000009230872a4 */ /* 0x000fe2000f8e0208 */
[----:B------:R-:W-:Y:S01]  /*bc00*/  BSSY B0, `(.L_x_936) ;  /* 0x000002a000007945 */ /* 0x000fe20003800000 */
[----:B--2---:R-:W-:-:S05]  /*bc10*/  IMAD.SHL.U32 R8, R0, 0x2, RZ ;  /* 0x0000000200087824 */ /* 0x004fca00078e00ff */
[----:B------:R1:W2:Y:S04]  /*bc20*/  LDS.128 R40, [R8+0x19000] ;  /* 0x0190000008287984 */ /* 0x0002a80000000c00 */
[----:B------:R1:W4:Y:S04]  /*bc30*/  LDS.128 R36, [R8+0x1b000] ;  /* 0x01b0000008247984 */ /* 0x0003280000000c00 */
        /* <DEDUP_REMOVED lines=10> */
[----:B---3--:R-:W-:-:S04]  /*bce0*/  SHF.R.S32.HI R0, RZ, 0x1f, R7 ;  /* 0x0000001fff007819 */ /* 0x008fc80000011407 */
[----:B------:R-:W-:-:S04]  /*bcf0*/  LEA.HI R0, R0, R7, RZ, 0x3 ;  /* 0x0000000700007211 */ /* 0x000fc800078f18ff */
[----:B------:R-:W-:-:S04]  /*bd00*/  SHF.R.S32.HI R0, RZ, 0x3, R0 ;  /* 0x00000003ff007819 */ /* 0x000fc80000011400 */
[----:B------:R-:W-:Y:S01]  /*bd10*/  ISETP.GE.AND P5, PT, R0, UR7, PT ;  /* 0x0000000700007c0c */ /* 0x000fe2000bfa6270 */
[----:B------:R-:W-:Y:S01]  /*bd20*/  IMAD.WIDE.U32 R6, R6, c[0x0][0x3b8], R2 ;  /* 0x0000ee0006067a25 */ /* 0x000fe200078e0002 */
[----:B------:R-:W-:-:S04]  /*bd30*/  SHF.R.S32.HI R76, RZ, 0x1f, R0 ;  /* 0x0000001fff4c7819 */ /* 0x000fc80000011400 */
[----:B------:R-:W-:-:S07]  /*bd40*/  IADD3 R10, R7, UR8, RZ ;  /* 0x00000008070a7c10 */ /* 0x000fce000fffe0ff */
[----:B------:R-:W-:Y:S05]  /*bd50*/  @P5 BRA `(.L_x_937) ;  /* 0x0000014000005947 */ /* 0x000fea0003800000 */
[----:B--2-4-:R-:W-:Y:S01]  /*bd60*/  ISETP.GE.AND P3, PT, R244, c[0x0][0x220], PT ;  /* 0x00008800f4007a0c */ /* 0x014fe20003f66270 */
[----:B------:R-:W2:Y:S01]  /*bd70*/  LDS.128 R24, [R8+0x1a000] ;  /* 0x01a0000008187984 */ /* 0x000ea20000000c00 */
[----:B------:R-:W-:Y:S01]  /*bd80*/  IMAD.MOV.U32 R2, RZ, RZ, R6 ;  /* 0x000000ffff027224 */ /* 0x000fe200078e0006 */
[----:B-----5:R-:W-:Y:S01]  /*bd90*/  ISETP.GE.AND P2, PT, R80, c[0x0][0x220], PT ;  /* 0x0000880050007a0c */ /* 0x020fe20003f46270 */
[----:B------:R-:W-:Y:S01]  /*bda0*/  IMAD.MOV.U32 R3, RZ, RZ, R10 ;  /* 0x000000ffff037224 */ /* 0x000fe200078e000a */
[----:B------:R-:W3:Y:S01]  /*bdb0*/  LDS.128 R20, [R8+0x1c000] ;  /* 0x01c0000008147984 */ /* 0x000ee20000000c00 */
[----:B------:R-:W-:Y:S01]  /*bdc0*/  IMAD R77, R76, c[0x0][0x3a0], RZ ;  /* 0x0000e8004c4d7a24 */ /* 0x000fe200078e02ff */
[----:B------:R-:W-:Y:S02]  /*bdd0*/  ISETP.GE.AND P1, PT, R79, c[0x0][0x220], PT ;  /* 0x000088004f007a0c */ /* 0x000fe40003f26270 */
[----:B------:R-:W-:Y:S01]  /*bde0*/  LDS.128 R12, [R8+0x1e000] ;  /* 0x01e00000080c7984 */ /* 0x000fe20000000c00 */
[----:B------:R-:W-:-:S03]  /*bdf0*/  ISETP.GE.AND P0, PT, R78, c[0x0][0x220], PT ;  /* 0x000088004e007a0c */ /* 0x000fc60003f06270 */
[----:B------:R4:W1:Y:S02]  /*be00*/  @!P3 LDS.128 R16, [R8+0x18000] ;  /* 0x018000000810b984 */ /* 0x0008640000000c00 */
[----:B-1--4-:R-:W-:-:S04]  /*be10*/  IMAD.WIDE.U32 R8, R0, c[0x0][0x3a0], R2 ;  /* 0x0000e80000087a25 */ /* 0x012fc800078e0002 */
[----:B------:R-:W-:-:S04]  /*be20*/  IMAD R2, R0, c[0x0][0x3a4], R77 ;  /* 0x0000e90000027a24 */ /* 0x000fc800078e024d */
[----:B------:R-:W-:Y:S01]  /*be30*/  IMAD.IADD R3, R2, 0x1, R9 ;  /* 0x0000000102037824 */ /* 0x000fe200078e0209 */
[----:B------:R-:W-:-:S04]  /*be40*/  LEA R2, P4, R8, c[0x0][0x340], 0x1 ;  /* 0x0000d00008027a11 */ /* 0x000fc800078808ff */
[----:B------:R-:W-:-:S05]  /*be50*/  LEA.HI.X R3, R8, c[0x0][0x344], R3, 0x1, P4 ;  /* 0x0000d10008037a11 */ /* 0x000fca00020f0c03 */
[----:B--2---:R1:W-:Y:S04]  /*be60*/  @!P2 STG.E.128 [R2.64+0x80], R24 ;  /* 0x000080180200a986 */ /* 0x0043e8000c101d04 */
[----:B---3--:R1:W-:Y:S04]  /*be70*/  @!P1 STG.E.128 [R2.64+0x100], R20 ;  /* 0x0001001402009986 */ /* 0x0083e8000c101d04 */
[----:B------:R1:W-:Y:S04]  /*be80*/  @!P3 STG.E.128 [R2.64], R16 ;  /* 0x000000100200b986 */ /* 0x0003e8000c101d04 */
[----:B------:R1:W-:Y:S02]  /*be90*/  @!P0 STG.E.128 [R2.64+0x180], R12 ;  /* 0x0001800c02008986 */ /* 0x0003e4000c101d04 */
.L_x_937:
[----:B--2-4-:R-:W-:Y:S05]  /*bea0*/  BSYNC B0 ;  /* 0x0000000000007941 */ /* 0x014fea0003800000 */
.L_x_936:
[----:B-1----:R-:W-:Y:S01]  /*beb0*/  IADD3 R2, R0, 0x20, RZ ;  /* 0x0000002000027810 */ /* 0x002fe20007ffe0ff */
        /* <DEDUP_REMOVED lines=20> */
.L_x_939:
[----:B------:R-:W-:Y:S05]  /*c000*/  BSYNC B0 ;  /* 0x0000000000007941 */ /* 0x000fea0003800000 */
.L_x_938:
        /* <DEDUP_REMOVED lines=18> */
[----:B-----5:R-:W-:Y:S01]  /*c130*/  ISETP.GE.AND P2, PT, R80, c[0x0][0x220], PT ;  /* 0x0000880050007a0c */ /* 0x020fe20003f46270 */
        /* <DEDUP_REMOVED lines=12> */
.L_x_941:
[----:B------:R-:W-:Y:S05]  /*c200*/  BSYNC B0 ;  /* 0x0000000000007941 */ /* 0x000fea0003800000 */
.L_x_940:
[----:B------:R-:W-:Y:S05]  /*c210*/  @P4 BRA `(.L_x_912) ;  /* 0x0000012000004947 */ /* 0x000fea0003800000 */
[----:B------:R-:W-:Y:S01]  /*c220*/  IADD3 R0, P0, R0, 0x20, RZ ;  /* 0x0000002000007810 */ /* 0x000fe20007f1e0ff */
[----:B-1----:R-:W-:Y:S01]  /*c230*/  IMAD.MOV.U32 R3, RZ, RZ, R8 ;  /* 0x000000ffff037224 */ /* 0x002fe200078e0008 */
[----:B------:R-:W-:-:S02]  /*c240*/  ISETP.GE.AND P3, PT, R244, c[0x0][0x220], PT ;  /* 0x00008800f4007a0c */ /* 0x000fc40003f66270 */
[----:B-----5:R-:W-:Y:S01]  /*c250*/  ISETP.GE.AND P2, PT, R80, c[0x0][0x220], PT ;  /* 0x0000880050007a0c */ /* 0x020fe20003f46270 */
        /* <DEDUP_REMOVED lines=14> */
.L_x_912:
[----:B------:R-:W-:Y:S05]  /*c340*/  BSYNC B1 ;  /* 0x0000000000017941 */ /* 0x000fea0003800000 */
.L_x_898:
        /* <DEDUP_REMOVED lines=12> */
.L_x_942:
[----:B------:R-:W-:Y:S05]  /*c410*/  EXIT ;  /* 0x000000000000794d */ /* 0x000fea0003800000 */
.L_x_944:
        /* <DEDUP_REMOVED lines=14> */
.L_x_1044:


//--------------------- .text._ZN5flash44flash_bwd_dq_dk_dv_loop_seqk_parallel_kernelI23Flash_bwd_kernel_traitsILi256ELi64ELi64ELi8ELi4ELi2ELi2ELb0ELb0EN7cutlass10bfloat16_tE19Flash_kernel_traitsILi256ELi64ELi64ELi8ES3_EELb0ELb1ELb0ELb1ELb0ELb0ELb1EEEvNS_16Flash_bwd_paramsE --------------------------
	.section	.text._ZN5flash44flash_bwd_dq_dk_dv_loop_seqk_parallel_kernelI23Flash_bwd_kernel_traitsILi256ELi64ELi64ELi8ELi4ELi2ELi2ELb0ELb0EN7cutlass10bfloat16_tE19Flash_kernel_traitsILi256ELi64ELi64ELi8ES3_EELb0ELb1ELb0ELb1ELb0ELb0ELb1EEEvNS_16Flash_bwd_paramsE,"ax",@progbits
	.sectioninfo	@"SHI_REGISTERS=255"
	.align	128
        .global         _ZN5flash44flash_bwd_dq_dk_dv_loop_seqk_parallel_kernelI23Flash_bwd_kernel_traitsILi256ELi64ELi64ELi8ELi4ELi2ELi2ELb0ELb0EN7cutlass10bfloat16_tE19Flash_kernel_traitsILi256ELi64ELi64ELi8ES3_EELb0ELb1ELb0ELb1ELb0ELb0ELb1EEEvNS_16Flash_bwd_paramsE
        .type           _ZN5flash44flash_bwd_dq_dk_dv_loop_seqk_parallel_kernelI23Flash_bwd_kernel_traitsILi256ELi64ELi64ELi8ELi4ELi2ELi2ELb0ELb0EN7cutlass10bfloat16_tE19Flash_kernel_traitsILi256ELi64ELi64ELi8ES3_EELb0ELb1ELb0ELb1ELb0ELb0ELb1EEEvNS_16Flash_bwd_paramsE,@function
        .size           _ZN5flash44flash_bwd_dq_dk_dv_loop_seqk_parallel_kernelI23Flash_bwd_kernel_traitsILi256ELi64ELi64ELi8ELi4ELi2ELi2ELb0ELb0EN7cutlass10bfloat16_tE19Flash_kernel_traitsILi256ELi64ELi64ELi8ES3_EELb0ELb1ELb0ELb1ELb0ELb0ELb1EEEvNS_16Flash_bwd_paramsE,(.L_x_1045 - _ZN5flash44flash_bwd_dq_dk_dv_loop_seqk_parallel_kernelI23Flash_bwd_kernel_traitsILi256ELi64ELi64ELi8ELi4ELi2ELi2ELb0ELb0EN7cutlass10bfloat16_tE19Flash_kernel_traitsILi256ELi64ELi64ELi8ES3_EELb0ELb1ELb0ELb1ELb0ELb0ELb1EEEvNS_16Flash_bwd_paramsE)
        .other          _ZN5flash44flash_bwd_dq_dk_dv_loop_seqk_parallel_kernelI23Flash_bwd_kernel_traitsILi256ELi64ELi64ELi8ELi4ELi2ELi2ELb0ELb0EN7cutlass10bfloat16_tE19Flash_kernel_traitsILi256ELi64ELi64ELi8ES3_EELb0ELb1ELb0ELb1ELb0ELb0ELb1EEEvNS_16Flash_bwd_paramsE,@"STO_CUDA_ENTRY STV_DEFAULT"
_ZN5flash44flash_bwd_dq_dk_dv_loop_seqk_parallel_kernelI23Flash_bwd_kernel_traitsILi256ELi64ELi64ELi8ELi4ELi2ELi2ELb0ELb0EN7cutlass10bfloat16_tE19Flash_kernel_traitsILi256ELi64ELi64ELi8ES3_EELb0ELb1ELb0ELb1ELb0ELb0ELb1EEEvNS_16Flash_bwd_paramsE:
.text._ZN5flash44flash_bwd_dq_dk_dv_loop_seqk_parallel_kernelI23Flash_bwd_kernel_traitsILi256ELi64ELi64ELi8ELi4ELi2ELi2ELb0ELb0EN7cutlass10bfloat16_tE19Flash_kernel_traitsILi256ELi64ELi64ELi8ES3_EELb0ELb1ELb0ELb1ELb0ELb0ELb1EEEvNS_16Flash_bwd_paramsE:
        /* <DEDUP_REMOVED lines=180> */
.L_x_991:
        /* <DEDUP_REMOVED lines=66> */
.L_x_945:
        /* <DEDUP_REMOVED lines=59> */
.L_x_947:
        /* <DEDUP_REMOVED lines=43> */
.L_x_948:
        /* <DEDUP_REMOVED lines=45> */
.L_x_949:
[----:B------:R-:W-:-:S04]  /*1890*/  UMOV UR11, UR51 ;  /* 0x00000033000b7c82 */ /* 0x000fc80008000000 */
.L_x_950:
        /* <DEDUP_REMOVED lines=98> */
.L_x_952:
        /* <DEDUP_REMOVED lines=18> */
.L_x_953:
        /* <DEDUP_REMOVED lines=35> */
.L_x_955:
[----:B------:R-:W-:Y:S05]  /*2210*/  BSYNC B0 ;  /* 0x0000000000007941 */ /* 0x000fea0003800000 */
.L_x_954:
        /* <DEDUP_REMOVED lines=21> */
.L_x_957:
[----:B------:R-:W-:Y:S05]  /*2370*/  BSYNC B0 ;  /* 0x0000000000007941 */ /* 0x000fea0003800000 */
.L_x_956:
        /* <DEDUP_REMOVED lines=31> */
.L_x_959:
[----:B------:R-:W-:Y:S05]  /*2570*/  BSYNC B0 ;  /* 0x0000000000007941 */ /* 0x000fea0003800000 */
.L_x_958:
        /* <DEDUP_REMOVED lines=20> */
.L_x_951:
        /* <DEDUP_REMOVED lines=56> */
.L_x_962:
[----:B------:R-:W-:Y:S05]  /*2a40*/  BSYNC B0 ;  /* 0x0000000000007941 */ /* 0x000fea0003800000 */
.L_x_961:
        /* <DEDUP_REMOVED lines=48> */
.L_x_964:
[----:B------:R-:W-:Y:S05]  /*2d50*/  BSYNC B0 ;  /* 0x0000000000007941 */ /* 0x000fea0003800000 */
.L_x_963:
        /* <DEDUP_REMOVED lines=23> */
.L_x_966:
        /* <DEDUP_REMOVED lines=50> */
.L_x_967:
[----:B------:R-:W-:Y:S05]  /*31f0*/  BSYNC B0 ;  /* 0x0000000000007941 */ /* 0x000fea0003800000 */
.L_x_965:
        /* <DEDUP_REMOVED lines=21> */
.L_x_969:
        /* <DEDUP_REMOVED lines=49> */
.L_x_970:
[----:B------:R-:W-:Y:S05]  /*3660*/  BSYNC B0 ;  /* 0x0000000000007941 */ /* 0x000fea0003800000 */
.L_x_968:
        /* <DEDUP_REMOVED lines=83> */
.L_x_972:
[----:B------:R-:W-:Y:S05]  /*3ba0*/  BSYNC B0 ;  /* 0x0000000000007941 */ /* 0x000fea0003800000 */
.L_x_971:
        /* <DEDUP_REMOVED lines=55> */
.L_x_974:
[----:B------:R-:W-:Y:S05]  /*3f20*/  BSYNC B0 ;  /* 0x0000000000007941 */ /* 0x000fea0003800000 */
.L_x_973:
        /* <DEDUP_REMOVED lines=62> */
.L_x_976:
[----:B------:R-:W-:Y:S05]  /*4310*/  BSYNC B0 ;  /* 0x0000000000007941 */ /* 0x000fea0003800000 */
.L_x_975:
        /* <DEDUP_REMOVED lines=54> */
.L_x_978:
[----:B------:R-:W-:Y:S05]  /*4680*/  BSYNC B0 ;  /* 0x0000000000007941 */ /* 0x000fea0003800000 */
.L_x_977:
        /* <DEDUP_REMOVED lines=196> */
.L_x_981:
[----:B---3--:R-:W2:Y:S01]  /*52d0*/  LDL R0, [R1+0x94] ;  /* 0x0000940001007983 */ /* 0x008ea20000100800 */
[----:B------:R-:W-:Y:S01]  /*52e0*/  USHF.L.U32 UR8, UR23, 0x6, URZ ;  /* 0x0000000617087899 */ /* 0x000fe2000800063f */
[----:B------:R-:W-:Y:S01]  /*52f0*/  MOV R129, c[0x0][0x22c] ;  /* 0x00008b0000817a02 */ /* 0x000fe20000000f00 */
[----:B------:R-:W-:Y:S02]  /*5300*/  USHF.L.U32 UR9, UR7, 0x6, URZ ;  /* 0x0000000607097899 */ /* 0x000fe4000800063f */
[----:B------:R-:W0:Y:S01]  /*5310*/  LDGDEPBAR ;  /* 0x00000000000079af */ /* 0x000e220000000000 */
[----:B------:R-:W-:Y:S01]  /*5320*/  UIADD3 UR10, UR17, 0x40, UR8 ;  /* 0x00000040110a7890 */ /* 0x000fe2000fffe008 */
[----:B------:R-:W-:Y:S01]  /*5330*/  IMAD R129, R129, c[0x0][0x1c0], RZ ;  /* 0x0000700081817a24 */ /* 0x000fe200078e02ff */
[----:B------:R-:W-:Y:S02]  /*5340*/  UIADD3 UR8, UR8, 0x40, URZ ;  /* 0x0000004008087890 */ /* 0x000fe4000fffe03f */
[----:B------:R-:W3:Y:S01]  /*5350*/  LDL R124, [R1+0x90] ;  /* 0x00009000017c7983 */ /* 0x000ee20000100800 */
[----:B------:R-:W-:Y:S01]  /*5360*/  UIADD3 UR10, UR10, -UR16, URZ ;  /* 0x800000100a0a7290 */ /* 0x000fe2000fffe03f */
[----:B------:R-:W-:Y:S03]  /*5370*/  LEA R129, -R129, RZ, 0x6 ;  /* 0x000000ff81817211 */ /* 0x000fe600078e31ff */
[----:B------:R-:W4:Y:S01]  /*5380*/  LDL R122, [R1+0x60] ;  /* 0x00006000017a7983 */ /* 0x000f220000100800 */
[----:B------:R-:W-:Y:S04]  /*5390*/  UISETP.GE.AND UP0, UPT, UR9, UR10, UPT ;  /* 0x0000000a0900728c */ /* 0x000fe8000bf06270 */
[----:B------:R-:W5:Y:S01]  /*53a0*/  LDL R218, [R1] ;  /* 0x0000000001da7983 */ /* 0x000f620000100800 */
[----:B------:R-:W-:Y:S04]  /*53b0*/  UISETP.LT.AND UP0, UPT, UR8, UR16, UP0 ;  /* 0x000000100800728c */ /* 0x000fe80008701270 */
[----:B------:R-:W3:Y:S05]  /*53c0*/  LDL R121, [R1+0x8] ;  /* 0x0000080001797983 */ /* 0x000eea0000100800 */
[----:B------:R-:W3:Y:S05]  /*53d0*/  LDL R120, [R1+0x64] ;  /* 0x0000640001787983 */ /* 0x000eea0000100800 */
[----:B------:R-:W3:Y:S05]  /*53e0*/  LDL R119, [R1+0xc] ;  /* 0x00000c0001777983 */ /* 0x000eea0000100800 */
[----:B------:R-:W3:Y:S05]  /*53f0*/  LDL R123, [R1+0x4] ;  /* 0x00000400017b7983 */ /* 0x000eea0000100800 */
        /* <DEDUP_REMOVED lines=15> */
[----:B------:R-:W-:Y:S01]  /*54f0*/  LDSM.16.M88.4 R84, [R224+0x18800] ;  /* 0x01880000e054783b */ /* 0x000fe20000000200 */
[----:B--2---:R-:W-:Y:S02]  /*5500*/  R2P PR, R0, 0x6 ;  /* 0x0000000600007804 */ /* 0x004fe40000000000 */
[----:B------:R-:W-:Y:S01]  /*5510*/  PLOP3.LUT P0, PT, PT, PT, UP0, 0x80, 0x0 ;  /* 0x000000000000781c */ /* 0x000fe20003f0f008 */
[----:B------:R-:W-:Y:S02]  /*5520*/  UISETP.GT.AND UP0, UPT, UR7, UR15, UPT ;  /* 0x0000000f0700728c */ /* 0x000fe4000bf04270 */
[----:B------:R-:W-:Y:S02]  /*5530*/  SEL R116, R233, 0xffffffe0, !P1 ;  /* 0xffffffe0e9747807 */ /* 0x000fe40004800000 */
[----:B------:R-:W-:Y:S03]  /*5540*/  SEL R217, R232, 0xffffffc0, !P2 ;  /* 0xffffffc0e8d97807 */ /* 0x000fe60005000000 */
[C---:B------:R-:W-:Y:S02]  /*5550*/  IADD3 R3, R225.reuse, R116, RZ ;  /* 0x00000074e1037210 */ /* 0x040fe40007ffe0ff */
[-C--:B------:R-:W-:Y:S02]  /*5560*/  IADD3 R2, R225, R217.reuse, RZ ;  /* 0x000000d9e1027210 */ /* 0x080fe40007ffe0ff */
[----:B------:R-:W-:Y:S01]  /*5570*/  IADD3 R0, R3, R217, RZ ;  /* 0x000000d903007210 */ /* 0x000fe20007ffe0ff */
[----:B------:R-:W1:Y:S05]  /*5580*/  LDSM.16.M88.4 R88, [R3] ;  /* 0x000000000358783b */ /* 0x000e6a0000000200 */
[----:B------:R-:W2:Y:S01]  /*5590*/  LDSM.16.M88.4 R100, [R2] ;  /* 0x000000000264783b */ /* 0x000ea20000000200 */
[C---:B-----5:R-:W-:Y:S04]  /*55a0*/  FSETP.NEU.FTZ.AND P1, PT, R218.reuse, -INF , PT ;  /* 0xff800000da00780b */ /* 0x060fe80003f3d000 */
[----:B------:R-:W5:Y:S01]  /*55b0*/  LDSM.16.M88.4 R108, [R0] ;  /* 0x00000000006c783b */ /* 0x000f620000000200 */
[C---:B-1----:R-:W-:Y:S08]  /*55c0*/  HMMA.16816.F32.BF16 R4, R88.reuse, R92, R4 ;  /* 0x0000005c5804723c */ /* 0x042ff00000041804 */
[C---:B------:R-:W-:Y:S01]  /*55d0*/  HMMA.16816.F32.BF16 R8, R88.reuse, R94, R8 ;  /* 0x0000005e5808723c */ /* 0x040fe20000041808 */
[----:B------:R-:W-:Y:S07]  /*55e0*/  LDSM.16.M88.4 R92, [R225+0x2000] ;  /* 0x00200000e15c783b */ /* 0x000fee0000000200 */
[C---:B------:R-:W-:Y:S08]  /*55f0*/  HMMA.16816.F32.BF16 R12, R88.reuse, R96, R12 ;  /* 0x00000060580c723c */ /* 0x040ff0000004180c */
[----:B------:R-:W-:Y:S01]  /*5600*/  HMMA.16816.F32.BF16 R16, R88, R98, R16 ;  /* 0x000000625810723c */ /* 0x000fe20000041810 */
[----:B------:R-:W1:Y:S05]  /*5610*/  LDSM.16.M88.4 R88, [R223+0x18800] ;  /* 0x01880000df58783b */ /* 0x000e6a0000000200 */
[----:B------:R-:W1:Y:S02]  /*5620*/  LDSM.16.M88.4 R96, [R221+0x1a000] ;  /* 0x01a00000dd60783b */ /* 0x000e640000000200 */
[C---:B--2---:R-:W-:Y:S08]  /*5630*/  HMMA.16816.F32.BF16 R4, R100.reuse, R104, R4 ;  /* 0x000000686404723c */ /* 0x044ff00000041804 */
[C---:B------:R-:W-:Y:S01]  /*5640*/  HMMA.16816.F32.BF16 R8, R100.reuse, R106, R8 ;  /* 0x0000006a6408723c */ /* 0x040fe20000041808 */
[----:B------:R-:W-:Y:S07]  /*5650*/  LDSM.16.M88.4 R104, [R222+0x1a000] ;  /* 0x01a00000de68783b */ /* 0x000fee0000000200 */
[C---:B------:R-:W-:Y:S08]  /*5660*/  HMMA.16816.F32.BF16 R12, R100.reuse, R84, R12 ;  /* 0x00000054640c723c */ /* 0x040ff0000004180c */
[----:B------:R-:W-:Y:S01]  /*5670*/  HMMA.16816.F32.BF16 R16, R100, R86, R16 ;  /* 0x000000566410723c */ /* 0x000fe20000041810 */
[----:B------:R-:W2:Y:S05]  /*5680*/  LDSM.16.M88.4 R84, [R221+0x1a800] ;  /* 0x01a80000dd54783b */ /* 0x000eaa0000000200 */
[----:B------:R-:W2:Y:S02]  /*5690*/  LDSM.16.M88.4 R100, [R3+0x2000] ;  /* 0x002000000364783b */ /* 0x000ea40000000200 */
[C---:B-----5:R-:W-:Y:S08]  /*56a0*/  HMMA.16816.F32.BF16 R4, R108.reuse, R112, R4 ;  /* 0x000000706c04723c */ /* 0x060ff00000041804 */
[C---:B------:R-:W-:Y:S01]  /*56b0*/  HMMA.16816.F32.BF16 R8, R108.reuse, R114, R8 ;  /* 0x000000726c08723c */ /* 0x040fe20000041808 */
[----:B------:R-:W-:Y:S07]  /*56c0*/  LDSM.16.M88.4 R112, [R224+0x1a000] ;  /* 0x01a00000e070783b */ /* 0x000fee0000000200 */
[C---:B-1----:R-:W-:Y:S08]  /*56d0*/  HMMA.16816.F32.BF16 R12, R108.reuse, R88, R12 ;  /* 0x000000586c0c723c */ /* 0x042ff0000004180c */
[----:B------:R-:W-:Y:S01]  /*56e0*/  HMMA.16816.F32.BF16 R16, R108, R90, R16 ;  /* 0x0000005a6c10723c */ /* 0x000fe20000041810 */
[----:B------:R-:W1:Y:S05]  /*56f0*/  LDSM.16.M88.4 R88, [R222+0x1a800] ;  /* 0x01a80000de58783b */ /* 0x000e6a0000000200 */
[----:B------:R-:W5:Y:S02]  /*5700*/  LDSM.16.M88.4 R108, [R2+0x2000] ;  /* 0x00200000026c783b */ /* 0x000f640000000200 */
[C---:B------:R-:W-:Y:S08]  /*5710*/  HMMA.16816.F32.BF16 R4, R92.reuse, R96, R4 ;  /* 0x000000605c04723c */ /* 0x040ff00000041804 */
[C---:B------:R-:W-:Y:S01]  /*5720*/  HMMA.16816.F32.BF16 R8, R92.reuse, R98, R8 ;  /* 0x000000625c08723c */ /* 0x040fe20000041808 */
[----:B------:R-:W-:Y:S07]  /*5730*/  LDSM.16.M88.4 R96, [R223+0x1a000] ;  /* 0x01a00000df60783b */ /* 0x000fee0000000200 */
[C---:B--2---:R-:W-:Y:S08]  /*5740*/  HMMA.16816.F32.BF16 R12, R92.reuse, R84, R12 ;  /* 0x000000545c0c723c */ /* 0x044ff0000004180c */
[----:B------:R-:W-:Y:S01]  /*5750*/  HMMA.16816.F32.BF16 R16, R92, R86, R16 ;  /* 0x000000565c10723c */ /* 0x000fe20000041810 */
[----:B------:R-:W2:Y:S05]  /*5760*/  LDSM.16.M88.4 R84, [R224+0x1a800] ;  /* 0x01a80000e054783b */ /* 0x000eaa0000000200 */
[----:B------:R-:W2:Y:S02]  /*5770*/  LDSM.16.M88.4 R92, [R0+0x2000] ;  /* 0x00200000005c783b */ /* 0x000ea40000000200 */
[C---:B------:R-:W-:Y:S08]  /*5780*/  HMMA.16816.F32.BF16 R4, R100.reuse, R104, R4 ;  /* 0x000000686404723c */ /* 0x040ff00000041804 */
[C---:B------:R-:W-:Y:S01]  /*5790*/  HMMA.16816.F32.BF16 R8, R100.reuse, R106, R8 ;  /* 0x0000006a6408723c */ /* 0x040fe20000041808 */
[----:B------:R-:W-:Y:S07]  /*57a0*/  LDSM.16.M88.4 R104, [R221+0x1c000] ;  /* 0x01c00000dd68783b */ /* 0x000fee0000000200 */
[C---:B-1----:R-:W-:Y:S08]  /*57b0*/  HMMA.16816.F32.BF16 R12, R100.reuse, R88, R12 ;  /* 0x00000058640c723c */ /* 0x042ff0000004180c */
[----:B------:R-:W-:Y:S01]  /*57c0*/  HMMA.16816.F32.BF16 R16, R100, R90, R16 ;  /* 0x0000005a6410723c */ /* 0x000fe20000041810 */
[----:B------:R-:W1:Y:S05]  /*57d0*/  LDSM.16.M88.4 R88, [R223+0x1a800] ;  /* 0x01a80000df58783b */ /* 0x000e6a0000000200 */
[----:B------:R-:W1:Y:S02]  /*57e0*/  LDSM.16.M88.4 R100, [R225+0x4000] ;  /* 0x00400000e164783b */ /* 0x000e640000000200 */
[C---:B-----5:R-:W-:Y:S08]  /*57f0*/  HMMA.16816.F32.BF16 R4, R108.reuse, R112, R4 ;  /* 0x000000706c04723c */ /* 0x060ff00000041804 */
[C---:B------:R-:W-:Y:S01]  /*5800*/  HMMA.16816.F32.BF16 R8, R108.reuse, R114, R8 ;  /* 0x000000726c08723c */ /* 0x040fe20000041808 */
[----:B------:R-:W-:Y:S07]  /*5810*/  LDSM.16.M88.4 R112, [R222+0x1c000] ;  /* 0x01c00000de70783b */ /* 0x000fee0000000200 */
[C---:B--2---:R-:W-:Y:S08]  /*5820*/  HMMA.16816.F32.BF16 R12, R108.reuse, R84, R12 ;  /* 0x000000546c0c723c */ /* 0x044ff0000004180c */
[----:B------:R-:W-:Y:S01]  /*5830*/  HMMA.16816.F32.BF16 R16, R108, R86, R16 ;  /* 0x000000566c10723c */ /* 0x000fe20000041810 */
[----:B------:R-:W2:Y:S05]  /*5840*/  LDSM.16.M88.4 R84, [R221+0x1c800] ;  /* 0x01c80000dd54783b */ /* 0x000eaa0000000200 */
[----:B------:R-:W5:Y:S02]  /*5850*/  LDSM.16.M88.4 R108, [R3+0x4000] ;  /* 0x00400000036c783b */ /* 0x000f640000000200 */
[C---:B------:R-:W-:Y:S08]  /*5860*/  HMMA.16816.F32.BF16 R4, R92.reuse, R96, R4 ;  /* 0x000000605c04723c */ /* 0x040ff00000041804 */
[C---:B------:R-:W-:Y:S01]  /*5870*/  HMMA.16816.F32.BF16 R8, R92.reuse, R98, R8 ;  /* 0x000000625c08723c */ /* 0x040fe20000041808 */
[----:B------:R-:W-:Y:S07]  /*5880*/  LDSM.16.M88.4 R96, [R224+0x1c000] ;  /* 0x01c00000e060783b */ /* 0x000fee0000000200 */
[C---:B-1----:R-:W-:Y:S08]  /*5890*/  HMMA.16816.F32.BF16 R12, R92.reuse, R88, R12 ;  /* 0x000000585c0c723c */ /* 0x042ff0000004180c */
[----:B------:R-:W-:Y:S01]  /*58a0*/  HMMA.16816.F32.BF16 R16, R92, R90, R16 ;  /* 0x0000005a5c10723c */ /* 0x000fe20000041810 */
[----:B------:R-:W1:Y:S05]  /*58b0*/  LDSM.16.M88.4 R88, [R222+0x1c800] ;  /* 0x01c80000de58783b */ /* 0x000e6a0000000200 */
[----:B------:R-:W1:Y:S02]  /*58c0*/  LDSM.16.M88.4 R92, [R2+0x4000] ;  /* 0x00400000025c783b */ /* 0x000e640000000200 */
[C---:B------:R-:W-:Y:S08]  /*58d0*/  HMMA.16816.F32.BF16 R4, R100.reuse, R104, R4 ;  /* 0x000000686404723c */ /* 0x040ff00000041804 */
[C---:B------:R-:W-:Y:S01]  /*58e0*/  HMMA.16816.F32.BF16 R8, R100.reuse, R106, R8 ;  /* 0x0000006a6408723c */ /* 0x040fe20000041808 */
[----:B------:R-:W-:Y:S07]  /*58f0*/  LDSM.16.M88.4 R104, [R223+0x1c000] ;  /* 0x01c00000df68783b */ /* 0x000fee0000000200 */
[C---:B--2---:R-:W-:Y:S08]  /*5900*/  HMMA.16816.F32.BF16 R12, R100.reuse, R84, R12 ;  /* 0x00000054640c723c */ /* 0x044ff0000004180c */
        /* <DEDUP_REMOVED lines=23> */
[----:B------:R3:W1:Y:S02]  /*5a80*/  LDSM.16.M88.4 R100, [R2+0x6000] ;  /* 0x006000000264783b */ /* 0x0006640000000200 */
[C---:B-----5:R-:W-:Y:S08]  /*5a90*/  HMMA.16816.F32.BF16 R4, R108.reuse, R112, R4 ;  /* 0x000000706c04723c */ /* 0x060ff00000041804 */
[C---:B------:R-:W-:Y:S01]  /*5aa0*/  HMMA.16816.F32.BF16 R8, R108.reuse, R114, R8 ;  /* 0x000000726c08723c */ /* 0x040fe20000041808 */
[----:B------:R-:W-:Y:S07]  /*5ab0*/  LDSM.16.M88.4 R112, [R223+0x1e000] ;  /* 0x01e00000df70783b */ /* 0x000fee0000000200 */
[C---:B--2---:R-:W-:Y:S04]  /*5ac0*/  HMMA.16816.F32.BF16 R12, R108.reuse, R84, R12 ;  /* 0x000000546c0c723c */ /* 0x044fe8000004180c */
[----:B---3--:R-:W-:Y:S04]  /*5ad0*/  FMUL.FTZ R2, R218, 1.4426950216293334961 ;  /* 0x3fb8aa3bda027820 */ /* 0x008fe80000410000 */
[----:B------:R-:W-:Y:S01]  /*5ae0*/  HMMA.16816.F32.BF16 R16, R108, R86, R16 ;  /* 0x000000566c10723c */ /* 0x000fe20000041810 */
[----:B------:R-:W2:Y:S03]  /*5af0*/  LDSM.16.M88.4 R84, [R224+0x1e800] ;  /* 0x01e80000e054783b */ /* 0x000ea60000000200 */
[----:B------:R-:W-:Y:S02]  /*5b00*/  FSEL R2, R2, RZ, P1 ;  /* 0x000000ff02027208 */ /* 0x000fe40000800000 */
[----:B------:R3:W5:Y:S02]  /*5b10*/  LDSM.16.M88.4 R108, [R0+0x6000] ;  /* 0x00600000006c783b */ /* 0x0007640000000200 */
[C---:B------:R-:W-:Y:S08]  /*5b20*/  HMMA.16816.F32.BF16 R4, R92.reuse, R96, R4 ;  /* 0x000000605c04723c */ /* 0x040ff00000041804 */
[C---:B------:R-:W-:Y:S08]  /*5b30*/  HMMA.16816.F32.BF16 R8, R92.reuse, R98, R8 ;  /* 0x000000625c08723c */ /* 0x040ff00000041808 */
[C---:B-1----:R-:W-:Y:S01]  /*5b40*/  HMMA.16816.F32.BF16 R12, R92.reuse, R88, R12 ;  /* 0x000000585c0c723c */ /* 0x042fe2000004180c */
[----:B---3--:R-:W-:Y:S07]  /*5b50*/  MOV R0, UR16 ;  /* 0x0000001000007c02 */ /* 0x008fee0008000f00 */
[----:B------:R-:W-:Y:S04]  /*5b60*/  HMMA.16816.F32.BF16 R16, R92, R90, R16 ;  /* 0x0000005a5c10723c */ /* 0x000fe80000041810 */
[----:B------:R-:W-:Y:S04]  /*5b70*/  IADD3 R0, R0, -UR17, R124 ;  /* 0x8000001100007c10 */ /* 0x000fe8000fffe07c */
[C---:B------:R-:W-:Y:S05]  /*5b80*/  HMMA.16816.F32.BF16 R4, R100.reuse, R104, R4 ;  /* 0x000000686404723c */ /* 0x040fea0000041804 */
[----:B------:R-:W-:Y:S03]  /*5b90*/  @!P0 IADD3 R3, R0, UR9, RZ ;  /* 0x0000000900038c10 */ /* 0x000fe6000fffe0ff */
[C---:B------:R-:W-:Y:S08]  /*5ba0*/  HMMA.16816.F32.BF16 R8, R100.reuse, R106, R8 ;  /* 0x0000006a6408723c */ /* 0x040ff00000041808 */
[C---:B--2---:R-:W-:Y:S08]  /*5bb0*/  HMMA.16816.F32.BF16 R12, R100.reuse, R84, R12 ;  /* 0x00000054640c723c */ /* 0x044ff0000004180c */
[----:B------:R-:W-:Y:S01]  /*5bc0*/  HMMA.16816.F32.BF16 R16, R100, R86, R16 ;  /* 0x000000566410723c */ /* 0x000fe20000041810 */
[----:B------:R-:W1:Y:S07]  /*5bd0*/  LDSM.16.M88.4 R84, [R223+0x1e800] ;  /* 0x01e80000df54783b */ /* 0x000e6e0000000200 */
[C---:B-----5:R-:W-:Y:S08]  /*5be0*/  HMMA.16816.F32.BF16 R4, R108.reuse, R112, R4 ;  /* 0x000000706c04723c */ /* 0x060ff00000041804 */
        /* <DEDUP_REMOVED lines=8> */
[----:B------:R-:W-:Y:S02]  /*5c70*/  FMUL.FTZ R8, R8, c[0x0][0x2ec] ;  /* 0x0000bb0008087a20 */ /* 0x000fe40000410000 */
[----:B------:R-:W-:Y:S01]  /*5c80*/  FMUL.FTZ R11, R11, c[0x0][0x2ec] ;  /* 0x0000bb000b0b7a20 */ /* 0x000fe20000410000 */
[----:B------:R1:W4:Y:S01]  /*5c90*/  MUFU.TANH R101, R4 ;  /* 0x0000000400657308 */ /* 0x0003220000002400 */
[----:B------:R-:W-:Y:S01]  /*5ca0*/  FMUL.FTZ R9, R9, c[0x0][0x2ec] ;  /* 0x0000bb0009097a20 */ /* 0x000fe20000410000 */
[----:B------:R-:W-:Y:S04]  /*5cb0*/  HMMA.16816.F32.BF16 R16, R108, R86, R16 ;  /* 0x000000566c10723c */ /* 0x000fe80000041810 */
[----:B------:R-:W-:Y:S04]  /*5cc0*/  FMUL.FTZ R10, R10, c[0x0][0x2ec] ;  /* 0x0000bb000a0a7a20 */ /* 0x000fe80000410000 */
[----:B------:R3:W-:Y:S01]  /*5cd0*/  MUFU.TANH R98, R8 ;  /* 0x0000000800627308 */ /* 0x0007e20000002400 */
[----:B--2---:R-:W2:Y:S07]  /*5ce0*/  LDL R7, [R1+0x10] ;  /* 0x0000100001077983 */ /* 0x004eae0000100800 */
[----:B------:R-:W-:Y:S02]  /*5cf0*/  FMUL.FTZ R15, R15, c[0x0][0x2ec] ;  /* 0x0000bb000f0f7a20 */ /* 0x000fe40000410000 */
[----:B------:R-:W5:Y:S01]  /*5d00*/  MUFU.TANH R99, R5 ;  /* 0x0000000500637308 */ /* 0x000f620000002400 */
[----:B------:R-:W-:Y:S02]  /*5d10*/  FMUL.FTZ R14, R14, c[0x0][0x2ec] ;  /* 0x0000bb000e0e7a20 */ /* 0x000fe40000410000 */
[----:B------:R-:W-:Y:S01]  /*5d20*/  FMUL.FTZ R13, R13, c[0x0][0x2ec] ;  /* 0x0000bb000d0d7a20 */ /* 0x000fe20000410000 */
[C---:B-1----:R-:W-:Y:S01]  /*5d30*/  @!P0 IMNMX R4, R3.reuse, UR16, PT ;  /* 0x0000001003048c17 */ /* 0x042fe2000b800200 */
[----:B----4-:R-:W-:Y:S01]  /*5d40*/  FFMA.FTZ R0, R122, UR6, R101 ;  /* 0x000000067a007c23 */ /* 0x010fe20008010065 */
[----:B------:R-:W-:Y:S01]  /*5d50*/  @!P0 IADD3 R3, R3, 0x8, RZ ;  /* 0x0000000803038810 */ /* 0x000fe20007ffe0ff */
[----:B------:R-:W-:Y:S01]  /*5d60*/  FMUL.FTZ R16, R16, c[0x0][0x2ec] ;  /* 0x0000bb0010107a20 */ /* 0x000fe20000410000 */
[-C--:B------:R-:W-:Y:S01]  /*5d70*/  @!P0 ISETP.GE.AND P2, PT, R121, R4.reuse, PT ;  /* 0x000000047900820c */ /* 0x080fe20003f46270 */
[----:B------:R-:W-:Y:S01]  /*5d80*/  FMUL.FTZ R12, R12, c[0x0][0x2ec] ;  /* 0x0000bb000c0c7a20 */ /* 0x000fe20000410000 */
[----:B------:R1:W-:Y:S01]  /*5d90*/  MUFU.TANH R112, R15 ;  /* 0x0000000f00707308 */ /* 0x0003e20000002400 */
[-C--:B------:R-:W-:Y:S01]  /*5da0*/  @!P0 ISETP.GE.AND P1, PT, R119, R4.reuse, PT ;  /* 0x000000047700820c */ /* 0x080fe20003f26270 */
[----:B------:R-:W-:Y:S01]  /*5db0*/  FMUL.FTZ R17, R17, c[0x0][0x2ec] ;  /* 0x0000bb0011117a20 */ /* 0x000fe20000410000 */
[----:B------:R-:W-:Y:S01]  /*5dc0*/  @!P0 FSEL R0, R0, -INF , !P2 ;  /* 0xff80000000008808 */ /* 0x000fe20005000000 */
[----:B---3--:R-:W3:Y:S01]  /*5dd0*/  LDL R8, [R1+0x68] ;  /* 0x0000680001087983 */ /* 0x008ee20000100800 */
[----:B------:R-:W-:Y:S01]  /*5de0*/  @!P0 IMNMX R3, R3, UR16, PT ;  /* 0x0000001003038c17 */ /* 0x000fe2000b800200 */
[----:B------:R-:W-:Y:S02]  /*5df0*/  FMUL.FTZ R18, R18, c[0x0][0x2ec] ;  /* 0x0000bb0012127a20 */ /* 0x000fe40000410000 */
[--C-:B------:R-:W-:Y:S01]  /*5e00*/  FFMA.FTZ R0, R0, c[0x0][0x23c], -R2.reuse ;  /* 0x00008f0000007a23 */ /* 0x100fe20000010802 */
[-C--:B------:R-:W-:Y:S01]  /*5e10*/  @!P0 ISETP.GE.AND P2, PT, R121, R3.reuse, PT ;  /* 0x000000037900820c */ /* 0x080fe20003f46270 */
[----:B------:R4:W-:Y:S01]  /*5e20*/  MUFU.TANH R95, R16 ;  /* 0x00000010005f7308 */ /* 0x0009e20000002400 */
[----:B------:R-:W-:Y:S02]  /*5e30*/  FMUL.FTZ R19, R19, c[0x0][0x2ec] ;  /* 0x0000bb0013137a20 */ /* 0x000fe40000410000 */
[----:B-----5:R-:W-:Y:S05]  /*5e40*/  FFMA.FTZ R5, R120, UR6, R99 ;  /* 0x0000000678057c23 */ /* 0x020fea0008010063 */
[----:B------:R-:W-:Y:S02]  /*5e50*/  @!P0 FSEL R5, R5, -INF , !P1 ;  /* 0xff80000005058808 */ /* 0x000fe40004800000 */
[----:B------:R5:W-:Y:S01]  /*5e60*/  MUFU.EX2 R107, R0 ;  /* 0x00000000006b7308 */ /* 0x000be20000000800 */
[----:B------:R-:W-:Y:S01]  /*5e70*/  FSETP.NEU.FTZ.AND P1, PT, R123, -INF , PT ;  /* 0xff8000007b00780b */ /* 0x000fe20003f3d000 */
[----:B-1----:R-:W3:Y:S01]  /*5e80*/  LDL R15, [R1+0x14] ;  /* 0x00001400010f7983 */ /* 0x002ee20000100800 */
[----:B------:R-:W-:Y:S07]  /*5e90*/  FFMA.FTZ R5, R5, c[0x0][0x23c], -R2 ;  /* 0x00008f0005057a23 */ /* 0x000fee0000010802 */
[----:B------:R-:W1:Y:S01]  /*5ea0*/  MUFU.TANH R118, R6 ;  /* 0x0000000600767308 */ /* 0x000e620000002400 */
[----:B----4-:R-:W4:Y:S09]  /*5eb0*/  LDL R16, [R1+0x6c] ;  /* 0x00006c0001107983 */ /* 0x010f320000100800 */
[----:B------:R1:W-:Y:S01]  /*5ec0*/  MUFU.TANH R113, R14 ;  /* 0x0000000e00717308 */ /* 0x0003e20000002400 */
[----:B-----5:R-:W-:Y:S05]  /*5ed0*/  FMUL.FTZ R0, R123, 1.4426950216293334961 ;  /* 0x3fb8aa3b7b007820 */ /* 0x020fea0000410000 */
[----:B------:R-:W-:Y:S04]  /*5ee0*/  FSEL R0, R0, RZ, P1 ;  /* 0x000000ff00007208 */ /* 0x000fe80000800000 */
[----:B------:R5:W-:Y:S01]  /*5ef0*/  MUFU.TANH R96, R13 ;  /* 0x0000000d00607308 */ /* 0x000be20000002400 */
[-C--:B------:R-:W-:Y:S01]  /*5f00*/  @!P0 ISETP.GE.AND P1, PT, R119, R3.reuse, PT ;  /* 0x000000037700820c */ /* 0x080fe20003f26270 */
[----:B-1----:R-:W-:Y:S05]  /*5f10*/  FFMA.FTZ R6, R122, UR6, R118 ;  /* 0x000000067a067c23 */ /* 0x002fea0008010076 */
[----:B------:R-:W-:Y:S03]  /*5f20*/  @!P0 FSEL R6, R6, -INF , !P2 ;  /* 0xff80000006068808 */ /* 0x000fe60005000000 */
[----:B------:R1:W-:Y:S01]  /*5f30*/  MUFU.EX2 R104, R5 ;  /* 0x0000000500687308 */ /* 0x0003e20000000800 */
[----:B------:R-:W4:Y:S01]  /*5f40*/  LDL R14, [R1+0x70] ;  /* 0x00007000010e7983 */ /* 0x000f220000100800 */
[--C-:B------:R-:W-:Y:S08]  /*5f50*/  FFMA.FTZ R6, R6, c[0x0][0x23c], -R0.reuse ;  /* 0x00008f0006067a23 */ /* 0x100ff00000010800 */
[----:B------:R1:W-:Y:S01]  /*5f60*/  MUFU.TANH R100, R12 ;  /* 0x0000000c00647308 */ /* 0x0003e20000002400 */
[----:B-----5:R-:W5:Y:S09]  /*5f70*/  LDL R13, [R1+0x18] ;  /* 0x00001800010d7983 */ /* 0x020f720000100800 */
[----:B------:R1:W-:Y:S02]  /*5f80*/  MUFU.TANH R114, R11 ;  /* 0x0000000b00727308 */ /* 0x0003e40000002400 */
[----:B-1----:R-:W-:Y:S05]  /*5f90*/  FFMA.FTZ R5, R120, UR6, R117 ;  /* 0x0000000678057c23 */ /* 0x002fea0008010075 */
[----:B------:R-:W-:Y:S03]  /*5fa0*/  @!P0 FSEL R5, R5, -INF , !P1 ;  /* 0xff80000005058808 */ /* 0x000fe60004800000 */
[----:B------:R-:W-:Y:S01]  /*5fb0*/  MUFU.EX2 R124, R6 ;  /* 0x00000006007c7308 */ /* 0x000fe20000000800 */
[----:B------:R-:W5:Y:S01]  /*5fc0*/  LDL R12, [R1+0x74] ;  /* 0x00007400010c7983 */ /* 0x000f620000100800 */
[----:B------:R-:W-:Y:S08]  /*5fd0*/  FFMA.FTZ R5, R5, c[0x0][0x23c], -R0 ;  /* 0x00008f0005057a23 */ /* 0x000ff00000010800 */
[----:B------:R1:W4:Y:S01]  /*5fe0*/  MUFU.TANH R97, R9 ;  /* 0x0000000900617308 */ /* 0x0003220000002400 */
[----:B------:R-:W5:Y:S09]  /*5ff0*/  LDL R11, [R1+0x1c] ;  /* 0x00001c00010b7983 */ /* 0x000f720000100800 */
[----:B------:R-:W-:Y:S10]  /*6000*/  MUFU.EX2 R122, R5 ;  /* 0x00000005007a7308 */ /* 0x000ff40000000800 */
[----:B------:R1:W1:Y:S02]  /*6010*/  MUFU.TANH R115, R10 ;  /* 0x0000000a00737308 */ /* 0x0002640000002400 */
[----:B-1----:R-:W5:Y:S08]  /*6020*/  LDL R9, [R1+0x20] ;  /* 0x0000200001097983 */ /* 0x002f700000100800 */
[----:B------:R-:W-:Y:S10]  /*6030*/  MUFU.TANH R94, R17 ;  /* 0x00000011005e7308 */ /* 0x000ff40000002400 */
[----:B------:R-:W-:Y:S01]  /*6040*/  MUFU.TANH R111, R18 ;  /* 0x00000012006f7308 */ /* 0x000fe20000002400 */
[----:B------:R-:W5:Y:S09]  /*6050*/  LDL R10, [R1+0x78] ;  /* 0x00007800010a7983 */ /* 0x000f720000100800 */
[----:B------:R-:W-:Y:S01]  /*6060*/  MUFU.TANH R108, R19 ;  /* 0x00000013006c7308 */ /* 0x000fe20000002400 */
[-C--:B--2---:R-:W-:Y:S01]  /*6070*/  @!P0 ISETP.GE.AND P1, PT, R7, R4.reuse, PT ;  /* 0x000000040700820c */ /* 0x084fe20003f26270 */
[----:B---3--:R-:W-:Y:S05]  /*6080*/  FFMA.FTZ R6, R8, UR6, R98 ;  /* 0x0000000608067c23 */ /* 0x008fea0008010062 */
[----:B------:R-:W-:Y:S05]  /*6090*/  @!P0 FSEL R6, R6, -INF , !P1 ;  /* 0xff80000006068808 */ /* 0x000fea0004800000 */
[--C-:B------:R-:W-:Y:S04]  /*60a0*/  FFMA.FTZ R6, R6, c[0x0][0x23c], -R2.reuse ;  /* 0x00008f0006067a23 */ /* 0x100fe80000010802 */
[----:B------:R1:W-:Y:S01]  /*60b0*/  MUFU.EX2 R105, R6 ;  /* 0x0000000600697308 */ /* 0x0003e20000000800 */
[-C--:B------:R-:W-:Y:S01]  /*60c0*/  @!P0 ISETP.GE.AND P1, PT, R15, R4.reuse, PT ;  /* 0x000000040f00820c */ /* 0x080fe20003f26270 */
[----:B----4-:R-:W-:Y:S05]  /*60d0*/  FFMA.FTZ R5, R16, UR6, R97 ;  /* 0x0000000610057c23 */ /* 0x010fea0008010061 */
[----:B------:R-:W-:Y:S02]  /*60e0*/  @!P0 FSEL R5, R5, -INF , !P1 ;  /* 0xff80000005058808 */ /* 0x000fe40004800000 */
[-C--:B------:R-:W-:Y:S01]  /*60f0*/  @!P0 ISETP.GE.AND P1, PT, R7, R3.reuse, PT ;  /* 0x000000030700820c */ /* 0x080fe20003f26270 */
[----:B-1----:R-:W-:Y:S01]  /*6100*/  FFMA.FTZ R6, R8, UR6, R115 ;  /* 0x0000000608067c23 */ /* 0x002fe20008010073 */
[----:B------:R-:W2:Y:S01]  /*6110*/  LDL R7, [R1+0x40] ;  /* 0x0000400001077983 */ /* 0x000ea20000100800 */
[----:B------:R-:W-:Y:S03]  /*6120*/  FFMA.FTZ R5, R5, c[0x0][0x23c], -R2 ;  /* 0x00008f0005057a23 */ /* 0x000fe60000010802 */
[----:B------:R-:W-:Y:S01]  /*6130*/  @!P0 FSEL R6, R6, -INF , !P1 ;  /* 0xff80000006068808 */ /* 0x000fe20004800000 */
[----:B------:R-:W3:Y:S01]  /*6140*/  LDL R8, [R1+0x7c] ;  /* 0x00007c0001087983 */ /* 0x000ee20000100800 */
[----:B------:R1:W-:Y:S01]  /*6150*/  MUFU.EX2 R103, R5 ;  /* 0x0000000500677308 */ /* 0x0003e20000000800 */
[-C--:B------:R-:W-:Y:S02]  /*6160*/  @!P0 ISETP.GE.AND P1, PT, R15, R3.reuse, PT ;  /* 0x000000030f00820c */ /* 0x080fe40003f26270 */
[----:B------:R-:W-:Y:S07]  /*6170*/  FFMA.FTZ R6, R6, c[0x0][0x23c], -R0 ;  /* 0x00008f0006067a23 */ /* 0x000fee0000010800 */
[----:B------:R4:W-:Y:S01]  /*6180*/  MUFU.EX2 R123, R6 ;  /* 0x00000006007b7308 */ /* 0x0009e20000000800 */
[----:B-1----:R-:W-:Y:S05]  /*6190*/  FFMA.FTZ R5, R16, UR6, R114 ;  /* 0x0000000610057c23 */ /* 0x002fea0008010072 */
[----:B------:R-:W-:Y:S02]  /*61a0*/  @!P0 FSEL R5, R5, -INF , !P1 ;  /* 0xff80000005058808 */ /* 0x000fe40004800000 */
[-C--:B-----5:R-:W-:Y:S01]  /*61b0*/  @!P0 ISETP.GE.AND P1, PT, R13, R4.reuse, PT ;  /* 0x000000040d00820c */ /* 0x0a0fe20003f26270 */
[----:B----4-:R-:W-:Y:S02]  /*61c0*/  FFMA.FTZ R6, R14, UR6, R100 ;  /* 0x000000060e067c23 */ /* 0x010fe40008010064 */
[----:B------:R-:W-:Y:S03]  /*61d0*/  FFMA.FTZ R5, R5, c[0x0][0x23c], -R0 ;  /* 0x00008f0005057a23 */ /* 0x000fe60000010800 */
[----:B------:R-:W-:Y:S01]  /*61e0*/  @!P0 FSEL R6, R6, -INF , !P1 ;  /* 0xff80000006068808 */ /* 0x000fe20004800000 */
[----:B------:R1:W4:Y:S04]  /*61f0*/  MUFU.EX2 R121, R5 ;  /* 0x0000000500797308 */ /* 0x0003280000000800 */
[----:B------:R-:W-:Y:S06]  /*6200*/  FFMA.FTZ R6, R6, c[0x0][0x23c], -R2 ;  /* 0x00008f0006067a23 */ /* 0x000fec0000010802 */
[----:B------:R5:W-:Y:S01]  /*6210*/  MUFU.EX2 R110, R6 ;  /* 0x00000006006e7308 */ /* 0x000be20000000800 */
[-C--:B------:R-:W-:Y:S01]  /*6220*/  @!P0 ISETP.GE.AND P1, PT, R11, R4.reuse, PT ;  /* 0x000000040b00820c */ /* 0x080fe20003f26270 */
[----:B-1----:R-:W-:Y:S05]  /*6230*/  FFMA.FTZ R5, R12, UR6, R96 ;  /* 0x000000060c057c23 */ /* 0x002fea0008010060 */
[----:B------:R-:W-:Y:S02]  /*6240*/  @!P0 FSEL R5, R5, -INF , !P1 ;  /* 0xff80000005058808 */ /* 0x000fe40004800000 */
[-C--:B------:R-:W-:Y:S01]  /*6250*/  @!P0 ISETP.GE.AND P1, PT, R13, R3.reuse, PT ;  /* 0x000000030d00820c */ /* 0x080fe20003f26270 */
[----:B-----5:R-:W-:Y:S01]  /*6260*/  FFMA.FTZ R6, R14, UR6, R113 ;  /* 0x000000060e067c23 */ /* 0x020fe20008010071 */
[-C--:B------:R-:W-:Y:S01]  /*6270*/  @!P0 ISETP.GE.AND P2, PT, R9, R4.reuse, PT ;  /* 0x000000040900820c */ /* 0x080fe20003f46270 */
[----:B------:R-:W-:Y:S03]  /*6280*/  FFMA.FTZ R5, R5, c[0x0][0x23c], -R2 ;  /* 0x00008f0005057a23 */ /* 0x000fe60000010802 */
[----:B------:R-:W-:Y:S01]  /*6290*/  @!P0 FSEL R6, R6, -INF , !P1 ;  /* 0xff80000006068808 */ /* 0x000fe20004800000 */
[----:B------:R1:W-:Y:S01]  /*62a0*/  MUFU.EX2 R109, R5 ;  /* 0x00000005006d7308 */ /* 0x0003e20000000800 */
[----:B------:R-:W-:Y:S03]  /*62b0*/  @!P0 ISETP.GE.AND P1, PT, R11, R3, PT ;  /* 0x000000030b00820c */ /* 0x000fe60003f26270 */
[----:B------:R-:W-:Y:S06]  /*62c0*/  FFMA.FTZ R6, R6, c[0x0][0x23c], -R0 ;  /* 0x00008f0006067a23 */ /* 0x000fec0000010800 */
[----:B------:R5:W-:Y:S01]  /*62d0*/  MUFU.EX2 R126, R6 ;  /* 0x00000006007e7308 */ /* 0x000be20000000800 */
[----:B-1----:R-:W-:Y:S05]  /*62e0*/  FFMA.FTZ R5, R12, UR6, R112 ;  /* 0x000000060c057c23 */ /* 0x002fea0008010070 */
[----:B------:R-:W-:Y:S01]  /*62f0*/  @!P0 FSEL R5, R5, -INF , !P1 ;  /* 0xff80000005058808 */ /* 0x000fe20004800000 */
[----:B-----5:R-:W-:Y:S04]  /*6300*/  FFMA.FTZ R6, R10, UR6, R95 ;  /* 0x000000060a067c23 */ /* 0x020fe8000801005f */
[----:B------:R-:W-:Y:S01]  /*6310*/  FFMA.FTZ R5, R5, c[0x0][0x23c], -R0 ;  /* 0x00008f0005057a23 */ /* 0x000fe20000010800 */
[----:B------:R-:W-:Y:S03]  /*6320*/  @!P0 FSEL R6, R6, -INF , !P2 ;  /* 0xff80000006068808 */ /* 0x000fe60005000000 */
[----:B------:R4:W1:Y:S02]  /*6330*/  MUFU.EX2 R125, R5 ;  /* 0x00000005007d7308 */ /* 0x0008640000000800 */
[----:B------:R-:W-:Y:S08]  /*6340*/  FFMA.FTZ R6, R6, c[0x0][0x23c], -R2 ;  /* 0x00008f0006067a23 */ /* 0x000ff00000010802 */
[----:B------:R-:W-:Y:S01]  /*6350*/  MUFU.EX2 R106, R6 ;  /* 0x00000006006a7308 */ /* 0x000fe20000000800 */
[----:B----4-:R-:W-:Y:S02]  /*6360*/  F2FP.BF16.PACK_AB R5, R121, R123 ;  /* 0x0000007b7905723e */ /* 0x010fe400000010ff */
[----:B--2---:R-:W-:Y:S01]  /*6370*/  @!P0 ISETP.GE.AND P1, PT, R7, R4, PT ;  /* 0x000000040700820c */ /* 0x004fe20003f26270 */
[----:B---3--:R-:W-:Y:S05]  /*6380*/  FFMA.FTZ R4, R8, UR6, R94 ;  /* 0x0000000608047c23 */ /* 0x008fea000801005e */
[----:B------:R-:W-:Y:S02]  /*6390*/  @!P0 FSEL R4, R4, -INF , !P1 ;  /* 0xff80000004048808 */ /* 0x000fe40004800000 */
[-C--:B------:R-:W-:Y:S03]  /*63a0*/  @!P0 ISETP.GE.AND P1, PT, R9, R3.reuse, PT ;  /* 0x000000030900820c */ /* 0x080fe60003f26270 */
[----:B------:R-:W-:Y:S02]  /*63b0*/  FFMA.FTZ R2, R4, c[0x0][0x23c], -R2 ;  /* 0x00008f0004027a23 */ /* 0x000fe40000010802 */
[----:B------:R-:W-:Y:S02]  /*63c0*/  FFMA.FTZ R4, R10, UR6, R111 ;  /* 0x000000060a047c23 */ /* 0x000fe4000801006f */
[----:B------:R2:W3:Y:S03]  /*63d0*/  MUFU.EX2 R102, R2 ;  /* 0x0000000200667308 */ /* 0x0004e60000000800 */
[----:B------:R-:W-:Y:S02]  /*63e0*/  @!P0 FSEL R4, R4, -INF , !P1 ;  /* 0xff80000004048808 */ /* 0x000fe40004800000 */
[----:B------:R-:W-:Y:S02]  /*63f0*/  @!P0 ISETP.GE.AND P1, PT, R7, R3, PT ;  /* 0x000000030700820c */ /* 0x000fe40003f26270 */
[----:B------:R-:W-:Y:S01]  /*6400*/  F2FP.BF16.PACK_AB R3, R104, R107 ;  /* 0x0000006b6803723e */ /* 0x000fe200000010ff */
[----:B------:R-:W-:Y:S04]  /*6410*/  FFMA.FTZ R4, R4, c[0x0][0x23c], -R0 ;  /* 0x00008f0004047a23 */ /* 0x000fe80000010800 */
[----:B------:R1:W-:Y:S01]  /*6420*/  STS [R246+0x2a000], R3 ;  /* 0x02a00003f6007388 */ /* 0x0003e20000000800 */
[----:B------:R4:W-:Y:S01]  /*6430*/  MUFU.EX2 R120, R4 ;  /* 0x0000000400787308 */ /* 0x0009e20000000800 */
[----:B--2---:R-:W-:Y:S05]  /*6440*/  FFMA.FTZ R2, R8, UR6, R108 ;  /* 0x0000000608027c23 */ /* 0x004fea000801006c */
[----:B------:R-:W-:Y:S02]  /*6450*/  @!P0 FSEL R2, R2, -INF , !P1 ;  /* 0xff80000002028808 */ /* 0x000fe40004800000 */
[----:B------:R-:W-:Y:S03]  /*6460*/  IADD3 R92, P0, R127, UR14, RZ ;  /* 0x0000000e7f5c7c10 */ /* 0x000fe6000ff1e0ff */
[----:B------:R-:W-:Y:S01]  /*6470*/  FFMA.FTZ R0, R2, c[0x0][0x23c], -R0 ;  /* 0x00008f0002007a23 */ /* 0x000fe20000010800 */
[----:B------:R-:W-:Y:S02]  /*6480*/  F2FP.BF16.PACK_AB R2, R122, R124 ;  /* 0x0000007c7a02723e */ /* 0x000fe400000010ff */
[----:B-1----:R-:W-:Y:S01]  /*6490*/  F2FP.BF16.PACK_AB R3, R125, R126 ;  /* 0x0000007e7d03723e */ /* 0x002fe200000010ff */
[----:B------:R1:W2:Y:S01]  /*64a0*/  MUFU.EX2 R119, R0 ;  /* 0x0000000000777308 */ /* 0x0002a20000000800 */
[----:B----4-:R-:W-:Y:S01]  /*64b0*/  F2FP.BF16.PACK_AB R4, R109, R110 ;  /* 0x0000006e6d04723e */ /* 0x010fe200000010ff */
[----:B------:R3:W-:Y:S01]  /*64c0*/  STS [R246+0x2a400], R2 ;  /* 0x02a40002f6007388 */ /* 0x0007e20000000800 */
[----:B------:R-:W-:Y:S02]  /*64d0*/  IADD3.X R93, R128, UR13, RZ, P0, !PT ;  /* 0x0000000d805d7c10 */ /* 0x000fe400087fe4ff */
[C---:B------:R-:W-:Y:S02]  /*64e0*/  LEA R234, P0, R129.reuse, R234, 0x2 ;  /* 0x000000ea81ea7211 */ /* 0x040fe400078010ff */
[----:B------:R-:W-:Y:S02]  /*64f0*/  STS [R249+0x2a400], R5 ;  /* 0x02a40005f9007388 */ /* 0x000fe40000000800 */
[----:B------:R-:W-:Y:S02]  /*6500*/  LEA.HI.X.SX32 R235, R129, R235, 0x2, P0 ;  /* 0x000000eb81eb7211 */ /* 0x000fe400000f16ff */
[----:B------:R-:W-:Y:S02]  /*6510*/  PLOP3.LUT P0, PT, PT, PT, UP0, 0x80, 0x0 ;  /* 0x000000000000781c */ /* 0x000fe40003f0f008 */
[----:B-1----:R-:W-:Y:S02]  /*6520*/  F2FP.BF16.PACK_AB R0, R103, R105 ;  /* 0x000000696700723e */ /* 0x002fe400000010ff */
[----:B---3--:R-:W-:Y:S03]  /*6530*/  F2FP.BF16.PACK_AB R2, R102, R106 ;  /* 0x0000006a6602723e */ /* 0x008fe600000010ff */
[----:B------:R2:W-:Y:S05]  /*6540*/  STS [R249+0x2a000], R0 ;  /* 0x02a00000f9007388 */ /* 0x0005ea0000000800 */
[----:B------:R-:W-:Y:S05]  /*6550*/  STS [R247+0x2a000], R4 ;  /* 0x02a00004f7007388 */ /* 0x000fea0000000800 */
[----:B------:R1:W-:Y:S05]  /*6560*/  STS [R247+0x2a400], R3 ;  /* 0x02a40003f7007388 */ /* 0x0003ea0000000800 */
[----:B------:R-:W-:Y:S01]  /*6570*/  STS [R248+0x2a000], R2 ;  /* 0x02a00002f8007388 */ /* 0x000fe20000000800 */
[----:B--2---:R-:W-:Y:S05]  /*6580*/  F2FP.BF16.PACK_AB R0, R119, R120 ;  /* 0x000000787700723e */ /* 0x004fea00000010ff */
[----:B------:R2:W-:Y:S05]  /*6590*/  STS [R248+0x2a400], R0 ;  /* 0x02a40000f8007388 */ /* 0x0005ea0000000800 */
[----:B------:R-:W-:Y:S01]  /*65a0*/  LDSM.16.M88.4 R16, [R228+0x10000] ;  /* 0x01000000e410783b */ /* 0x000fe20000000200 */
[CC--:B-1----:R-:W-:Y:S04]  /*65b0*/  IADD3 R3, R217.reuse, R228.reuse, RZ ;  /* 0x000000e4d9037210 */ /* 0x0c2fe80007ffe0ff */
[----:B------:R-:W1:Y:S05]  /*65c0*/  LDSM.16.M88.4 R8, [R221+0x20000] ;  /* 0x02000000dd08783b */ /* 0x000e6a0000000200 */
[----:B------:R-:W3:Y:S01]  /*65d0*/  LDSM.16.M88.4 R84, [R221+0x20800] ;  /* 0x02080000dd54783b */ /* 0x000ee20000000200 */
[----:B--2---:R-:W-:Y:S04]  /*65e0*/  IADD3 R0, R116, R228, RZ ;  /* 0x000000e474007210 */ /* 0x004fe80007ffe0ff */
[----:B------:R-:W-:Y:S01]  /*65f0*/  IADD3 R2, R217, R0, RZ ;  /* 0x00000000d9027210 */ /* 0x000fe20007ffe0ff */
[----:B------:R-:W-:Y:S01]  /*6600*/  LDSM.16.M88.4 R88, [R0+0x10000] ;  /* 0x010000000058783b */ /* 0x000fe20000000200 */
[C---:B-1----:R-:W-:Y:S08]  /*6610*/  HMMA.16816.F32.BF16 R4, R16.reuse, R8, RZ ;  /* 0x000000081004723c */ /* 0x042ff000000418ff */
        /* <DEDUP_REMOVED lines=87> */
[----:B------:R-:W2:Y:S05]  /*6b90*/  LDSM.16.M88.4 R88, [R222+0x26000] ;  /* 0x02600000de58783b */ /* 0x000eaa0000000200 */
[----:B-1----:R-:W3:Y:S01]  /*6ba0*/  LDG.E R0, [R92.64+0x20] ;  /* 0x000020045c007981 */ /* 0x002ee2000c1e1900 */
[C---:B--2---:R-:W-:Y:S08]  /*6bb0*/  HMMA.16816.F32.BF16 R4, R84.reuse, R88, R4 ;  /* 0x000000585404723c */ /* 0x044ff00000041804 */
[C---:B------:R-:W-:Y:S01]  /*6bc0*/  HMMA.16816.F32.BF16 R8, R84.reuse, R90, R8 ;  /* 0x0000005a5408723c */ /* 0x040fe20000041808 */
[----:B------:R-:W1:Y:S07]  /*6bd0*/  LDSM.16.M88.4 R88, [R222+0x26800] ;  /* 0x02680000de58783b */ /* 0x000e6e0000000200 */
[C---:B-1----:R-:W-:Y:S08]  /*6be0*/  HMMA.16816.F32.BF16 R12, R84.reuse, R88, R12 ;  /* 0x00000058540c723c */ /* 0x042ff0000004180c */
[----:B------:R-:W-:Y:S01]  /*6bf0*/  HMMA.16816.F32.BF16 R16, R84, R90, R16 ;  /* 0x0000005a5410723c */ /* 0x000fe20000041810 */
[----:B------:R1:W-:Y:S05]  /*6c00*/  LDSM.16.M88.4 R84, [R3+0x16000] ;  /* 0x016000000354783b */ /* 0x0003ea0000000200 */
[----:B------:R-:W2:Y:S05]  /*6c10*/  LDSM.16.M88.4 R88, [R224+0x26000] ;  /* 0x02600000e058783b */ /* 0x000eaa0000000200 */
[----:B-1----:R-:W4:Y:S01]  /*6c20*/  LDG.E R3, [R92.64] ;  /* 0x000000045c037981 */ /* 0x002f22000c1e1900 */
[C---:B--2---:R-:W-:Y:S08]  /*6c30*/  HMMA.16816.F32.BF16 R4, R84.reuse, R88, R4 ;  /* 0x000000585404723c */ /* 0x044ff00000041804 */
        /* <DEDUP_REMOVED lines=9> */
[C---:B-1----:R-:W-:Y:S07]  /*6cd0*/  HMMA.16816.F32.BF16 R12, R84.reuse, R88, R12 ;  /* 0x00000058540c723c */ /* 0x042fee000004180c */
[----:B------:R-:W-:Y:S01]  /*6ce0*/  FFMA.FTZ R89, -R99, R99, 1 ;  /* 0x3f80000063597423 */ /* 0x000fe20000010163 */
[----:B------:R-:W-:Y:S04]  /*6cf0*/  HMMA.16816.F32.BF16 R16, R84, R90, R16 ;  /* 0x0000005a5410723c */ /* 0x000fe80000041810 */
[----:B------:R-:W-:Y:S02]  /*6d00*/  FMUL.FTZ R89, R89, c[0x0][0x2ec] ;  /* 0x0000bb0059597a20 */ /* 0x000fe40000410000 */
[----:B------:R-:W-:Y:S02]  /*6d10*/  FFMA.FTZ R88, -R100, R100, 1 ;  /* 0x3f80000064587423 */ /* 0x000fe40000010164 */
[----:B------:R-:W-:Y:S04]  /*6d20*/  FFMA.FTZ R90, -R101, R101, 1 ;  /* 0x3f800000655a7423 */ /* 0x000fe80000010165 */
[----:B------:R-:W-:Y:S02]  /*6d30*/  FMUL.FTZ R90, R90, c[0x0][0x2ec] ;  /* 0x0000bb005a5a7a20 */ /* 0x000fe40000410000 */
[----:B------:R-:W-:Y:S02]  /*6d40*/  FFMA.FTZ R84, -R98, R98, 1 ;  /* 0x3f80000062547423 */ /* 0x000fe40000010162 */
[----:B------:R-:W-:Y:S02]  /*6d50*/  FFMA.FTZ R87, -R96, R96, 1 ;  /* 0x3f80000060577423 */ /* 0x000fe40000010160 */
[----:B------:R-:W-:Y:S02]  /*6d60*/  FMUL.FTZ R84, R84, c[0x0][0x2ec] ;  /* 0x0000bb0054547a20 */ /* 0x000fe40000410000 */
[----:B------:R-:W-:Y:S02]  /*6d70*/  FFMA.FTZ R85, -R94, R94, 1 ;  /* 0x3f8000005e557423 */ /* 0x000fe4000001015e */
[----:B------:R-:W-:Y:S02]  /*6d80*/  FMUL.FTZ R88, R88, c[0x0][0x2ec] ;  /* 0x0000bb0058587a20 */ /* 0x000fe40000410000 */
[----:B------:R-:W-:Y:S02]  /*6d90*/  FMUL.FTZ R87, R87, c[0x0][0x2ec] ;  /* 0x0000bb0057577a20 */ /* 0x000fe40000410000 */
[----:B------:R-:W-:Y:S02]  /*6da0*/  FMUL.FTZ R85, R85, c[0x0][0x2ec] ;  /* 0x0000bb0055557a20 */ /* 0x000fe40000410000 */
[----:B------:R-:W-:Y:S02]  /*6db0*/  FFMA.FTZ R86, -R95, R95, 1 ;  /* 0x3f8000005f567423 */ /* 0x000fe4000001015f */
[----:B---3--:R-:W-:Y:S02]  /*6dc0*/  FADD.FTZ R18, -R0, R18 ;  /* 0x0000001200127221 */ /* 0x008fe40000010100 */
[----:B------:R-:W-:Y:S02]  /*6dd0*/  FMUL.FTZ R86, R86, c[0x0][0x2ec] ;  /* 0x0000bb0056567a20 */ /* 0x000fe40000410000 */
[C---:B----4-:R-:W-:Y:S02]  /*6de0*/  FADD.FTZ R2, -R3.reuse, R4 ;  /* 0x0000000403027221 */ /* 0x050fe40000010100 */
[----:B------:R-:W-:Y:S02]  /*6df0*/  FADD.FTZ R4, -R3, R5 ;  /* 0x0000000503047221 */ /* 0x000fe40000010100 */
[----:B------:R-:W-:Y:S02]  /*6e00*/  FMUL.FTZ R2, R107, R2 ;  /* 0x000000026b027220 */ /* 0x000fe40000410000 */
[C---:B------:R-:W-:Y:S02]  /*6e10*/  FADD.FTZ R5, -R3.reuse, R8 ;  /* 0x0000000803057221 */ /* 0x040fe40000010100 */
[----:B------:R-:W-:Y:S02]  /*6e20*/  FMUL.FTZ R4, R104, R4 ;  /* 0x0000000468047220 */ /* 0x000fe40000410000 */
[----:B------:R-:W-:Y:S02]  /*6e30*/  FADD.FTZ R8, -R3, R9 ;  /* 0x0000000903087221 */ /* 0x000fe40000010100 */
[----:B------:R-:W-:Y:S02]  /*6e40*/  FMUL.FTZ R5, R105, R5 ;  /* 0x0000000569057220 */ /* 0x000fe40000410000 */
[----:B------:R-:W-:Y:S02]  /*6e50*/  FMUL.FTZ R90, R90, R2 ;  /* 0x000000025a5a7220 */ /* 0x000fe40000410000 */
[----:B------:R-:W-:Y:S02]  /*6e60*/  FFMA.FTZ R2, -R97, R97, 1 ;  /* 0x3f80000061027423 */ /* 0x000fe40000010161 */
[C---:B------:R-:W-:Y:S02]  /*6e70*/  FADD.FTZ R12, -R3.reuse, R12 ;  /* 0x0000000c030c7221 */ /* 0x040fe40000010100 */
[C---:B------:R-:W-:Y:S02]  /*6e80*/  FADD.FTZ R13, -R3.reuse, R13 ;  /* 0x0000000d030d7221 */ /* 0x040fe40000010100 */
[----:B------:R-:W-:Y:S02]  /*6e90*/  FADD.FTZ R9, -R3, R17 ;  /* 0x0000001103097221 */ /* 0x000fe40000010100 */
[----:B------:R-:W-:Y:S02]  /*6ea0*/  FMUL.FTZ R89, R89, R4 ;  /* 0x0000000459597220 */ /* 0x000fe40000410000 */
[----:B------:R-:W-:Y:S02]  /*6eb0*/  FADD.FTZ R4, -R3, R16 ;  /* 0x0000001003047221 */ /* 0x000fe40000010100 */
[----:B------:R-:W-:Y:S02]  /*6ec0*/  FMUL.FTZ R17, R2, c[0x0][0x2ec] ;  /* 0x0000bb0002117a20 */ /* 0x000fe40000410000 */
[----:B------:R-:W-:Y:S02]  /*6ed0*/  FMUL.FTZ R2, R110, R12 ;  /* 0x0000000c6e027220 */ /* 0x000fe40000410000 */
[----:B------:R-:W-:Y:S02]  /*6ee0*/  FMUL.FTZ R3, R109, R13 ;  /* 0x0000000d6d037220 */ /* 0x000fe40000410000 */
[----:B------:R-:W-:Y:S02]  /*6ef0*/  FMUL.FTZ R84, R84, R5 ;  /* 0x0000000554547220 */ /* 0x000fe40000410000 */
[----:B------:R-:W-:Y:S02]  /*6f00*/  FMUL.FTZ R5, R102, R9 ;  /* 0x0000000966057220 */ /* 0x000fe40000410000 */
[----:B------:R-:W-:Y:S02]  /*6f10*/  FMUL.FTZ R88, R88, R2 ;  /* 0x0000000258587220 */ /* 0x000fe40000410000 */
[----:B------:R-:W-:Y:S02]  /*6f20*/  FMUL.FTZ R87, R87, R3 ;  /* 0x0000000357577220 */ /* 0x000fe40000410000 */
[C---:B------:R-:W-:Y:S02]  /*6f30*/  FADD.FTZ R2, -R0.reuse, R6 ;  /* 0x0000000600027221 */ /* 0x040fe40000010100 */
[----:B------:R-:W-:Y:S02]  /*6f40*/  FADD.FTZ R3, -R0, R7 ;  /* 0x0000000700037221 */ /* 0x000fe40000010100 */
        /* <DEDUP_REMOVED lines=18> */
[----:B------:R-:W-:Y:S02]  /*7070*/  FFMA.FTZ R13, -R113, R113, 1 ;  /* 0x3f800000710d7423 */ /* 0x000fe40000010171 */
[----:B------:R-:W-:Y:S02]  /*7080*/  FFMA.FTZ R12, -R112, R112, 1 ;  /* 0x3f800000700c7423 */ /* 0x000fe40000010170 */
        /* <DEDUP_REMOVED lines=118> */
.L_x_979:
        /* <DEDUP_REMOVED lines=173> */
.L_x_980:
[----:B-1----:R-:W-:Y:S01]  /*82c0*/  IMAD.MOV.U32 R2, RZ, RZ, R128 ;  /* 0x000000ffff027224 */ /* 0x002fe200078e0080 */
[----:B------:R-:W-:Y:S01]  /*82d0*/  LDSM.16.MT88.4 R16, [R216+0x18000] ;  /* 0x01800000d810783b */ /* 0x000fe20000004200 */
[----:B------:R-:W-:Y:S01]  /*82e0*/  IMAD.MOV.U32 R3, RZ, RZ, R127 ;  /* 0x000000ffff037224 */ /* 0x000fe200078e007f */
[----:B------:R-:W-:Y:S01]  /*82f0*/  ULOP3.LUT UR8, UR7, 0x1, URZ, 0xc0, !UPT ;  /* 0x0000000107087892 */ /* 0x000fe2000f8ec03f */
[----:B------:R-:W-:Y:S01]  /*8300*/  IMAD.IADD R0, R229, 0x1, R116 ;  /* 0x00000001e5007824 */ /* 0x000fe200078e0274 */
[----:B------:R-:W1:Y:S01]  /*8310*/  LDSM.16.M88.4 R128, [R229] ;  /* 0x00000000e580783b */ /* 0x000e620000000200 */
[----:B------:R-:W-:Y:S02]  /*8320*/  UISETP.GT.AND UP3, UPT, UR7, UR15, UPT ;  /* 0x0000000f0700728c */ /* 0x000fe4000bf64270 */
[----:B------:R-:W-:Y:S01]  /*8330*/  UISETP.NE.U32.AND UP1, UPT, UR8, 0x1, UPT ;  /* 0x000000010800788c */ /* 0x000fe2000bf25070 */
[----:B------:R-:W2:Y:S01]  /*8340*/  LDSM.16.M88.4 R124, [R229+0x1000] ;  /* 0x00100000e57c783b */ /* 0x000ea20000000200 */
[----:B------:R-:W-:Y:S02]  /*8350*/  @UP0 UIADD3 UR9, UP2, UR12, -0x100, URZ ;  /* 0xffffff000c090890 */ /* 0x000fe4000ff5e03f */
[----:B------:R-:W-:Y:S01]  /*8360*/  UIADD3 UR7, UR7, -0x1, URZ ;  /* 0xffffffff07077890 */ /* 0x000fe2000fffe03f */
[----:B------:R-:W3:Y:S01]  /*8370*/  LDSM.16.MT88.4 R96, [R216+0x1a000] ;  /* 0x01a00000d860783b */ /* 0x000ee20000004200 */
[----:B------:R-:W-:Y:S03]  /*8380*/  @UP0 UIADD3.X UR8, UR11, -0x1, URZ, UP2, !UPT ;  /* 0xffffffff0b080890 */ /* 0x000fe600097fe43f */
        /* <DEDUP_REMOVED lines=710> */
.L_x_982:
        /* <DEDUP_REMOVED lines=18> */
.L_x_983:
        /* <DEDUP_REMOVED lines=65> */
.L_x_985:
[----:B--23--:R-:W-:Y:S05]  /*b520*/  BSYNC B0 ;  /* 0x0000000000007941 */ /* 0x00cfea0003800000 */
.L_x_984:
        /* <DEDUP_REMOVED lines=21> */
.L_x_987:
[----:B------:R-:W-:Y:S05]  /*b680*/  BSYNC B0 ;  /* 0x0000000000007941 */ /* 0x000fea0003800000 */
.L_x_986:
        /* <DEDUP_REMOVED lines=31> */
.L_x_989:
[----:B------:R-:W-:Y:S05]  /*b880*/  BSYNC B0 ;  /* 0x0000000000007941 */ /* 0x000fea0003800000 */
.L_x_988:
        /* <DEDUP_REMOVED lines=19> */
.L_x_960:
[----:B------:R-:W-:Y:S05]  /*b9c0*/  BSYNC B1 ;  /* 0x0000000000017941 */ /* 0x000fea0003800000 */
.L_x_946:
        /* <DEDUP_REMOVED lines=12> */
.L_x_990:
[----:B------:R-:W-:Y:S05]  /*ba90*/  EXIT ;  /* 0x000000000000794d */ /* 0x000fea0003800000 */
.L_x_992:
        /* <DEDUP_REMOVED lines=14> */
.L_x_1045:


//--------------------- .text._ZN5flash25flash_bwd_dot_do_o_kernelILb0E23Flash_bwd_kernel_traitsILi256ELi64ELi64ELi8ELi4ELi2ELi2ELb0ELb0EN7cutlass10bfloat16_tE19Flash_kernel_traitsILi256ELi64ELi64ELi8ES3_EEEEvNS_16Flash_bwd_paramsE --------------------------
	.section	.text._ZN5flash25flash_bwd_dot_do_o_kernelILb0E23Flash_bwd_kernel_traitsILi256ELi64ELi64ELi8ELi4ELi2ELi2ELb0ELb0EN7cutlass10bfloat16_tE19Flash_kernel_traitsILi256ELi64ELi64ELi8ES3_EEEEvNS_16Flash_bwd_paramsE,"ax",@progbits
	.sectioninfo	@"SHI_REGISTERS=79"
	.align	128
        .global         _ZN5flash25flash_bwd_dot_do_o_kernelILb0E23Flash_bwd_kernel_traitsILi256ELi64ELi64ELi8ELi4ELi2ELi2ELb0ELb0EN7cutlass10bfloat16_tE19Flash_kernel_traitsILi256ELi64ELi64ELi8ES3_EEEEvNS_16Flash_bwd_paramsE
        .type           _ZN5flash25flash_bwd_dot_do_o_kernelILb0E23Flash_bwd_kernel_traitsILi256ELi64ELi64ELi8ELi4ELi2ELi2ELb0ELb0EN7cutlass10bfloat16_tE19Flash_kernel_traitsILi256ELi64ELi64ELi8ES3_EEEEvNS_16Flash_bwd_paramsE,@function
        .size           _ZN5flash25flash_bwd_dot_do_o_kernelILb0E23Flash_bwd_kernel_traitsILi256ELi64ELi64ELi8ELi4ELi2ELi2ELb0ELb0EN7cutlass10bfloat16_tE19Flash_kernel_traitsILi256ELi64ELi64ELi8ES3_EEEEvNS_16Flash_bwd_paramsE,(.L_x_1046 - _ZN5flash25flash_bwd_dot_do_o_kernelILb0E23Flash_bwd_kernel_traitsILi256ELi64ELi64ELi8ELi4ELi2ELi2ELb0ELb0EN7cutlass10bfloat16_tE19Flash_kernel_traitsILi256ELi64ELi64ELi8ES3_EEEEvNS_16Flash_bwd_paramsE)
        .other          _ZN5flash25flash_bwd_dot_do_o_kernelILb0E23Flash_bwd_kernel_traitsILi256ELi64ELi64ELi8ELi4ELi2ELi2ELb0ELb0EN7cutlass10bfloat16_tE19Flash_kernel_traitsILi256ELi64ELi64ELi8ES3_EEEEvNS_16Flash_bwd_paramsE,@"STO_CUDA_ENTRY STV_DEFAULT"
_ZN5flash25flash_bwd_dot_do_o_kernelILb0E23Flash_bwd_kernel_traitsILi256ELi64ELi64ELi8ELi4ELi2ELi2ELb0ELb0EN7cutlass10bfloat16_tE19Flash_kernel_traitsILi256ELi64ELi64ELi8ES3_EEEEvNS_16Flash_bwd_paramsE:
.text._ZN5flash25flash_bwd_dot_do_o_kernelILb0E23Flash_bwd_kernel_traitsILi256ELi64ELi64ELi8ELi4ELi2ELi2ELb0ELb0EN7cutlass10bfloat16_tE19Flash_kernel_traitsILi256ELi64ELi64ELi8ES3_EEEEvNS_16Flash_bwd_paramsE:
        /* <DEDUP_REMOVED lines=50> */
.L_x_993:
[----:B01----:R-:W-:-:S04]  /*0320*/  IMAD R0, R0, c[0x0][0x1c0], R11 ;  /* 0x0000700000007a24 */ /* 0x003fc800078e020b */
[----:B------:R-:W-:Y:S02]  /*0330*/  IMAD R0, R0, c[0x0][0x224], RZ ;  /* 0x0000890000007a24 */ /* 0x000fe400078e02ff */
.L_x_994:
        /* <DEDUP_REMOVED lines=68> */
.L_x_996:
[----:B------:R-:W-:Y:S05]  /*0780*/  BSYNC B0 ;  /* 0x0000000000007941 */ /* 0x000fea0003800000 */
.L_x_995:
        /* <DEDUP_REMOVED lines=21> */
.L_x_998:
[----:B------:R-:W-:Y:S05]  /*08e0*/  BSYNC B0 ;  /* 0x0000000000007941 */ /* 0x000fea0003800000 */
.L_x_997:
        /* <DEDUP_REMOVED lines=28> */
.L_x_1000:
[----:B------:R-:W-:Y:S05]  /*0ab0*/  BSYNC B0 ;  /* 0x0000000000007941 */ /* 0x000fea0003800000 */
.L_x_999:
        /* <DEDUP_REMOVED lines=29> */
.L_x_1002:
[----:B------:R-:W-:Y:S05]  /*0c90*/  BSYNC B0 ;  /* 0x0000000000007941 */ /* 0x000fea0003800000 */
.L_x_1001:
        /* <DEDUP_REMOVED lines=216> */
.L_x_1003:
        /* <DEDUP_REMOVED lines=14> */
.L_x_1046:


//--------------------- .text._ZN5flash25flash_bwd_dot_do_o_kernelILb1E23Flash_bwd_kernel_traitsILi256ELi64ELi64ELi8ELi4ELi2ELi2ELb0ELb0EN7cutlass10bfloat16_tE19Flash_kernel_traitsILi256ELi64ELi64ELi8ES3_EEEEvNS_16Flash_bwd_paramsE --------------------------
	.section	.text._ZN5flash25flash_bwd_dot_do_o_kernelILb1E23Flash_bwd_kernel_traitsILi256ELi64ELi64ELi8ELi4ELi2ELi2ELb0ELb0EN7cutlass10bfloat16_tE19Flash_kernel_traitsILi256ELi64ELi64ELi8ES3_EEEEvNS_16Flash_bwd_paramsE,"ax",@progbits
	.sectioninfo	@"SHI_REGISTERS=81"
	.align	128
        .global         _ZN5flash25flash_bwd_dot_do_o_kernelILb1E23Flash_bwd_kernel_traitsILi256ELi64ELi64ELi8ELi4ELi2ELi2ELb0ELb0EN7cutlass10bfloat16_tE19Flash_kernel_traitsILi256ELi64ELi64ELi8ES3_EEEEvNS_16Flash_bwd_paramsE
        .type           _ZN5flash25flash_bwd_dot_do_o_kernelILb1E23Flash_bwd_kernel_traitsILi256ELi64ELi64ELi8ELi4ELi2ELi2ELb0ELb0EN7cutlass10bfloat16_tE19Flash_kernel_traitsILi256ELi64ELi64ELi8ES3_EEEEvNS_16Flash_bwd_paramsE,@function
        .size           _ZN5flash25flash_bwd_dot_do_o_kernelILb1E23Flash_bwd_kernel_traitsILi256ELi64ELi64ELi8ELi4ELi2ELi2ELb0ELb0EN7cutlass10bfloat16_tE19Flash_kernel_traitsILi256ELi64ELi64ELi8ES3_EEEEvNS_16Flash_bwd_paramsE,(.L_x_1047 - _ZN5flash25flash_bwd_dot_do_o_kernelILb1E23Flash_bwd_kernel_traitsILi256ELi64ELi64ELi8ELi4ELi2ELi2ELb0ELb0EN7cutlass10bfloat16_tE19Flash_kernel_traitsILi256ELi64ELi64ELi8ES3_EEEEvNS_16Flash_bwd_paramsE)
        .other          _ZN5flash25flash_bwd_dot_do_o_kernelILb1E23Flash_bwd_kernel_traitsILi256ELi64ELi64ELi8ELi4ELi2ELi2ELb0ELb0EN7cutlass10bfloat16_tE19Flash_kernel_traitsILi256ELi64ELi64ELi8ES3_EEEEvNS_16Flash_bwd_paramsE,@"STO_CUDA_ENTRY STV_DEFAULT"
_ZN5flash25flash_bwd_dot_do_o_kernelILb1E23Flash_bwd_kernel_traitsILi256ELi64ELi64ELi8ELi4ELi2ELi2ELb0ELb0EN7cutlass10bfloat16_tE19Flash_kernel_traitsILi256ELi64ELi64ELi8ES3_EEEEvNS_16Flash_bwd_paramsE:
.text._ZN5flash25flash_bwd_dot_do_o_kernelILb1E23Flash_bwd_kernel_traitsILi256ELi64ELi64ELi8ELi4ELi2ELi2ELb0ELb0EN7cutlass10bfloat16_tE19Flash_kernel_traitsILi256ELi64ELi64ELi8ES3_EEEEvNS_16Flash_bwd_paramsE:
        /* <DEDUP_REMOVED lines=85> */
.L_x_1004:
[----:B-1----:R-:W-:-:S04]  /*0550*/  IMAD R0, R17, c[0x0][0x1c0], R74 ;  /* 0x0000700011007a24 */ /* 0x002fc800078e024a */
[----:B------:R-:W-:Y:S02]  /*0560*/  IMAD R0, R0, c[0x0][0x224], RZ ;  /* 0x0000890000007a24 */ /* 0x000fe400078e02ff */
.L_x_1005:
        /* <DEDUP_REMOVED lines=79> */
.L_x_1007:
[----:B------:R-:W-:Y:S05]  /*0a60*/  BSYNC B0 ;  /* 0x0000000000007941 */ /* 0x000fea0003800000 */
.L_x_1006:
        /* <DEDUP_REMOVED lines=22> */
.L_x_1009:
[----:B------:R-:W-:Y:S05]  /*0bd0*/  BSYNC B0 ;  /* 0x0000000000007941 */ /* 0x000fea0003800000 */
.L_x_1008:
        /* <DEDUP_REMOVED lines=28> */
.L_x_1011:
[----:B------:R-:W-:Y:S05]  /*0da0*/  BSYNC B0 ;  /* 0x0000000000007941 */ /* 0x000fea0003800000 */
.L_x_1010:
        /* <DEDUP_REMOVED lines=30> */
.L_x_1013:
[----:B------:R-:W-:Y:S05]  /*0f90*/  BSYNC B0 ;  /* 0x0000000000007941 */ /* 0x000fea0003800000 */
.L_x_1012:
        /* <DEDUP_REMOVED lines=238> */
.L_x_1014:
        /* <DEDUP_REMOVED lines=16> */
.L_x_1047:


//--------------------- .nv.shared._ZN5flash27flash_bwd_convert_dq_kernelI23Flash_bwd_kernel_traitsILi256ELi64ELi32ELi8ELi4ELi1ELi2ELb1ELb1EN7cutlass10bfloat16_tE19Flash_kernel_traitsILi256ELi64ELi32ELi8ES3_EEEEvNS_16Flash_bwd_paramsEi --------------------------
	.section	.nv.shared._ZN5flash27flash_bwd_convert_dq_kernelI23Flash_bwd_kernel_traitsILi256ELi64ELi32ELi8ELi4ELi1ELi2ELb1ELb1EN7cutlass10bfloat16_tE19Flash_kernel_traitsILi256ELi64ELi32ELi8ES3_EEEEvNS_16Flash_bwd_paramsEi,"aw",@nobits
	.sectionflags	@""
	.align	16


//--------------------- .nv.global                --------------------------
	.section	.nv.global,"aw",@nobits
.nv.global:
	.type		_ZN73_INTERNAL_7983b5e8_37_flash_bwd_hdim256_bf16_causal_sm80_cu_a6473388_30034cute1_E,@object
	.size		_ZN73_INTERNAL_7983b5e8_37_flash_bwd_hdim256_bf16_causal_sm80_cu_a6473388_30034cute1_E,(_ZN73_INTERNAL_7983b5e8_37_flash_bwd_hdim256_bf16_causal_sm80_cu_a6473388_30034cuda3std3__45__cpo6cbeginE - _ZN73_INTERNAL_7983b5e8_37_flash_bwd_hdim256_bf16_causal_sm80_cu_a6473388_30034cute1_E)
_ZN73_INTERNAL_7983b5e8_37_flash_bwd_hdim256_bf16_causal_sm80_cu_a6473388_30034cute1_E:
	.zero		1
	.type		_ZN73_INTERNAL_7983b5e8_37_flash_bwd_hdim256_bf16_causal_sm80_cu_a6473388_30034cuda3std3__45__cpo6cbeginE,@object
	.size		_ZN73_INTERNAL_7983b5e8_37_flash_bwd_hdim256_bf16_causal_sm80_cu_a6473388_30034cuda3std3__45__cpo6cbeginE,(_ZN73_INTERNAL_7983b5e8_37_flash_bwd_hdim256_bf16_causal_sm80_cu_a6473388_30034cuda3std3__48in_placeE - _ZN73_INTERNAL_7983b5e8_37_flash_bwd_hdim256_bf16_causal_sm80_cu_a6473388_30034cuda3std3__45__cpo6cbeginE)
_ZN73_INTERNAL_7983b5e8_37_flash_bwd_hdim256_bf16_causal_sm80_cu_a6473388_30034cuda3std3__45__cpo6cbeginE:
	.zero		1
	.type		_ZN73_INTERNAL_7983b5e8_37_flash_bwd_hdim256_bf16_causal_sm80_cu_a6473388_30034cuda3std3__48in_placeE,@object
	.size		_ZN73_INTERNAL_7983b5e8_37_flash_bwd_hdim256_bf16_causal_sm80_cu_a6473388_30034cuda3std3__48in_placeE,(_ZN73_INTERNAL_7983b5e8_37_flash_bwd_hdim256_bf16_causal_sm80_cu_a6473388_30034cuda3std6ranges3__45__cpo9iter_moveE - _ZN73_INTERNAL_7983b5e8_37_flash_bwd_hdim256_bf16_causal_sm80_cu_a6473388_30034cuda3std3__48in_placeE)
_ZN73_INTERNAL_7983b5e8_37_flash_bwd_hdim256_bf16_causal_sm80_cu_a6473388_30034cuda3std3__48in_placeE:
	.zero		1
	.type		_ZN73_INTERNAL_7983b5e8_37_flash_bwd_hdim256_bf16_causal_sm80_cu_a6473388_30034cuda3std6ranges3__45__cpo9iter_moveE,@object
	.size		_ZN73_INTERNAL_7983b5e8_37_flash_bwd_hdim256_bf16_causal_sm80_cu_a6473388_30034cuda3std6ranges3__45__cpo9iter_moveE,(_ZN73_INTERNAL_7983b5e8_37_flash_bwd_hdim256_bf16_causal_sm80_cu_a6473388_30034cuda3std3__45__cpo5beginE - _ZN73_INTERNAL_7983b5e8_37_flash_bwd_hdim256_bf16_causal_sm80_cu_a6473388_30034cuda3std6ranges3__45__cpo9iter_moveE)
_ZN73_INTERNAL_7983b5e8_37_flash_bwd_hdim256_bf16_causal_sm80_cu_a6473388_30034cuda3std6ranges3__45__cpo9iter_moveE:
	.zero		1
	.type		_ZN73_INTERNAL_7983b5e8_37_flash_bwd_hdim256_bf16_causal_sm80_cu_a6473388_30034cuda3std3__45__cpo5beginE,@object
	.size		_ZN73_INTERNAL_7983b5e8_37_flash_bwd_hdim256_bf16_causal_sm80_cu_a6473388_30034cuda3std3__45__cpo5beginE,(_ZN73_INTERNAL_7983b5e8_37_flash_bwd_hdim256_bf16_causal_sm80_cu_a6473388_30034cuda3std3__475_GLOBAL__N__7983b5e8_37_flash_bwd_hdim256_bf16_causal_sm80_cu_a6473388_30036ignoreE - _ZN73_INTERNAL_7983b5e8_37_flash_bwd_hdim256_bf16_causal_sm80_cu_a6473388_30034cuda3std3__45__cpo5beginE)
_ZN73_INTERNAL_7983b5e8_37_flash_bwd_hdim256_bf16_causal_sm80_cu_a6473388_30034cuda3std3__45__cpo5beginE:
	.zero		1
	.type		_ZN73_INTERNAL_7983b5e8_37_flash_bwd_hdim256_bf16_causal_sm80_cu_a6473388_30034cuda3std3__475_GLOBAL__N__7983b5e8_37_flash_bwd_hdim256_bf16_causal_sm80_cu_a6473388_30036ignoreE,@object
	.size		_ZN73_INTERNAL_7983b5e8_37_flash_bwd_hdim256_bf16_causal_sm80_cu_a6473388_30034cuda3std3__475_GLOBAL__N__7983b5e8_37_flash_bwd_hdim256_bf16_causal_sm80_cu_a6473388_30036ignoreE,(_ZN73_INTERNAL_7983b5e8_37_flash_bwd_hdim256_bf16_causal_sm80_cu_a6473388_30034cute7productE - _ZN73_INTERNAL_7983b5e8_37_flash_bwd_hdim256_bf16_causal_sm80_cu_a6473388_30034cuda3std3__475_GLOBAL__N__7983b5e8_37_flash_bwd_hdim256_bf16_causal_sm80_cu_a6473388_30036ignoreE)
_ZN73_INTERNAL_7983b5e8_37_flash_bwd_hdim256_bf16_causal_sm80_cu_a6473388_30034cuda3std3__475_GLOBAL__N__7983b5e8_37_flash_bwd_hdim256_bf16_causal_sm80_cu_a6473388_30036ignoreE:
	.zero		1
	.type		_ZN73_INTERNAL_7983b5e8_37_flash_bwd_hdim256_bf16_causal_sm80_cu_a6473388_30034cute7productE,@object
	.size		_ZN73_INTERNAL_7983b5e8_37_flash_bwd_hdim256_bf16_causal_sm80_cu_a6473388_30034cute7productE,(_ZN73_INTERNAL_7983b5e8_37_flash_bwd_hdim256_bf16_causal_sm80_cu_a6473388_30034cuda3std3__45__cpo3endE - _ZN73_INTERNAL_7983b5e8_37_flash_bwd_hdim256_bf16_causal_sm80_cu_a6473388_30034cute7productE)
_ZN73_INTERNAL_7983b5e8_37_flash_bwd_hdim256_bf16_causal_sm80_cu_a6473388_30034cute7productE:
	.zero		1
	.type		_ZN73_INTERNAL_7983b5e8_37_flash_bwd_hdim256_bf16_causal_sm80_cu_a6473388_30034cuda3std3__45__cpo3endE,@object
	.size		_ZN73_INTERNAL_7983b5e8_37_flash_bwd_hdim256_bf16_causal_sm80_cu_a6473388_30034cuda3std3__45__cpo3endE,(_ZN73_INTERNAL_7983b5e8_37_flash_bwd_hdim256_bf16_causal_sm80_cu_a6473388_30034cuda3std3__419piecewise_constructE - _ZN73_INTERNAL_7983b5e8_37_flash_bwd_hdim256_bf16_causal_sm80_cu_a6473388_30034cuda3std3__45__cpo3endE)
_ZN73_INTERNAL_7983b5e8_37_flash_bwd_hdim256_bf16_causal_sm80_cu_a6473388_30034cuda3std3__45__cpo3endE:
	.zero		1
	.type		_ZN73_INTERNAL_7983b5e8_37_flash_bwd_hdim256_bf16_causal_sm80_cu_a6473388_30034cuda3std3__419piecewise_constructE,@object
	.size		_ZN73_INTERNAL_7983b5e8_37_flash_bwd_hdim256_bf16_causal_sm80_cu_a6473388_30034cuda3std3__419piecewise_constructE,(_ZN73_INTERNAL_7983b5e8_37_flash_bwd_hdim256_bf16_causal_sm80_cu_a6473388_30034cuda3std3__45__cpo4cendE - _ZN73_INTERNAL_7983b5e8_37_flash_bwd_hdim256_bf16_causal_sm80_cu_a6473388_30034cuda3std3__419piecewise_constructE)
_ZN73_INTERNAL_7983b5e8_37_flash_bwd_hdim256_bf16_causal_sm80_cu_a6473388_30034cuda3std3__419piecewise_constructE:
	.zero		1
	.type		_ZN73_INTERNAL_7983b5e8_37_flash_bwd_hdim256_bf16_causal_sm80_cu_a6473388_30034cuda3std3__45__cpo4cendE,@object
	.size		_ZN73_INTERNAL_7983b5e8_37_flash_bwd_hdim256_bf16_causal_sm80_cu_a6473388_30034cuda3std3__45__cpo4cendE,(_ZN73_INTERNAL_7983b5e8_37_flash_bwd_hdim256_bf16_causal_sm80_cu_a6473388_30034cuda3std6ranges3__45__cpo4swapE - _ZN73_INTERNAL_7983b5e8_37_flash_bwd_hdim256_bf16_causal_sm80_cu_a6473388_30034cuda3std3__45__cpo4cendE)
_ZN73_INTERNAL_7983b5e8_37_flash_bwd_hdim256_bf16_causal_sm80_cu_a6473388_30034cuda3std3__45__cpo4cendE:
	.zero		1
	.type		_ZN73_INTERNAL_7983b5e8_37_flash_bwd_hdim256_bf16_causal_sm80_cu_a6473388_30034cuda3std6ranges3__45__cpo4swapE,@object
	.size		_ZN73_INTERNAL_7983b5e8_37_flash_bwd_hdim256_bf16_causal_sm80_cu_a6473388_30034cuda3std6ranges3__45__cpo4swapE,(.L_7 - _ZN73_INTERNAL_7983b5e8_37_flash_bwd_hdim256_bf16_causal_sm80_cu_a6473388_30034cuda3std6ranges3__45__cpo4swapE)
_ZN73_INTERNAL_7983b5e8_37_flash_bwd_hdim256_bf16_causal_sm80_cu_a6473388_30034cuda3std6ranges3__45__cpo4swapE:
	.zero		1
.L_7:


//--------------------- .nv.shared._ZN5flash44flash_bwd_dq_dk_dv_loop_seqk_parallel_kernelI23Flash_bwd_kernel_traitsILi256ELi64ELi32ELi8ELi4ELi1ELi2ELb1ELb1EN7cutlass10bfloat16_tE19Flash_kernel_traitsILi256ELi64ELi32ELi8ES3_EELb0ELb1ELb0ELb0ELb0ELb0ELb0EEEvNS_16Flash_bwd_paramsE --------------------------
	.section	.nv.shared._ZN5flash44flash_bwd_dq_dk_dv_loop_seqk_parallel_kernelI23Flash_bwd_kernel_traitsILi256ELi64ELi32ELi8ELi4ELi1ELi2ELb1ELb1EN7cutlass10bfloat16_tE19Flash_kernel_traitsILi256ELi64ELi32ELi8ES3_EELb0ELb1ELb0ELb0ELb0ELb0ELb0EEEvNS_16Flash_bwd_paramsE,"aw",@nobits
	.sectionflags	@""
	.align	16


//--------------------- .nv.shared._ZN5flash44flash_bwd_dq_dk_dv_loop_seqk_parallel_kernelI23Flash_bwd_kernel_traitsILi256ELi64ELi32ELi8ELi4ELi1ELi2ELb1ELb1EN7cutlass10bfloat16_tE19Flash_kernel_traitsILi256ELi64ELi32ELi8ES3_EELb0ELb1ELb0ELb0ELb0ELb0ELb1EEEvNS_16Flash_bwd_paramsE --------------------------
	.section	.nv.shared._ZN5flash44flash_bwd_dq_dk_dv_loop_seqk_parallel_kernelI23Flash_bwd_kernel_traitsILi256ELi64ELi32ELi8ELi4ELi1ELi2ELb1ELb1EN7cutlass10bfloat16_tE19Flash_kernel_traitsILi256ELi64ELi32ELi8ES3_EELb0ELb1ELb0ELb0ELb0ELb0ELb1EEEvNS_16Flash_bwd_paramsE,"aw",@nobits
	.sectionflags	@""
	.align	16


//--------------------- .nv.shared._ZN5flash44flash_bwd_dq_dk_dv_loop_seqk_parallel_kernelI23Flash_bwd_kernel_traitsILi256ELi64ELi32ELi8ELi4ELi1ELi2ELb1ELb1EN7cutlass10bfloat16_tE19Flash_kernel_traitsILi256ELi64ELi32ELi8ES3_EELb0ELb1ELb0ELb0ELb0ELb1ELb0EEEvNS_16Flash_bwd_paramsE --------------------------
	.section	.nv.shared._ZN5flash44flash_bwd_dq_dk_dv_loop_seqk_parallel_kernelI23Flash_bwd_kernel_traitsILi256ELi64ELi32ELi8ELi4ELi1ELi2ELb1ELb1EN7cutlass10bfloat16_tE19Flash_kernel_traitsILi256ELi64ELi32ELi8ES3_EELb0ELb1ELb0ELb0ELb0ELb1ELb0EEEvNS_16Flash_bwd_paramsE,"aw",@nobits
	.sectionflags	@""
	.align	16


//--------------------- .nv.shared._ZN5flash44flash_bwd_dq_dk_dv_loop_seqk_parallel_kernelI23Flash_bwd_kernel_traitsILi256ELi64ELi32ELi8ELi4ELi1ELi2ELb1ELb1EN7cutlass10bfloat16_tE19Flash_kernel_traitsILi256ELi64ELi32ELi8ES3_EELb0ELb1ELb0ELb0ELb0ELb1ELb1EEEvNS_16Flash_bwd_paramsE --------------------------
	.section	.nv.shared._ZN5flash44flash_bwd_dq_dk_dv_loop_seqk_parallel_kernelI23Flash_bwd_kernel_traitsILi256ELi64ELi32ELi8ELi4ELi1ELi2ELb1ELb1EN7cutlass10bfloat16_tE19Flash_kernel_traitsILi256ELi64ELi32ELi8ES3_EELb0ELb1ELb0ELb0ELb0ELb1ELb1EEEvNS_16Flash_bwd_paramsE,"aw",@nobits
	.sectionflags	@""
	.align	16


//--------------------- .nv.shared._ZN5flash44flash_bwd_dq_dk_dv_loop_seqk_parallel_kernelI23Flash_bwd_kernel_traitsILi256ELi64ELi32ELi8ELi4ELi1ELi2ELb1ELb1EN7cutlass10bfloat16_tE19Flash_kernel_traitsILi256ELi64ELi32ELi8ES3_EELb0ELb1ELb0ELb1ELb0ELb0ELb0EEEvNS_16Flash_bwd_paramsE --------------------------
	.section	.nv.shared._ZN5flash44flash_bwd_dq_dk_dv_loop_seqk_parallel_kernelI23Flash_bwd_kernel_traitsILi256ELi64ELi32ELi8ELi4ELi1ELi2ELb1ELb1EN7cutlass10bfloat16_tE19Flash_kernel_traitsILi256ELi64ELi32ELi8ES3_EELb0ELb1ELb0ELb1ELb0ELb0ELb0EEEvNS_16Flash_bwd_paramsE,"aw",@nobits
	.sectionflags	@""
	.align	16


//--------------------- .nv.shared._ZN5flash44flash_bwd_dq_dk_dv_loop_seqk_parallel_kernelI23Flash_bwd_kernel_traitsILi256ELi64ELi32ELi8ELi4ELi1ELi2ELb1ELb1EN7cutlass10bfloat16_tE19Flash_kernel_traitsILi256ELi64ELi32ELi8ES3_EELb0ELb1ELb0ELb1ELb0ELb0ELb1EEEvNS_16Flash_bwd_paramsE --------------------------
	.section	.nv.shared._ZN5flash44flash_bwd_dq_dk_dv_loop_seqk_parallel_kernelI23Flash_bwd_kernel_traitsILi256ELi64ELi32ELi8ELi4ELi1ELi2ELb1ELb1EN7cutlass10bfloat16_tE19Flash_kernel_traitsILi256ELi64ELi32ELi8ES3_EELb0ELb1ELb0ELb1ELb0ELb0ELb1EEEvNS_16Flash_bwd_paramsE,"aw",@nobits
	.sectionflags	@""
	.align	16


//--------------------- .nv.shared._ZN5flash25flash_bwd_dot_do_o_kernelILb0E23Flash_bwd_kernel_traitsILi256ELi64ELi32ELi8ELi4ELi1ELi2ELb1ELb1EN7cutlass10bfloat16_tE19Flash_kernel_traitsILi256ELi64ELi32ELi8ES3_EEEEvNS_16Flash_bwd_paramsE --------------------------
	.section	.nv.shared._ZN5flash25flash_bwd_dot_do_o_kernelILb0E23Flash_bwd_kernel_traitsILi256ELi64ELi32ELi8ELi4ELi1ELi2ELb1ELb1EN7cutlass10bfloat16_tE19Flash_kernel_traitsILi256ELi64ELi32ELi8ES3_EEEEvNS_16Flash_bwd_paramsE,"aw",@nobits
	.sectionflags	@""
	.align	16


//--------------------- .nv.shared._ZN5flash25flash_bwd_dot_do_o_kernelILb1E23Flash_bwd_kernel_traitsILi256ELi64ELi32ELi8ELi4ELi1ELi2ELb1ELb1EN7cutlass10bfloat16_tE19Flash_kernel_traitsILi256ELi64ELi32ELi8ES3_EEEEvNS_16Flash_bwd_paramsE --------------------------
	.section	.nv.shared._ZN5flash25flash_bwd_dot_do_o_kernelILb1E23Flash_bwd_kernel_traitsILi256ELi64ELi32ELi8ELi4ELi1ELi2ELb1ELb1EN7cutlass10bfloat16_tE19Flash_kernel_traitsILi256ELi64ELi32ELi8ES3_EEEEvNS_16Flash_bwd_paramsE,"aw",@nobits
	.sectionflags	@""
	.align	16


//--------------------- .nv.shared._ZN5flash44flash_bwd_dq_dk_dv_loop_seqk_parallel_kernelI23Flash_bwd_kernel_traitsILi256ELi64ELi64ELi8ELi4ELi2ELi2ELb0ELb1EN7cutlass10bfloat16_tE19Flash_kernel_traitsILi256ELi64ELi64ELi8ES3_EELb0ELb1ELb0ELb0ELb0ELb0ELb0EEEvNS_16Flash_bwd_paramsE --------------------------
	.section	.nv.shared._ZN5flash44flash_bwd_dq_dk_dv_loop_seqk_parallel_kernelI23Flash_bwd_kernel_traitsILi256ELi64ELi64ELi8ELi4ELi2ELi2ELb0ELb1EN7cutlass10bfloat16_tE19Flash_kernel_traitsILi256ELi64ELi64ELi8ES3_EELb0ELb1ELb0ELb0ELb0ELb0ELb0EEEvNS_16Flash_bwd_paramsE,"aw",@nobits
	.sectionflags	@""
	.align	16


//--------------------- .nv.shared._ZN5flash44flash_bwd_dq_dk_dv_loop_seqk_parallel_kernelI23Flash_bwd_kernel_traitsILi256ELi64ELi64ELi8ELi4ELi2ELi2ELb0ELb1EN7cutlass10bfloat16_tE19Flash_kernel_traitsILi256ELi64ELi64ELi8ES3_EELb0ELb1ELb0ELb0ELb0ELb1ELb0EEEvNS_16Flash_bwd_paramsE --------------------------
	.section	.nv.shared._ZN5flash44flash_bwd_dq_dk_dv_loop_seqk_parallel_kernelI23Flash_bwd_kernel_traitsILi256ELi64ELi64ELi8ELi4ELi2ELi2ELb0ELb1EN7cutlass10bfloat16_tE19Flash_kernel_traitsILi256ELi64ELi64ELi8ES3_EELb0ELb1ELb0ELb0ELb0ELb1ELb0EEEvNS_16Flash_bwd_paramsE,"aw",@nobits
	.sectionflags	@""
	.align	16


//--------------------- .nv.shared._ZN5flash44flash_bwd_dq_dk_dv_loop_seqk_parallel_kernelI23Flash_bwd_kernel_traitsILi256ELi64ELi64ELi8ELi4ELi2ELi2ELb0ELb1EN7cutlass10bfloat16_tE19Flash_kernel_traitsILi256ELi64ELi64ELi8ES3_EELb0ELb1ELb0ELb1ELb0ELb0ELb0EEEvNS_16Flash_bwd_paramsE --------------------------
	.section	.nv.shared._ZN5flash44flash_bwd_dq_dk_dv_loop_seqk_parallel_kernelI23Flash_bwd_kernel_traitsILi256ELi64ELi64ELi8ELi4ELi2ELi2ELb0ELb1EN7cutlass10bfloat16_tE19Flash_kernel_traitsILi256ELi64ELi64ELi8ES3_EELb0ELb1ELb0ELb1ELb0ELb0ELb0EEEvNS_16Flash_bwd_paramsE,"aw",@nobits
	.sectionflags	@""
	.align	16


//--------------------- .nv.shared._ZN5flash44flash_bwd_dq_dk_dv_loop_seqk_parallel_kernelI23Flash_bwd_kernel_traitsILi256ELi64ELi64ELi8ELi4ELi2ELi2ELb0ELb0EN7cutlass10bfloat16_tE19Flash_kernel_traitsILi256ELi64ELi64ELi8ES3_EELb0ELb1ELb0ELb0ELb0ELb0ELb0EEEvNS_16Flash_bwd_paramsE --------------------------
	.section	.nv.shared._ZN5flash44flash_bwd_dq_dk_dv_loop_seqk_parallel_kernelI23Flash_bwd_kernel_traitsILi256ELi64ELi64ELi8ELi4ELi2ELi2ELb0ELb0EN7cutlass10bfloat16_tE19Flash_kernel_traitsILi256ELi64ELi64ELi8ES3_EELb0ELb1ELb0ELb0ELb0ELb0ELb0EEEvNS_16Flash_bwd_paramsE,"aw",@nobits
	.sectionflags	@""
	.align	16


//--------------------- .nv.shared._ZN5flash44flash_bwd_dq_dk_dv_loop_seqk_parallel_kernelI23Flash_bwd_kernel_traitsILi256ELi64ELi64ELi8ELi4ELi2ELi2ELb0ELb0EN7cutlass10bfloat16_tE19Flash_kernel_traitsILi256ELi64ELi64ELi8ES3_EELb0ELb1ELb0ELb0ELb0ELb1ELb0EEEvNS_16Flash_bwd_paramsE --------------------------
	.section	.nv.shared._ZN5flash44flash_bwd_dq_dk_dv_loop_seqk_parallel_kernelI23Flash_bwd_kernel_traitsILi256ELi64ELi64ELi8ELi4ELi2ELi2ELb0ELb0EN7cutlass10bfloat16_tE19Flash_kernel_traitsILi256ELi64ELi64ELi8ES3_EELb0ELb1ELb0ELb0ELb0ELb1ELb0EEEvNS_16Flash_bwd_paramsE,"aw",@nobits
	.sectionflags	@""
	.align	16


//--------------------- .nv.shared._ZN5flash44flash_bwd_dq_dk_dv_loop_seqk_parallel_kernelI23Flash_bwd_kernel_traitsILi256ELi64ELi64ELi8ELi4ELi2ELi2ELb0ELb0EN7cutlass10bfloat16_tE19Flash_kernel_traitsILi256ELi64ELi64ELi8ES3_EELb0ELb1ELb0ELb1ELb0ELb0ELb0EEEvNS_16Flash_bwd_paramsE --------------------------
	.section	.nv.shared._ZN5flash44flash_bwd_dq_dk_dv_loop_seqk_parallel_kernelI23Flash_bwd_kernel_traitsILi256ELi64ELi64ELi8ELi4ELi2ELi2ELb0ELb0EN7cutlass10bfloat16_tE19Flash_kernel_traitsILi256ELi64ELi64ELi8ES3_EELb0ELb1ELb0ELb1ELb0ELb0ELb0EEEvNS_16Flash_bwd_paramsE,"aw",@nobits
	.sectionflags	@""
	.align	16


//--------------------- .nv.shared._ZN5flash27flash_bwd_convert_dq_kernelI23Flash_bwd_kernel_traitsILi256ELi64ELi64ELi8ELi4ELi2ELi2ELb0ELb1EN7cutlass10bfloat16_tE19Flash_kernel_traitsILi256ELi64ELi64ELi8ES3_EEEEvNS_16Flash_bwd_paramsEi --------------------------
	.section	.nv.shared._ZN5flash27flash_bwd_convert_dq_kernelI23Flash_bwd_kernel_traitsILi256ELi64ELi64ELi8ELi4ELi2ELi2ELb0ELb1EN7cutlass10bfloat16_tE19Flash_kernel_traitsILi256ELi64ELi64ELi8ES3_EEEEvNS_16Flash_bwd_paramsEi,"aw",@nobits
	.sectionflags	@""
	.align	16


//--------------------- .nv.shared._ZN5flash44flash_bwd_dq_dk_dv_loop_seqk_parallel_kernelI23Flash_bwd_kernel_traitsILi256ELi64ELi64ELi8ELi4ELi2ELi2ELb0ELb1EN7cutlass10bfloat16_tE19Flash_kernel_traitsILi256ELi64ELi64ELi8ES3_EELb1ELb1ELb0ELb0ELb0ELb0ELb0EEEvNS_16Flash_bwd_paramsE --------------------------
	.section	.nv.shared._ZN5flash44flash_bwd_dq_dk_dv_loop_seqk_parallel_kernelI23Flash_bwd_kernel_traitsILi256ELi64ELi64ELi8ELi4ELi2ELi2ELb0ELb1EN7cutlass10bfloat16_tE19Flash_kernel_traitsILi256ELi64ELi64ELi8ES3_EELb1ELb1ELb0ELb0ELb0ELb0ELb0EEEvNS_16Flash_bwd_paramsE,"aw",@nobits
	.sectionflags	@""
	.align	16


//--------------------- .nv.shared._ZN5flash44flash_bwd_dq_dk_dv_loop_seqk_parallel_kernelI23Flash_bwd_kernel_traitsILi256ELi64ELi64ELi8ELi4ELi2ELi2ELb0ELb1EN7cutlass10bfloat16_tE19Flash_kernel_traitsILi256ELi64ELi64ELi8ES3_EELb0ELb1ELb0ELb0ELb0ELb0ELb1EEEvNS_16Flash_bwd_paramsE --------------------------
	.section	.nv.shared._ZN5flash44flash_bwd_dq_dk_dv_loop_seqk_parallel_kernelI23Flash_bwd_kernel_traitsILi256ELi64ELi64ELi8ELi4ELi2ELi2ELb0ELb1EN7cutlass10bfloat16_tE19Flash_kernel_traitsILi256ELi64ELi64ELi8ES3_EELb0ELb1ELb0ELb0ELb0ELb0ELb1EEEvNS_16Flash_bwd_paramsE,"aw",@nobits
	.sectionflags	@""
	.align	16


//--------------------- .nv.shared._ZN5flash44flash_bwd_dq_dk_dv_loop_seqk_parallel_kernelI23Flash_bwd_kernel_traitsILi256ELi64ELi64ELi8ELi4ELi2ELi2ELb0ELb1EN7cutlass10bfloat16_tE19Flash_kernel_traitsILi256ELi64ELi64ELi8ES3_EELb1ELb1ELb0ELb0ELb0ELb1ELb0EEEvNS_16Flash_bwd_paramsE --------------------------
	.section	.nv.shared._ZN5flash44flash_bwd_dq_dk_dv_loop_seqk_parallel_kernelI23Flash_bwd_kernel_traitsILi256ELi64ELi64ELi8ELi4ELi2ELi2ELb0ELb1EN7cutlass10bfloat16_tE19Flash_kernel_traitsILi256ELi64ELi64ELi8ES3_EELb1ELb1ELb0ELb0ELb0ELb1ELb0EEEvNS_16Flash_bwd_paramsE,"aw",@nobits
	.sectionflags	@""
	.align	16


//--------------------- .nv.shared._ZN5flash44flash_bwd_dq_dk_dv_loop_seqk_parallel_kernelI23Flash_bwd_kernel_traitsILi256ELi64ELi64ELi8ELi4ELi2ELi2ELb0ELb1EN7cutlass10bfloat16_tE19Flash_kernel_traitsILi256ELi64ELi64ELi8ES3_EELb0ELb1ELb0ELb0ELb0ELb1ELb1EEEvNS_16Flash_bwd_paramsE --------------------------
	.section	.nv.shared._ZN5flash44flash_bwd_dq_dk_dv_loop_seqk_parallel_kernelI23Flash_bwd_kernel_traitsILi256ELi64ELi64ELi8ELi4ELi2ELi2ELb0ELb1EN7cutlass10bfloat16_tE19Flash_kernel_traitsILi256ELi64ELi64ELi8ES3_EELb0ELb1ELb0ELb0ELb0ELb1ELb1EEEvNS_16Flash_bwd_paramsE,"aw",@nobits
	.sectionflags	@""
	.align	16


//--------------------- .nv.shared._ZN5flash44flash_bwd_dq_dk_dv_loop_seqk_parallel_kernelI23Flash_bwd_kernel_traitsILi256ELi64ELi64ELi8ELi4ELi2ELi2ELb0ELb1EN7cutlass10bfloat16_tE19Flash_kernel_traitsILi256ELi64ELi64ELi8ES3_EELb1ELb1ELb0ELb1ELb0ELb0ELb0EEEvNS_16Flash_bwd_paramsE --------------------------
	.section	.nv.shared._ZN5flash44flash_bwd_dq_dk_dv_loop_seqk_parallel_kernelI23Flash_bwd_kernel_traitsILi256ELi64ELi64ELi8ELi4ELi2ELi2ELb0ELb1EN7cutlass10bfloat16_tE19Flash_kernel_traitsILi256ELi64ELi64ELi8ES3_EELb1ELb1ELb0ELb1ELb0ELb0ELb0EEEvNS_16Flash_bwd_paramsE,"aw",@nobits
	.sectionflags	@""
	.align	16


//--------------------- .nv.shared._ZN5flash44flash_bwd_dq_dk_dv_loop_seqk_parallel_kernelI23Flash_bwd_kernel_traitsILi256ELi64ELi64ELi8ELi4ELi2ELi2ELb0ELb1EN7cutlass10bfloat16_tE19Flash_kernel_traitsILi256ELi64ELi64ELi8ES3_EELb0ELb1ELb0ELb1ELb0ELb0ELb1EEEvNS_16Flash_bwd_paramsE --------------------------
	.section	.nv.shared._ZN5flash44flash_bwd_dq_dk_dv_loop_seqk_parallel_kernelI23Flash_bwd_kernel_traitsILi256ELi64ELi64ELi8ELi4ELi2ELi2ELb0ELb1EN7cutlass10bfloat16_tE19Flash_kernel_traitsILi256ELi64ELi64ELi8ES3_EELb0ELb1ELb0ELb1ELb0ELb0ELb1EEEvNS_16Flash_bwd_paramsE,"aw",@nobits
	.sectionflags	@""
	.align	16


//--------------------- .nv.shared._ZN5flash25flash_bwd_dot_do_o_kernelILb0E23Flash_bwd_kernel_traitsILi256ELi64ELi64ELi8ELi4ELi2ELi2ELb0ELb1EN7cutlass10bfloat16_tE19Flash_kernel_traitsILi256ELi64ELi64ELi8ES3_EEEEvNS_16Flash_bwd_paramsE --------------------------
	.section	.nv.shared._ZN5flash25flash_bwd_dot_do_o_kernelILb0E23Flash_bwd_kernel_traitsILi256ELi64ELi64ELi8ELi4ELi2ELi2ELb0ELb1EN7cutlass10bfloat16_tE19Flash_kernel_traitsILi256ELi64ELi64ELi8ES3_EEEEvNS_16Flash_bwd_paramsE,"aw",@nobits
	.sectionflags	@""
	.align	16


//--------------------- .nv.shared._ZN5flash25flash_bwd_dot_do_o_kernelILb1E23Flash_bwd_kernel_traitsILi256ELi64ELi64ELi8ELi4ELi2ELi2ELb0ELb1EN7cutlass10bfloat16_tE19Flash_kernel_traitsILi256ELi64ELi64ELi8ES3_EEEEvNS_16Flash_bwd_paramsE --------------------------
	.section	.nv.shared._ZN5flash25flash_bwd_dot_do_o_kernelILb1E23Flash_bwd_kernel_traitsILi256ELi64ELi64ELi8ELi4ELi2ELi2ELb0ELb1EN7cutlass10bfloat16_tE19Flash_kernel_traitsILi256ELi64ELi64ELi8ES3_EEEEvNS_16Flash_bwd_paramsE,"aw",@nobits
	.sectionflags	@""
	.align	16


//--------------------- .nv.shared._ZN5flash27flash_bwd_convert_dq_kernelI23Flash_bwd_kernel_traitsILi256ELi64ELi64ELi8ELi4ELi2ELi2ELb0ELb0EN7cutlass10bfloat16_tE19Flash_kernel_traitsILi256ELi64ELi64ELi8ES3_EEEEvNS_16Flash_bwd_paramsEi --------------------------
	.section	.nv.shared._ZN5flash27flash_bwd_convert_dq_kernelI23Flash_bwd_kernel_traitsILi256ELi64ELi64ELi8ELi4ELi2ELi2ELb0ELb0EN7cutlass10bfloat16_tE19Flash_kernel_traitsILi256ELi64ELi64ELi8ES3_EEEEvNS_16Flash_bwd_paramsEi,"aw",@nobits
	.sectionflags	@""
	.align	16


//--------------------- .nv.shared._ZN5flash44flash_bwd_dq_dk_dv_loop_seqk_parallel_kernelI23Flash_bwd_kernel_traitsILi256ELi64ELi64ELi8ELi4ELi2ELi2ELb0ELb0EN7cutlass10bfloat16_tE19Flash_kernel_traitsILi256ELi64ELi64ELi8ES3_EELb1ELb1ELb0ELb0ELb0ELb0ELb0EEEvNS_16Flash_bwd_paramsE --------------------------
	.section	.nv.shared._ZN5flash44flash_bwd_dq_dk_dv_loop_seqk_parallel_kernelI23Flash_bwd_kernel_traitsILi256ELi64ELi64ELi8ELi4ELi2ELi2ELb0ELb0EN7cutlass10bfloat16_tE19Flash_kernel_traitsILi256ELi64ELi64ELi8ES3_EELb1ELb1ELb0ELb0ELb0ELb0ELb0EEEvNS_16Flash_bwd_paramsE,"aw",@nobits
	.sectionflags	@""
	.align	16


//--------------------- .nv.shared._ZN5flash44flash_bwd_dq_dk_dv_loop_seqk_parallel_kernelI23Flash_bwd_kernel_traitsILi256ELi64ELi64ELi8ELi4ELi2ELi2ELb0ELb0EN7cutlass10bfloat16_tE19Flash_kernel_traitsILi256ELi64ELi64ELi8ES3_EELb0ELb1ELb0ELb0ELb0ELb0ELb1EEEvNS_16Flash_bwd_paramsE --------------------------
	.section	.nv.shared._ZN5flash44flash_bwd_dq_dk_dv_loop_seqk_parallel_kernelI23Flash_bwd_kernel_traitsILi256ELi64ELi64ELi8ELi4ELi2ELi2ELb0ELb0EN7cutlass10bfloat16_tE19Flash_kernel_traitsILi256ELi64ELi64ELi8ES3_EELb0ELb1ELb0ELb0ELb0ELb0ELb1EEEvNS_16Flash_bwd_paramsE,"aw",@nobits
	.sectionflags	@""
	.align	16


//--------------------- .nv.shared._ZN5flash44flash_bwd_dq_dk_dv_loop_seqk_parallel_kernelI23Flash_bwd_kernel_traitsILi256ELi64ELi64ELi8ELi4ELi2ELi2ELb0ELb0EN7cutlass10bfloat16_tE19Flash_kernel_traitsILi256ELi64ELi64ELi8ES3_EELb1ELb1ELb0ELb0ELb0ELb1ELb0EEEvNS_16Flash_bwd_paramsE --------------------------
	.section	.nv.shared._ZN5flash44flash_bwd_dq_dk_dv_loop_seqk_parallel_kernelI23Flash_bwd_kernel_traitsILi256ELi64ELi64ELi8ELi4ELi2ELi2ELb0ELb0EN7cutlass10bfloat16_tE19Flash_kernel_traitsILi256ELi64ELi64ELi8ES3_EELb1ELb1ELb0ELb0ELb0ELb1ELb0EEEvNS_16Flash_bwd_paramsE,"aw",@nobits
	.sectionflags	@""
	.align	16


//--------------------- .nv.shared._ZN5flash44flash_bwd_dq_dk_dv_loop_seqk_parallel_kernelI23Flash_bwd_kernel_traitsILi256ELi64ELi64ELi8ELi4ELi2ELi2ELb0ELb0EN7cutlass10bfloat16_tE19Flash_kernel_traitsILi256ELi64ELi64ELi8ES3_EELb0ELb1ELb0ELb0ELb0ELb1ELb1EEEvNS_16Flash_bwd_paramsE --------------------------
	.section	.nv.shared._ZN5flash44flash_bwd_dq_dk_dv_loop_seqk_parallel_kernelI23Flash_bwd_kernel_traitsILi256ELi64ELi64ELi8ELi4ELi2ELi2ELb0ELb0EN7cutlass10bfloat16_tE19Flash_kernel_traitsILi256ELi64ELi64ELi8ES3_EELb0ELb1ELb0ELb0ELb0ELb1ELb1EEEvNS_16Flash_bwd_paramsE,"aw",@nobits
	.sectionflags	@""
	.align	16


//--------------------- .nv.shared._ZN5flash44flash_bwd_dq_dk_dv_loop_seqk_parallel_kernelI23Flash_bwd_kernel_traitsILi256ELi64ELi64ELi8ELi4ELi2ELi2ELb0ELb0EN7cutlass10bfloat16_tE19Flash_kernel_traitsILi256ELi64ELi64ELi8ES3_EELb1ELb1ELb0ELb1ELb0ELb0ELb0EEEvNS_16Flash_bwd_paramsE --------------------------
	.section	.nv.shared._ZN5flash44flash_bwd_dq_dk_dv_loop_seqk_parallel_kernelI23Flash_bwd_kernel_traitsILi256ELi64ELi64ELi8ELi4ELi2ELi2ELb0ELb0EN7cutlass10bfloat16_tE19Flash_kernel_traitsILi256ELi64ELi64ELi8ES3_EELb1ELb1ELb0ELb1ELb0ELb0ELb0EEEvNS_16Flash_bwd_paramsE,"aw",@nobits
	.sectionflags	@""
	.align	16


//--------------------- .nv.shared._ZN5flash44flash_bwd_dq_dk_dv_loop_seqk_parallel_kernelI23Flash_bwd_kernel_traitsILi256ELi64ELi64ELi8ELi4ELi2ELi2ELb0ELb0EN7cutlass10bfloat16_tE19Flash_kernel_traitsILi256ELi64ELi64ELi8ES3_EELb0ELb1ELb0ELb1ELb0ELb0ELb1EEEvNS_16Flash_bwd_paramsE --------------------------
	.section	.nv.shared._ZN5flash44flash_bwd_dq_dk_dv_loop_seqk_parallel_kernelI23Flash_bwd_kernel_traitsILi256ELi64ELi64ELi8ELi4ELi2ELi2ELb0ELb0EN7cutlass10bfloat16_tE19Flash_kernel_traitsILi256ELi64ELi64ELi8ES3_EELb0ELb1ELb0ELb1ELb0ELb0ELb1EEEvNS_16Flash_bwd_paramsE,"aw",@nobits
	.sectionflags	@""
	.align	16


//--------------------- .nv.shared._ZN5flash25flash_bwd_dot_do_o_kernelILb0E23Flash_bwd_kernel_traitsILi256ELi64ELi64ELi8ELi4ELi2ELi2ELb0ELb0EN7cutlass10bfloat16_tE19Flash_kernel_traitsILi256ELi64ELi64ELi8ES3_EEEEvNS_16Flash_bwd_paramsE --------------------------
	.section	.nv.shared._ZN5flash25flash_bwd_dot_do_o_kernelILb0E23Flash_bwd_kernel_traitsILi256ELi64ELi64ELi8ELi4ELi2ELi2ELb0ELb0EN7cutlass10bfloat16_tE19Flash_kernel_traitsILi256ELi64ELi64ELi8ES3_EEEEvNS_16Flash_bwd_paramsE,"aw",@nobits
	.sectionflags	@""
	.align	16


//--------------------- .nv.shared._ZN5flash25flash_bwd_dot_do_o_kernelILb1E23Flash_bwd_kernel_traitsILi256ELi64ELi64ELi8ELi4ELi2ELi2ELb0ELb0EN7cutlass10bfloat16_tE19Flash_kernel_traitsILi256ELi64ELi64ELi8ES3_EEEEvNS_16Flash_bwd_paramsE --------------------------
	.section	.nv.shared._ZN5flash25flash_bwd_dot_do_o_kernelILb1E23Flash_bwd_kernel_traitsILi256ELi64ELi64ELi8ELi4ELi2ELi2ELb0ELb0EN7cutlass10bfloat16_tE19Flash_kernel_traitsILi256ELi64ELi64ELi8ES3_EEEEvNS_16Flash_bwd_paramsE,"aw",@nobits
	.sectionflags	@""
	.align	16
